def matmul_kernel(
    a_ptr,
    b_ptr,
    c_ptr,
    M,
    N,
    K,
    stride_am,
    stride_ak,
    stride_bk,
    stride_bn,
    stride_cm,
    stride_cn,
    BLOCK_M: tl.constexpr,
    BLOCK_N: tl.constexpr,
    BLOCK_K: tl.constexpr,
    GROUP_M: tl.constexpr,
):
    pid = tl.program_id(axis=0)
    num_pid_m = tl.cdiv(M, BLOCK_M)
    num_pid_n = tl.cdiv(N, BLOCK_N)
    num_pid_in_group = GROUP_M * num_pid_n
    group_id = pid // num_pid_in_group
    first_pid_m = group_id * GROUP_M
    group_size_m = min(num_pid_m - first_pid_m, GROUP_M)
    pid_m = first_pid_m + ((pid % num_pid_in_group) % group_size_m)
    pid_n = (pid % num_pid_in_group) // group_size_m

    offs_am = (pid_m * BLOCK_M + tl.arange(0, BLOCK_M)) % M
    offs_bn = (pid_n * BLOCK_N + tl.arange(0, BLOCK_N)) % N
    offs_k = tl.arange(0, BLOCK_K)
    a_ptrs = a_ptr + offs_am[:, None] * stride_am + offs_k[None, :] * stride_ak
    b_ptrs = b_ptr + offs_k[:, None] * stride_bk + offs_bn[None, :] * stride_bn

    acc = tl.zeros((BLOCK_M, BLOCK_N), dtype=tl.float32)
    for kk in range(0, tl.cdiv(K, BLOCK_K)):
        a = tl.load(a_ptrs, mask=offs_k[None, :] < K - kk * BLOCK_K, other=0.0)
        b = tl.load(b_ptrs, mask=offs_k[:, None] < K - kk * BLOCK_K, other=0.0)
        acc = tl.dot(a, b, acc)
        a_ptrs += BLOCK_K * stride_ak
        b_ptrs += BLOCK_K * stride_bk

    c = acc.to(c_ptr.dtype.element_ty)
    offs_cm = pid_m * BLOCK_M + tl.arange(0, BLOCK_M)
    offs_cn = pid_n * BLOCK_N + tl.arange(0, BLOCK_N)
    c_ptrs = c_ptr + offs_cm[:, None] * stride_cm + offs_cn[None, :] * stride_cn
    mask = (offs_cm[:, None] < M) & (offs_cn[None, :] < N)
    tl.store(c_ptrs, c, mask=mask)

# config = {"BLOCK_K": 64, "BLOCK_M": 128, "BLOCK_N": 512, "GROUP_M": 8, "arch": "sm_100", "dtype": "fp8e5m2", "num_ctas": 1, "num_stages": 3, "num_warps": 2}
# arch = sm_100


// ===== COMPILED SASS (sm_100a) =====

	.target	sm_100a

	.elftype	@"ET_EXEC"


//--------------------- .note.nv.tkinfo           --------------------------
	.section	.note.nv.tkinfo,"",@"SHT_NOTE"
	.sectionflags	@"SHF_NOTE_NV_TKINFO"
	.tkinfo
        /*0018*/ 	.word	0x00000081
        /*0030*/ 	.string	""
        /*0030*/ 	.string	"ptxas-blackwell"
        /*0030*/ 	.string	"Cuda compilation tools, release 12.9, V12.9.86"
        /*0030*/ 	.string	"Build cuda_12.9.r12.9/compiler.36037853_0"
        /*0030*/ 	.string	"-v  -suppress-debug-info  -lineinfo  -arch sm_100a "



//--------------------- .note.nv.cuver            --------------------------
	.section	.note.nv.cuver,"",@"SHT_NOTE"
	.sectionflags	@"SHF_NOTE_NV_CUVER"
        /*0018*/ 	.short	0x0001
        /*001a*/ 	.short	0x0064
        /*001c*/ 	.short	0x0001
        /*001e*/ 	.short	0x0000
        /*0020*/ 	.short	0x0001
        /*0022*/ 	.short	0x0000


//--------------------- .nv.info                  --------------------------
	.section	.nv.info,"",@"SHT_CUDA_INFO"
	.align	4


	//----- nvinfo : EIATTR_REGCOUNT
	.align		4
        /*0000*/ 	.byte	0x04, 0x2f
        /*0002*/ 	.short	(.L_1 - .L_0)
	.align		4
.L_0:
        /*0004*/ 	.word	index@(matmul_kernel)
        /*0008*/ 	.word	0x00000020


	//----- nvinfo : EIATTR_FRAME_SIZE
	.align		4
.L_1:
        /*000c*/ 	.byte	0x04, 0x11
        /*000e*/ 	.short	(.L_3 - .L_2)
	.align		4
.L_2:
        /*0010*/ 	.word	index@(matmul_kernel)
        /*0014*/ 	.word	0x00006a10


	//----- nvinfo : EIATTR_MIN_STACK_SIZE
	.align		4
.L_3:
        /*0018*/ 	.byte	0x04, 0x12
        /*001a*/ 	.short	(.L_5 - .L_4)
	.align		4
.L_4:
        /*001c*/ 	.word	index@(matmul_kernel)
        /*0020*/ 	.word	0x00006a10
.L_5:


//--------------------- .nv.info.matmul_kernel    --------------------------
	.section	.nv.info.matmul_kernel,"",@"SHT_CUDA_INFO"
	.sectionflags	@""
	.align	4


	//----- nvinfo : EIATTR_CUDA_API_VERSION
	.align		4
        /*0000*/ 	.byte	0x04, 0x37
        /*0002*/ 	.short	(.L_7 - .L_6)
.L_6:
        /*0004*/ 	.word	0x00000081


	//----- nvinfo : EIATTR_KPARAM_INFO
	.align		4
.L_7:
        /*0008*/ 	.byte	0x04, 0x17
        /*000a*/ 	.short	(.L_9 - .L_8)
.L_8:
        /*000c*/ 	.word	0x00000000
        /*0010*/ 	.short	0x000d
        /*0012*/ 	.short	0x0048
        /*0014*/ 	.byte	0x00, 0xf4, 0x21, 0x00


	//----- nvinfo : EIATTR_KPARAM_INFO
	.align		4
.L_9:
        /*0018*/ 	.byte	0x04, 0x17
        /*001a*/ 	.short	(.L_11 - .L_10)
.L_10:
        /*001c*/ 	.word	0x00000000
        /*0020*/ 	.short	0x000c
        /*0022*/ 	.short	0x0040
        /*0024*/ 	.byte	0x00, 0xf4, 0x21, 0x00


	//----- nvinfo : EIATTR_KPARAM_INFO
	.align		4
.L_11:
        /*0028*/ 	.byte	0x04, 0x17
        /*002a*/ 	.short	(.L_13 - .L_12)
.L_12:
        /*002c*/ 	.word	0x00000000
        /*0030*/ 	.short	0x000b
        /*0032*/ 	.short	0x0038
        /*0034*/ 	.byte	0x00, 0xf0, 0x11, 0x00


	//----- nvinfo : EIATTR_KPARAM_INFO
	.align		4
.L_13:
        /*0038*/ 	.byte	0x04, 0x17
        /*003a*/ 	.short	(.L_15 - .L_14)
.L_14:
        /*003c*/ 	.word	0x00000000
        /*0040*/ 	.short	0x000a
        /*0042*/ 	.short	0x0034
        /*0044*/ 	.byte	0x00, 0xf0, 0x11, 0x00


	//----- nvinfo : EIATTR_KPARAM_INFO
	.align		4
.L_15:
        /*0048*/ 	.byte	0x04, 0x17
        /*004a*/ 	.short	(.L_17 - .L_16)
.L_16:
        /*004c*/ 	.word	0x00000000
        /*0050*/ 	.short	0x0009
        /*0052*/ 	.short	0x0030
        /*0054*/ 	.byte	0x00, 0xf0, 0x11, 0x00


	//----- nvinfo : EIATTR_KPARAM_INFO
	.align		4
.L_17:
        /*0058*/ 	.byte	0x04, 0x17
        /*005a*/ 	.short	(.L_19 - .L_18)
.L_18:
        /*005c*/ 	.word	0x00000000
        /*0060*/ 	.short	0x0008
        /*0062*/ 	.short	0x002c
        /*0064*/ 	.byte	0x00, 0xf0, 0x11, 0x00


	//----- nvinfo : EIATTR_KPARAM_INFO
	.align		4
.L_19:
        /*0068*/ 	.byte	0x04, 0x17
        /*006a*/ 	.short	(.L_21 - .L_20)
.L_20:
        /*006c*/ 	.word	0x00000000
        /*0070*/ 	.short	0x0007
        /*0072*/ 	.short	0x0028
        /*0074*/ 	.byte	0x00, 0xf0, 0x11, 0x00


	//----- nvinfo : EIATTR_KPARAM_INFO
	.align		4
.L_21:
        /*0078*/ 	.byte	0x04, 0x17
        /*007a*/ 	.short	(.L_23 - .L_22)
.L_22:
        /*007c*/ 	.word	0x00000000
        /*0080*/ 	.short	0x0006
        /*0082*/ 	.short	0x0024
        /*0084*/ 	.byte	0x00, 0xf0, 0x11, 0x00


	//----- nvinfo : EIATTR_KPARAM_INFO
	.align		4
.L_23:
        /*0088*/ 	.byte	0x04, 0x17
        /*008a*/ 	.short	(.L_25 - .L_24)
.L_24:
        /*008c*/ 	.word	0x00000000
        /*0090*/ 	.short	0x0005
        /*0092*/ 	.short	0x0020
        /*0094*/ 	.byte	0x00, 0xf0, 0x11, 0x00


	//----- nvinfo : EIATTR_KPARAM_INFO
	.align		4
.L_25:
        /*0098*/ 	.byte	0x04, 0x17
        /*009a*/ 	.short	(.L_27 - .L_26)
.L_26:
        /*009c*/ 	.word	0x00000000
        /*00a0*/ 	.short	0x0004
        /*00a2*/ 	.short	0x001c
        /*00a4*/ 	.byte	0x00, 0xf0, 0x11, 0x00


	//----- nvinfo : EIATTR_KPARAM_INFO
	.align		4
.L_27:
        /*00a8*/ 	.byte	0x04, 0x17
        /*00aa*/ 	.short	(.L_29 - .L_28)
.L_28:
        /*00ac*/ 	.word	0x00000000
        /*00b0*/ 	.short	0x0003
        /*00b2*/ 	.short	0x0018
        /*00b4*/ 	.byte	0x00, 0xf0, 0x11, 0x00


	//----- nvinfo : EIATTR_KPARAM_INFO
	.align		4
.L_29:
        /*00b8*/ 	.byte	0x04, 0x17
        /*00ba*/ 	.short	(.L_31 - .L_30)
.L_30:
        /*00bc*/ 	.word	0x00000000
        /*00c0*/ 	.short	0x0002
        /*00c2*/ 	.short	0x0010
        /*00c4*/ 	.byte	0x00, 0xf4, 0x21, 0x00


	//----- nvinfo : EIATTR_KPARAM_INFO
	.align		4
.L_31:
        /*00c8*/ 	.byte	0x04, 0x17
        /*00ca*/ 	.short	(.L_33 - .L_32)
.L_32:
        /*00cc*/ 	.word	0x00000000
        /*00d0*/ 	.short	0x0001
        /*00d2*/ 	.short	0x0008
        /*00d4*/ 	.byte	0x00, 0xf4, 0x21, 0x00


	//----- nvinfo : EIATTR_KPARAM_INFO
	.align		4
.L_33:
        /*00d8*/ 	.byte	0x04, 0x17
        /*00da*/ 	.short	(.L_35 - .L_34)
.L_34:
        /*00dc*/ 	.word	0x00000000
        /*00e0*/ 	.short	0x0000
        /*00e2*/ 	.short	0x0000
        /*00e4*/ 	.byte	0x00, 0xf4, 0x21, 0x00


	//----- nvinfo : EIATTR_SPARSE_MMA_MASK
	.align		4
.L_35:
        /*00e8*/ 	.byte	0x03, 0x50
        /*00ea*/ 	.short	0x0000


	//----- nvinfo : EIATTR_MAXREG_COUNT
	.align		4
        /*00ec*/ 	.byte	0x03, 0x1b
        /*00ee*/ 	.short	0x00ff


	//----- nvinfo : EIATTR_NUM_BARRIERS
	.align		4
        /*00f0*/ 	.byte	0x02, 0x4c
        /*00f2*/ 	.byte	0x01
	.zero		1


	//----- nvinfo : EIATTR_ANNOTATIONS
	.align		4
        /*00f4*/ 	.byte	0x04, 0x55
        /*00f6*/ 	.short	(.L_37 - .L_36)


	//   ....[0]....
.L_36:
        /*00f8*/ 	.word	0x00000001
        /*00fc*/ 	.byte	0x10, 0x05, 0x00, 0x00, 0x01, 0x00, 0x00, 0x00, 0x60, 0x05, 0x00, 0x00, 0x01, 0x00, 0x00, 0x00
        /* <DEDUP_REMOVED lines=2364> */
        /*94cc*/ 	.byte	0xe0, 0xdc, 0x02, 0x00


	//----- nvinfo : EIATTR_VRC_CTA_INIT_COUNT
	.align		4
.L_37:
        /*94d0*/ 	.byte	0x02, 0x4a
	.zero		1
	.zero		1


	//----- nvinfo : EIATTR_EXIT_INSTR_OFFSETS
	.align		4
        /*94d4*/ 	.byte	0x04, 0x1c
        /*94d6*/ 	.short	(.L_39 - .L_38)


	//   ....[0]....
.L_38:
        /*94d8*/ 	.word	0x00110730


	//   ....[1]....
        /*94dc*/ 	.word	0x00110760


	//----- nvinfo : EIATTR_REQNTID
	.align		4
.L_39:
        /*94e0*/ 	.byte	0x04, 0x10
        /*94e2*/ 	.short	(.L_41 - .L_40)
.L_40:
        /*94e4*/ 	.word	0x00000040
        /*94e8*/ 	.word	0x00000001
        /*94ec*/ 	.word	0x00000001


	//----- nvinfo : EIATTR_CBANK_PARAM_SIZE
	.align		4
.L_41:
        /*94f0*/ 	.byte	0x03, 0x19
        /*94f2*/ 	.short	0x0050


	//----- nvinfo : EIATTR_PARAM_CBANK
	.align		4
        /*94f4*/ 	.byte	0x04, 0x0a
        /*94f6*/ 	.short	(.L_43 - .L_42)
	.align		4
.L_42:
        /*94f8*/ 	.word	index@(.nv.constant0.matmul_kernel)
        /*94fc*/ 	.short	0x0380
        /*94fe*/ 	.short	0x0050


	//----- nvinfo : EIATTR_SW_WAR
	.align		4
.L_43:
        /*9500*/ 	.byte	0x04, 0x36
        /*9502*/ 	.short	(.L_45 - .L_44)
.L_44:
        /*9504*/ 	.word	0x00000008
.L_45:


//--------------------- .nv.compat                --------------------------
	.section	.nv.compat,"",@"SHT_CUDA_COMPAT_INFO"
	.align	4
        /*0000*/ 	.byte	0x02, 0x02, 0x02, 0x00, 0x02, 0x05, 0x05, 0x00, 0x02, 0x03, 0x00, 0x00, 0x02, 0x06, 0x01, 0x00


//--------------------- .nv.callgraph             --------------------------
	.section	.nv.callgraph,"",@"SHT_CUDA_CALLGRAPH"
	.align	4
	.sectionentsize	8
	.align		4
        /*0000*/ 	.word	0x00000000
	.align		4
        /*0004*/ 	.word	0xffffffff
	.align		4
        /*0008*/ 	.word	0x00000000
	.align		4
        /*000c*/ 	.word	0xfffffffe
	.align		4
        /*0010*/ 	.word	0x00000000
	.align		4
        /*0014*/ 	.word	0xfffffffd
	.align		4
        /*0018*/ 	.word	0x00000000
	.align		4
        /*001c*/ 	.word	0xfffffffc


//--------------------- .text.matmul_kernel       --------------------------
	.section	.text.matmul_kernel,"ax",@progbits
	.align	128
        .global         matmul_kernel
        .type           matmul_kernel,@function
        .size           matmul_kernel,(.L_x_4 - matmul_kernel)
        .other          matmul_kernel,@"STO_CUDA_ENTRY STV_DEFAULT"
matmul_kernel:
.text.matmul_kernel:
[----:B------:R-:W0:Y:S08]  /*0000*/  LDC R1, c[0x0][0x37c] ;  /* 0x0000df00ff017b82 */ /* 0x000e300000000800 */
[----:B------:R-:W1:Y:S01]  /*0010*/  LDC.64 R2, c[0x0][0x398] ;  /* 0x0000e600ff027b82 */ /* 0x000e620000000a00 */
[----:B0-----:R-:W-:Y:S01]  /*0020*/  VIADD R1, R1, 0xffff95f0 ;  /* 0xffff95f001017836 */ /* 0x001fe20000000000 */
[----:B------:R-:W0:Y:S01]  /*0030*/  S2R R14, SR_TID.X ;  /* 0x00000000000e7919 */ /* 0x000e220000002100 */
[----:B------:R-:W2:Y:S01]  /*0040*/  LDCU UR6, c[0x0][0x3a0] ;  /* 0x00007400ff0677ac */ /* 0x000ea20008000800 */
[----:B------:R-:W-:-:S04]  /*0050*/  UMOV UR5, 0x400 ;  /* 0x0000040000057882 */ /* 0x000fc80000000000 */
[----:B------:R-:W3:Y:S01]  /*0060*/  S2UR UR4, SR_CgaCtaId ;  /* 0x00000000000479c3 */ /* 0x000ee20000008800 */
[----:B------:R-:W4:Y:S01]  /*0070*/  LDCU.64 UR62, c[0x0][0x358] ;  /* 0x00006b00ff3e77ac */ /* 0x000f220008000a00 */
[----:B--2---:R-:W-:Y:S01]  /*0080*/  UIADD3 UR6, UPT, UPT, UR6, 0x3f, URZ ;  /* 0x0000003f06067890 */ /* 0x004fe2000fffe0ff */
[----:B-1----:R-:W-:-:S03]  /*0090*/  VIADD R0, R3, 0x1ff ;  /* 0x000001ff03007836 */ /* 0x002fc60000000000 */
[----:B------:R-:W-:Y:S02]  /*00a0*/  UISETP.GT.AND UP0, UPT, UR6, 0x3f, UPT ;  /* 0x0000003f0600788c */ /* 0x000fe4000bf04270 */
[----:B------:R-:W-:Y:S01]  /*00b0*/  SHF.R.S32.HI R5, RZ, 0x1f, R0 ;  /* 0x0000001fff057819 */ /* 0x000fe20000011400 */
[----:B---3--:R-:W-:-:S03]  /*00c0*/  ULEA UR5, UR4, UR5, 0x18 ;  /* 0x0000000504057291 */ /* 0x008fc6000f8ec0ff */
[----:B------:R-:W-:Y:S02]  /*00d0*/  LEA.HI R5, R5, R0, RZ, 0x9 ;  /* 0x0000000005057211 */ /* 0x000fe400078f48ff */
[----:B0-----:R-:W-:Y:S02]  /*00e0*/  LOP3.LUT R16, R14, 0x3f, RZ, 0xc0, !PT ;  /* 0x0000003f0e107812 */ /* 0x001fe400078ec0ff */
[----:B------:R-:W-:Y:S02]  /*00f0*/  SHF.R.S32.HI R0, RZ, 0x9, R5 ;  /* 0x00000009ff007819 */ /* 0x000fe40000011405 */
[----:B------:R-:W0:Y:S03]  /*0100*/  S2R R5, SR_CTAID.X ;  /* 0x0000000000057919 */ /* 0x000e260000002500 */
[----:B------:R-:W-:-:S05]  /*0110*/  IMAD.SHL.U32 R0, R0, 0x8, RZ ;  /* 0x0000000800007824 */ /* 0x000fca00078e00ff */
[-C--:B------:R-:W-:Y:S02]  /*0120*/  IABS R9, R0.reuse ;  /* 0x0000000000097213 */ /* 0x080fe40000000000 */
[----:B------:R-:W-:Y:S02]  /*0130*/  IABS R12, R0 ;  /* 0x00000000000c7213 */ /* 0x000fe40000000000 */
[----:B------:R-:W1:Y:S08]  /*0140*/  I2F.RP R4, R9 ;  /* 0x0000000900047306 */ /* 0x000e700000209400 */
[----:B-1----:R-:W1:Y:S01]  /*0150*/  MUFU.RCP R4, R4 ;  /* 0x0000000400047308 */ /* 0x002e620000001000 */
[----:B0-----:R-:W-:Y:S01]  /*0160*/  IABS R10, R5 ;  /* 0x00000005000a7213 */ /* 0x001fe20000000000 */
[----:B-1----:R-:W-:-:S02]  /*0170*/  VIADD R6, R4, 0xffffffe ;  /* 0x0ffffffe04067836 */ /* 0x002fc40000000000 */
[----:B------:R-:W-:-:S04]  /*0180*/  IMAD.MOV R4, RZ, RZ, -R12 ;  /* 0x000000ffff047224 */ /* 0x000fc800078e0a0c */
[----:B------:R0:W1:Y:S02]  /*0190*/  F2I.FTZ.U32.TRUNC.NTZ R7, R6 ;  /* 0x0000000600077305 */ /* 0x000064000021f000 */
[----:B0-----:R-:W-:Y:S02]  /*01a0*/  IMAD.MOV.U32 R6, RZ, RZ, RZ ;  /* 0x000000ffff067224 */ /* 0x001fe400078e00ff */
[----:B-1----:R-:W-:-:S04]  /*01b0*/  IMAD.MOV R8, RZ, RZ, -R7 ;  /* 0x000000ffff087224 */ /* 0x002fc800078e0a07 */
[----:B------:R-:W-:Y:S02]  /*01c0*/  IMAD R11, R8, R9, RZ ;  /* 0x00000009080b7224 */ /* 0x000fe400078e02ff */
[----:B------:R-:W-:Y:S02]  /*01d0*/  IMAD.MOV.U32 R8, RZ, RZ, R10 ;  /* 0x000000ffff087224 */ /* 0x000fe400078e000a */
[----:B------:R-:W-:-:S06]  /*01e0*/  IMAD.HI.U32 R7, R7, R11, R6 ;  /* 0x0000000b07077227 */ /* 0x000fcc00078e0006 */
[----:B------:R-:W-:-:S04]  /*01f0*/  IMAD.HI.U32 R7, R7, R8, RZ ;  /* 0x0000000807077227 */ /* 0x000fc800078e00ff */
[----:B------:R-:W-:-:S05]  /*0200*/  IMAD R4, R7, R4, R8 ;  /* 0x0000000407047224 */ /* 0x000fca00078e0208 */
[----:B------:R-:W-:-:S13]  /*0210*/  ISETP.GT.U32.AND P1, PT, R9, R4, PT ;  /* 0x000000040900720c */ /* 0x000fda0003f24070 */
[----:B------:R-:W-:Y:S02]  /*0220*/  @!P1 IMAD.IADD R4, R4, 0x1, -R9 ;  /* 0x0000000104049824 */ /* 0x000fe400078e0a09 */
[----:B------:R-:W-:Y:S01]  /*0230*/  @!P1 VIADD R7, R7, 0x1 ;  /* 0x0000000107079836 */ /* 0x000fe20000000000 */
[----:B------:R-:W-:Y:S02]  /*0240*/  ISETP.NE.AND P1, PT, R0, RZ, PT ;  /* 0x000000ff0000720c */ /* 0x000fe40003f25270 */
[----:B------:R-:W-:Y:S02]  /*0250*/  ISETP.GE.U32.AND P0, PT, R4, R9, PT ;  /* 0x000000090400720c */ /* 0x000fe40003f06070 */
[----:B------:R-:W-:-:S04]  /*0260*/  LOP3.LUT R4, R5, R0, RZ, 0x3c, !PT ;  /* 0x0000000005047212 */ /* 0x000fc800078e3cff */
[----:B------:R-:W-:Y:S01]  /*0270*/  ISETP.GE.AND P2, PT, R4, RZ, PT ;  /* 0x000000ff0400720c */ /* 0x000fe20003f46270 */
[----:B------:R-:W-:-:S06]  /*0280*/  VIADD R4, R2, 0x7f ;  /* 0x0000007f02047836 */ /* 0x000fcc0000000000 */
[----:B------:R-:W-:-:S04]  /*0290*/  @P0 VIADD R7, R7, 0x1 ;  /* 0x0000000107070836 */ /* 0x000fc80000000000 */
[----:B------:R-:W-:Y:S01]  /*02a0*/  IMAD.MOV.U32 R6, RZ, RZ, R7 ;  /* 0x000000ffff067224 */ /* 0x000fe200078e0007 */
[----:B------:R-:W-:-:S03]  /*02b0*/  SHF.R.S32.HI R7, RZ, 0x1f, R4 ;  /* 0x0000001fff077819 */ /* 0x000fc60000011404 */
[----:B------:R-:W-:Y:S01]  /*02c0*/  @!P2 IMAD.MOV R6, RZ, RZ, -R6 ;  /* 0x000000ffff06a224 */ /* 0x000fe200078e0a06 */
[----:B------:R-:W-:Y:S02]  /*02d0*/  @!P1 LOP3.LUT R6, RZ, R0, RZ, 0x33, !PT ;  /* 0x00000000ff069212 */ /* 0x000fe400078e33ff */
[----:B------:R-:W-:-:S03]  /*02e0*/  LEA.HI R7, R7, R4, RZ, 0x7 ;  /* 0x0000000407077211 */ /* 0x000fc600078f38ff */
[----:B------:R-:W-:Y:S02]  /*02f0*/  IMAD.SHL.U32 R4, R6, 0x8, RZ ;  /* 0x0000000806047824 */ /* 0x000fe400078e00ff */
[----:B------:R-:W-:-:S03]  /*0300*/  IMAD.MOV R6, RZ, RZ, -R6 ;  /* 0x000000ffff067224 */ /* 0x000fc600078e0a06 */
[----:B------:R-:W-:Y:S01]  /*0310*/  LEA.HI.SX32 R7, R7, -R4, 0x19 ;  /* 0x8000000407077211 */ /* 0x000fe200078fcaff */
[----:B------:R-:W-:Y:S02]  /*0320*/  IMAD R15, R0, R6, R5 ;  /* 0x00000006000f7224 */ /* 0x000fe400078e0205 */
[----:B------:R-:W-:Y:S01]  /*0330*/  IMAD.MOV.U32 R6, RZ, RZ, RZ ;  /* 0x000000ffff067224 */ /* 0x000fe200078e00ff */
[----:B------:R-:W-:Y:S02]  /*0340*/  VIMNMX R8, PT, PT, R7, 0x8, PT ;  /* 0x0000000807087848 */ /* 0x000fe40003fe0100 */
[----:B------:R-:W-:Y:S02]  /*0350*/  IABS R13, R15 ;  /* 0x0000000f000d7213 */ /* 0x000fe40000000000 */
[----:B------:R-:W-:-:S04]  /*0360*/  IABS R11, R8 ;  /* 0x00000008000b7213 */ /* 0x000fc80000000000 */
[----:B------:R-:W0:Y:S08]  /*0370*/  I2F.RP R9, R11 ;  /* 0x0000000b00097306 */ /* 0x000e300000209400 */
[----:B0-----:R-:W0:Y:S02]  /*0380*/  MUFU.RCP R9, R9 ;  /* 0x0000000900097308 */ /* 0x001e240000001000 */
[----:B0-----:R-:W-:-:S06]  /*0390*/  VIADD R7, R9, 0xffffffe ;  /* 0x0ffffffe09077836 */ /* 0x001fcc0000000000 */
[----:B------:R-:W0:Y:S02]  /*03a0*/  F2I.FTZ.U32.TRUNC.NTZ R7, R7 ;  /* 0x0000000700077305 */ /* 0x000e24000021f000 */
[----:B0-----:R-:W-:-:S04]  /*03b0*/  IMAD.MOV R10, RZ, RZ, -R7 ;  /* 0x000000ffff0a7224 */ /* 0x001fc800078e0a07 */
[----:B------:R-:W-:-:S04]  /*03c0*/  IMAD.MOV.U32 R0, RZ, RZ, R10 ;  /* 0x000000ffff007224 */ /* 0x000fc800078e000a */
[----:B------:R-:W-:Y:S01]  /*03d0*/  IMAD R5, R0, R11, RZ ;  /* 0x0000000b00057224 */ /* 0x000fe200078e02ff */
[----:B------:R-:W-:-:S03]  /*03e0*/  IABS R0, R8 ;  /* 0x0000000800007213 */ /* 0x000fc60000000000 */
[----:B------:R-:W-:-:S04]  /*03f0*/  IMAD.HI.U32 R6, R7, R5, R6 ;  /* 0x0000000507067227 */ /* 0x000fc800078e0006 */
[----:B------:R-:W-:Y:S02]  /*0400*/  IMAD.MOV R0, RZ, RZ, -R0 ;  /* 0x000000ffff007224 */ /* 0x000fe400078e0a00 */
        /* <DEDUP_REMOVED lines=8> */
[----:B------:R-:W-:-:S07]  /*0490*/  ISETP.GE.AND P2, PT, R0, RZ, PT ;  /* 0x000000ff0000720c */ /* 0x000fce0003f46270 */
[----:B------:R-:W-:-:S06]  /*04a0*/  @P0 VIADD R6, R6, 0x1 ;  /* 0x0000000106060836 */ /* 0x000fcc0000000000 */
[----:B------:R-:W-:Y:S01]  /*04b0*/  @!P2 IMAD.MOV R6, RZ, RZ, -R6 ;  /* 0x000000ffff06a224 */ /* 0x000fe200078e0a06 */
[----:B------:R-:W-:-:S05]  /*04c0*/  @!P1 LOP3.LUT R6, RZ, R8, RZ, 0x33, !PT ;  /* 0x00000008ff069212 */ /* 0x000fca00078e33ff */
[----:B------:R-:W-:Y:S02]  /*04d0*/  IMAD.MOV R5, RZ, RZ, -R6 ;  /* 0x000000ffff057224 */ /* 0x000fe400078e0a06 */
[----:B------:R-:W-:Y:S02]  /*04e0*/  IMAD.SHL.U32 R24, R6, 0x200, RZ ;  /* 0x0000020006187824 */ /* 0x000fe400078e00ff */
[----:B------:R-:W-:Y:S02]  /*04f0*/  IMAD R5, R8, R5, R15 ;  /* 0x0000000508057224 */ /* 0x000fe400078e020f */
[----:B------:R-:W-:Y:S01]  /*0500*/  VIADD R6, R24, 0x3 ;  /* 0x0000000318067836 */ /* 0x000fe20000000000 */
[----:B------:R-:W-:Y:S01]  /*0510*/  STL [R1+0xa0], R24 ;  /* 0x0000a01801007387 */ /* 0x000fe20000100800 */
[----:B------:R-:W-:Y:S02]  /*0520*/  IMAD.IADD R0, R4, 0x1, R5 ;  /* 0x0000000104007824 */ /* 0x000fe400078e0205 */
[----:B------:R-:W-:-:S02]  /*0530*/  VIADD R5, R24, 0x1 ;  /* 0x0000000118057836 */ /* 0x000fc40000000000 */
[C---:B------:R-:W-:Y:S02]  /*0540*/  VIADD R4, R24.reuse, 0x2 ;  /* 0x0000000218047836 */ /* 0x040fe40000000000 */
[----:B------:R-:W-:Y:S01]  /*0550*/  VIADD R7, R24, 0x19 ;  /* 0x0000001918077836 */ /* 0x000fe20000000000 */
[----:B------:R0:W-:Y:S01]  /*0560*/  STL [R1+0xc70], R5 ;  /* 0x000c700501007387 */ /* 0x0001e20000100800 */
[----:B------:R-:W-:Y:S02]  /*0570*/  IMAD R0, R0, 0x80, R16 ;  /* 0x0000008000007824 */ /* 0x000fe400078e0210 */
[C---:B------:R-:W-:Y:S01]  /*0580*/  VIADD R23, R24.reuse, 0x12 ;  /* 0x0000001218177836 */ /* 0x040fe20000000000 */
[----:B------:R1:W-:Y:S01]  /*0590*/  STL [R1+0xc6c], R4 ;  /* 0x000c6c0401007387 */ /* 0x0003e20000100800 */
[C---:B------:R-:W-:Y:S02]  /*05a0*/  VIADD R15, R24.reuse, 0x14 ;  /* 0x00000014180f7836 */ /* 0x040fe40000000000 */
[C---:B------:R-:W-:Y:S01]  /*05b0*/  VIADD R29, R24.reuse, 0x1ee ;  /* 0x000001ee181d7836 */ /* 0x040fe20000000000 */
[----:B------:R2:W-:Y:S01]  /*05c0*/  STL [R1+0xc68], R6 ;  /* 0x000c680601007387 */ /* 0x0005e20000100800 */
[----:B------:R-:W-:-:S02]  /*05d0*/  VIADD R22, R24, 0x1f1 ;  /* 0x000001f118167836 */ /* 0x000fc40000000000 */
[C---:B0-----:R-:W-:Y:S02]  /*05e0*/  VIADD R5, R24.reuse, 0x4 ;  /* 0x0000000418057836 */ /* 0x041fe40000000000 */
[C---:B------:R-:W-:Y:S02]  /*05f0*/  VIADD R21, R24.reuse, 0x1f2 ;  /* 0x000001f218157836 */ /* 0x040fe40000000000 */
[C---:B-1----:R-:W-:Y:S01]  /*0600*/  VIADD R4, R24.reuse, 0x5 ;  /* 0x0000000518047836 */ /* 0x042fe20000000000 */
[----:B------:R0:W-:Y:S01]  /*0610*/  STL [R1+0xc64], R5 ;  /* 0x000c640501007387 */ /* 0x0001e20000100800 */
[C---:B------:R-:W-:Y:S02]  /*0620*/  VIADD R20, R24.reuse, 0x1f3 ;  /* 0x000001f318147836 */ /* 0x040fe40000000000 */
[C---:B--2---:R-:W-:Y:S01]  /*0630*/  VIADD R6, R24.reuse, 0x6 ;  /* 0x0000000618067836 */ /* 0x044fe20000000000 */
[----:B------:R1:W-:Y:S01]  /*0640*/  STL [R1+0xc60], R4 ;  /* 0x000c600401007387 */ /* 0x0003e20000100800 */
[----:B------:R-:W-:-:S02]  /*0650*/  VIADD R19, R24, 0x1f4 ;  /* 0x000001f418137836 */ /* 0x000fc40000000000 */
[C---:B------:R-:W-:Y:S01]  /*0660*/  VIADD R18, R24.reuse, 0x1f5 ;  /* 0x000001f518127836 */ /* 0x040fe20000000000 */
[----:B------:R2:W-:Y:S01]  /*0670*/  STL [R1+0xc5c], R6 ;  /* 0x000c5c0601007387 */ /* 0x0005e20000100800 */
[C---:B------:R-:W-:Y:S02]  /*0680*/  VIADD R17, R24.reuse, 0x1f6 ;  /* 0x000001f618117836 */ /* 0x040fe40000000000 */
[C---:B0-----:R-:W-:Y:S02]  /*0690*/  VIADD R5, R24.reuse, 0x7 ;  /* 0x0000000718057836 */ /* 0x041fe40000000000 */
[C---:B------:R-:W-:Y:S02]  /*06a0*/  VIADD R16, R24.reuse, 0x1f7 ;  /* 0x000001f718107836 */ /* 0x040fe40000000000 */
[C---:B-1----:R-:W-:Y:S01]  /*06b0*/  VIADD R4, R24.reuse, 0x8 ;  /* 0x0000000818047836 */ /* 0x042fe20000000000 */
[----:B------:R0:W-:Y:S01]  /*06c0*/  STL [R1+0xc48], R5 ;  /* 0x000c480501007387 */ /* 0x0001e20000100800 */
[----:B------:R-:W-:-:S02]  /*06d0*/  VIADD R13, R24, 0x1f8 ;  /* 0x000001f8180d7836 */ /* 0x000fc40000000000 */
[C---:B--2---:R-:W-:Y:S01]  /*06e0*/  VIADD R6, R24.reuse, 0x9 ;  /* 0x0000000918067836 */ /* 0x044fe20000000000 */
[----:B------:R1:W-:Y:S01]  /*06f0*/  STL [R1+0xc44], R4 ;  /* 0x000c440401007387 */ /* 0x0003e20000100800 */
[C---:B------:R-:W-:Y:S02]  /*0700*/  VIADD R12, R24.reuse, 0x1f9 ;  /* 0x000001f9180c7836 */ /* 0x040fe40000000000 */
[C---:B------:R-:W-:Y:S01]  /*0710*/  VIADD R11, R24.reuse, 0x1fa ;  /* 0x000001fa180b7836 */ /* 0x040fe20000000000 */
[----:B------:R2:W-:Y:S01]  /*0720*/  STL [R1+0xc40], R6 ;  /* 0x000c400601007387 */ /* 0x0005e20000100800 */
[C---:B------:R-:W-:Y:S02]  /*0730*/  VIADD R10, R24.reuse, 0x1fb ;  /* 0x000001fb180a7836 */ /* 0x040fe40000000000 */
[C---:B0-----:R-:W-:Y:S02]  /*0740*/  VIADD R5, R24.reuse, 0xa ;  /* 0x0000000a18057836 */ /* 0x041fe40000000000 */
[----:B------:R-:W-:-:S02]  /*0750*/  VIADD R9, R24, 0x1fc ;  /* 0x000001fc18097836 */ /* 0x000fc40000000000 */
[C---:B-1----:R-:W-:Y:S01]  /*0760*/  VIADD R4, R24.reuse, 0xb ;  /* 0x0000000b18047836 */ /* 0x042fe20000000000 */
[----:B------:R0:W-:Y:S01]  /*0770*/  STL [R1+0xc3c], R5 ;  /* 0x000c3c0501007387 */ /* 0x0001e20000100800 */
[C---:B------:R-:W-:Y:S02]  /*0780*/  VIADD R8, R24.reuse, 0x1fd ;  /* 0x000001fd18087836 */ /* 0x040fe40000000000 */
[C---:B--2---:R-:W-:Y:S01]  /*0790*/  VIADD R6, R24.reuse, 0xc ;  /* 0x0000000c18067836 */ /* 0x044fe20000000000 */
[----:B------:R1:W-:Y:S04]  /*07a0*/  STL [R1+0xc58], R4 ;  /* 0x000c580401007387 */ /* 0x0003e80000100800 */
[----:B------:R2:W-:Y:S01]  /*07b0*/  STL [R1+0xc54], R6 ;  /* 0x000c540601007387 */ /* 0x0005e20000100800 */
[----:B0-----:R-:W-:-:S02]  /*07c0*/  VIADD R5, R24, 0xd ;  /* 0x0000000d18057836 */ /* 0x001fc40000000000 */
[----:B-1----:R-:W-:-:S03]  /*07d0*/  VIADD R4, R24, 0xe ;  /* 0x0000000e18047836 */ /* 0x002fc60000000000 */
[----:B------:R0:W-:Y:S01]  /*07e0*/  STL [R1+0xc50], R5 ;  /* 0x000c500501007387 */ /* 0x0001e20000100800 */
[----:B--2---:R-:W-:-:S03]  /*07f0*/  VIADD R6, R24, 0xf ;  /* 0x0000000f18067836 */ /* 0x004fc60000000000 */
[----:B------:R1:W-:Y:S04]  /*0800*/  STL [R1+0xc4c], R4 ;  /* 0x000c4c0401007387 */ /* 0x0003e80000100800 */
[----:B------:R2:W-:Y:S01]  /*0810*/  STL [R1+0xc34], R6 ;  /* 0x000c340601007387 */ /* 0x0005e20000100800 */
[C---:B0-----:R-:W-:Y:S02]  /*0820*/  VIADD R5, R24.reuse, 0x10 ;  /* 0x0000001018057836 */ /* 0x041fe40000000000 */
[----:B-1----:R-:W-:-:S03]  /*0830*/  VIADD R4, R24, 0x11 ;  /* 0x0000001118047836 */ /* 0x002fc60000000000 */
[----:B------:R0:W-:Y:S01]  /*0840*/  STL [R1+0xc30], R5 ;  /* 0x000c300501007387 */ /* 0x0001e20000100800 */
[C---:B--2---:R-:W-:Y:S02]  /*0850*/  VIADD R6, R24.reuse, 0x15 ;  /* 0x0000001518067836 */ /* 0x044fe40000000000 */
[----:B0-----:R-:W-:-:S05]  /*0860*/  VIADD R5, R24, 0x13 ;  /* 0x0000001318057836 */ /* 0x001fca0000000000 */
[----:B------:R0:W-:Y:S04]  /*0870*/  STL [R1+0xc24], R5 ;  /* 0x000c240501007387 */ /* 0x0001e80000100800 */
[----:B------:R1:W-:Y:S01]  /*0880*/  STL [R1+0xc1c], R6 ;  /* 0x000c1c0601007387 */ /* 0x0003e20000100800 */
[C---:B0-----:R-:W-:Y:S02]  /*0890*/  VIADD R5, R24.reuse, 0x16 ;  /* 0x0000001618057836 */ /* 0x041fe40000000000 */
[----:B-1----:R-:W-:-:S03]  /*08a0*/  VIADD R6, R24, 0x17 ;  /* 0x0000001718067836 */ /* 0x002fc60000000000 */
[----:B------:R0:W-:Y:S04]  /*08b0*/  STL [R1+0xc18], R5 ;  /* 0x000c180501007387 */ /* 0x0001e80000100800 */
[----:B------:R1:W-:Y:S01]  /*08c0*/  STL [R1+0xc38], R6 ;  /* 0x000c380601007387 */ /* 0x0003e20000100800 */
[C---:B0-----:R-:W-:Y:S02]  /*08d0*/  VIADD R5, R24.reuse, 0x18 ;  /* 0x0000001818057836 */ /* 0x041fe40000000000 */
[----:B-1----:R-:W-:-:S03]  /*08e0*/  VIADD R6, R24, 0x1a ;  /* 0x0000001a18067836 */ /* 0x002fc60000000000 */
[----:B------:R0:W-:Y:S04]  /*08f0*/  STL [R1+0xc14], R5 ;  /* 0x000c140501007387 */ /* 0x0001e80000100800 */
[----:B------:R1:W-:Y:S04]  /*0900*/  STL [R1+0xc10], R7 ;  /* 0x000c100701007387 */ /* 0x0003e80000100800 */
[----:B------:R2:W-:Y:S01]  /*0910*/  STL [R1+0xc0c], R6 ;  /* 0x000c0c0601007387 */ /* 0x0005e20000100800 */
[C---:B0-----:R-:W-:Y:S02]  /*0920*/  VIADD R5, R24.reuse, 0x1b ;  /* 0x0000001b18057836 */ /* 0x041fe40000000000 */
        /* <DEDUP_REMOVED lines=931> */
[----:B------:R-:W-:Y:S04]  /*4360*/  STL [R1+0x8], R7 ;  /* 0x0000080701007387 */ /* 0x000fe80000100800 */
[----:B------:R1:W-:Y:S01]  /*4370*/  STL [R1+0x4], R6 ;  /* 0x0000040601007387 */ /* 0x0003e20000100800 */
[----:B0-----:R-:W-:-:S05]  /*4380*/  VIADD R5, R24, 0x1ed ;  /* 0x000001ed18057836 */ /* 0x001fca0000000000 */
[----:B------:R0:W-:Y:S01]  /*4390*/  STL [R1], R5 ;  /* 0x0000000501007387 */ /* 0x0001e20000100800 */
[----:B-1----:R-:W-:-:S05]  /*43a0*/  VIADD R6, R24, 0x1ef ;  /* 0x000001ef18067836 */ /* 0x002fca0000000000 */
[----:B------:R1:W-:Y:S01]  /*43b0*/  STL [R1+0x28], R6 ;  /* 0x0000280601007387 */ /* 0x0003e20000100800 */
[----:B0-----:R-:W-:-:S05]  /*43c0*/  VIADD R5, R24, 0x1f0 ;  /* 0x000001f018057836 */ /* 0x001fca0000000000 */
[----:B------:R0:W-:Y:S01]  /*43d0*/  STL [R1+0x24], R5 ;  /* 0x0000240501007387 */ /* 0x0001e20000100800 */
[----:B-1----:R-:W-:-:S03]  /*43e0*/  VIADD R6, R24, 0x1fe ;  /* 0x000001fe18067836 */ /* 0x002fc60000000000 */
[----:B------:R1:W-:Y:S01]  /*43f0*/  STL [R1+0xac], R0 ;  /* 0x0000ac0001007387 */ /* 0x0003e20000100800 */
[----:B0-----:R-:W-:Y:S01]  /*4400*/  VIADD R5, R24, 0x1ff ;  /* 0x000001ff18057836 */ /* 0x001fe20000000000 */
[----:B----4-:R-:W-:Y:S06]  /*4410*/  BRA.U UP0, `(.L_x_0) ;  /* 0x00000041000c7547 */ /* 0x010fec000b800000 */
[----:B-1----:R-:W-:Y:S01]  /*4420*/  IMAD.SHL.U32 R0, R14, 0x10, RZ ;  /* 0x000000100e007824 */ /* 0x002fe200078e00ff */
[----:B------:R1:W-:Y:S04]  /*4430*/  STL [R1+0xb0], RZ ;  /* 0x0000b0ff01007387 */ /* 0x0003e80000100800 */
[----:B------:R1:W-:Y:S04]  /*4440*/  STL [R1+0x3620], R0 ;  /* 0x0036200001007387 */ /* 0x0003e80000100800 */
[----:B------:R1:W-:Y:S04]  /*4450*/  STL [R1+0xb4], RZ ;  /* 0x0000b4ff01007387 */ /* 0x0003e80000100800 */
        /* <DEDUP_REMOVED lines=1021> */
[----:B------:R1:W-:Y:S01]  /*8430*/  STL [R1+0x28c], RZ ;  /* 0x00028cff01007387 */ /* 0x0003e20000100800 */
[----:B------:R-:W-:Y:S05]  /*8440*/  BRA `(.L_x_1) ;  /* 0x000009d400947947 */ /* 0x000fea0003800000 */
.L_x_0:
[----:B------:R0:W-:Y:S01]  /*8450*/  STL [R1+0x38b0], R20 ;  /* 0x0038b01401007387 */ /* 0x0001e20000100800 */
[----:B------:R-:W-:Y:S01]  /*8460*/  IABS R7, R3 ;  /* 0x0000000300077213 */ /* 0x000fe20000000000 */
[----:B------:R-:W2:Y:S01]  /*8470*/  LDCU UR4, c[0x0][0x3ac] ;  /* 0x00007580ff0477ac */ /* 0x000ea20008000800 */
[----:B------:R-:W-:Y:S02]  /*8480*/  IABS R26, R6 ;  /* 0x00000006001a7213 */ /* 0x000fe40000000000 */
[----:B------:R-:W-:Y:S01]  /*8490*/  IABS R27, R8 ;  /* 0x00000008001b7213 */ /* 0x000fe20000000000 */
[----:B------:R-:W3:Y:S01]  /*84a0*/  LDCU.128 UR8, c[0x0][0x380] ;  /* 0x00007000ff0877ac */ /* 0x000ee20008000c00 */
[----:B0-----:R-:W4:Y:S01]  /*84b0*/  LDL R20, [R1+0xa4] ;  /* 0x0000a40001147983 */ /* 0x001f220000100800 */
[----:B------:R-:W-:Y:S01]  /*84c0*/  ISETP.GE.AND P2, PT, R5, RZ, PT ;  /* 0x000000ff0500720c */ /* 0x000fe20003f46270 */
[----:B------:R-:W0:Y:S02]  /*84d0*/  LDCU UR7, c[0x0][0x3a4] ;  /* 0x00007480ff0777ac */ /* 0x000e240008000800 */
[----:B------:R5:W-:Y:S01]  /*84e0*/  STL [R1+0x38ac], R21 ;  /* 0x0038ac1501007387 */ /* 0x000be20000100800 */
[----:B------:R-:W-:Y:S01]  /*84f0*/  ISETP.NE.AND P6, PT, R2, RZ, PT ;  /* 0x000000ff0200720c */ /* 0x000fe20003fc5270 */
[----:B------:R-:W1:Y:S01]  /*8500*/  LDCU UR12, c[0x0][0x3b0] ;  /* 0x00007600ff0c77ac */ /* 0x000e620008000800 */
[----:B------:R-:W-:Y:S01]  /*8510*/  ISETP.GE.AND P3, PT, R6, RZ, PT ;  /* 0x000000ff0600720c */ /* 0x000fe20003f66270 */
[----:B------:R-:W0:Y:S01]  /*8520*/  LDCU UR77, c[0x0][0x3a8] ;  /* 0x00007500ff4d77ac */ /* 0x000e220008000800 */
[----:B-----5:R-:W5:Y:S01]  /*8530*/  LDL R21, [R1+0xac] ;  /* 0x0000ac0001157983 */ /* 0x020f620000100800 */
[----:B-1----:R-:W1:Y:S03]  /*8540*/  I2F.RP R0, R7 ;  /* 0x0000000700007306 */ /* 0x002e660000209400 */
[----:B------:R0:W-:Y:S04]  /*8550*/  STL [R1+0x38a8], R22 ;  /* 0x0038a81601007387 */ /* 0x0001e80000100800 */
[----:B------:R2:W-:Y:S04]  /*8560*/  STL [R1+0x38a4], R29 ;  /* 0x0038a41d01007387 */ /* 0x0005e80000100800 */
[----:B------:R3:W-:Y:S01]  /*8570*/  STL [R1+0x379c], R3 ;  /* 0x00379c0301007387 */ /* 0x0007e20000100800 */
[----:B0-----:R-:W-:Y:S01]  /*8580*/  IMAD.MOV.U32 R22, RZ, RZ, R4 ;  /* 0x000000ffff167224 */ /* 0x001fe200078e0004 */
[----:B------:R-:W-:Y:S01]  /*8590*/  IABS R4, R2 ;  /* 0x0000000200047213 */ /* 0x000fe20000000000 */
[----:B-1----:R-:W0:Y:S01]  /*85a0*/  MUFU.RCP R0, R0 ;  /* 0x0000000000007308 */ /* 0x002e220000001000 */
[----:B--2---:R-:W-:-:S02]  /*85b0*/  IMAD.MOV.U32 R29, RZ, RZ, R15 ;  /* 0x000000ffff1d7224 */ /* 0x004fc400078e000f */
[----:B---3--:R-:W-:-:S05]  /*85c0*/  IMAD.MOV.U32 R3, RZ, RZ, R23 ;  /* 0x000000ffff037224 */ /* 0x008fca00078e0017 */
[----:B------:R-:W1:Y:S01]  /*85d0*/  I2F.RP R14, R4 ;  /* 0x00000004000e7306 */ /* 0x000e620000209400 */
[----:B0-----:R-:W-:-:S07]  /*85e0*/  VIADD R0, R0, 0xffffffe ;  /* 0x0ffffffe00007836 */ /* 0x001fce0000000000 */
[----:B-1----:R-:W0:Y:S02]  /*85f0*/  MUFU.RCP R14, R14 ;  /* 0x0000000e000e7308 */ /* 0x002e240000001000 */
[----:B0-----:R-:W-:-:S06]  /*8600*/  VIADD R14, R14, 0xffffffe ;  /* 0x0ffffffe0e0e7836 */ /* 0x001fcc0000000000 */
[----:B------:R0:W1:Y:S02]  /*8610*/  F2I.FTZ.U32.TRUNC.NTZ R15, R14 ;  /* 0x0000000e000f7305 */ /* 0x000064000021f000 */
[----:B0-----:R-:W-:Y:S02]  /*8620*/  IMAD.MOV.U32 R14, RZ, RZ, RZ ;  /* 0x000000ffff0e7224 */ /* 0x001fe400078e00ff */
[----:B-1----:R-:W-:-:S04]  /*8630*/  IMAD.MOV R25, RZ, RZ, -R15 ;  /* 0x000000ffff197224 */ /* 0x002fc800078e0a0f */
[----:B------:R-:W-:-:S04]  /*8640*/  IMAD R25, R25, R4, RZ ;  /* 0x0000000419197224 */ /* 0x000fc800078e02ff */
[----:B------:R-:W-:Y:S02]  /*8650*/  IMAD.HI.U32 R14, R15, R25, R14 ;  /* 0x000000190f0e7227 */ /* 0x000fe400078e000e */
[----:B------:R-:W0:Y:S02]  /*8660*/  F2I.FTZ.U32.TRUNC.NTZ R15, R0 ;  /* 0x00000000000f7305 */ /* 0x000e24000021f000 */
[----:B0-----:R-:W-:-:S04]  /*8670*/  IMAD.MOV R0, RZ, RZ, -R15 ;  /* 0x000000ffff007224 */ /* 0x001fc800078e0a0f */
[----:B------:R-:W-:Y:S01]  /*8680*/  IMAD R0, R0, R7, RZ ;  /* 0x0000000700007224 */ /* 0x000fe200078e02ff */
[----:B----4-:R-:W-:-:S05]  /*8690*/  IABS R24, R20 ;  /* 0x0000001400187213 */ /* 0x010fca0000000000 */
[----:B------:R-:W-:-:S04]  /*86a0*/  IMAD.HI.U32 R25, R14, R24, RZ ;  /* 0x000000180e197227 */ /* 0x000fc800078e00ff */
[----:B------:R-:W-:-:S04]  /*86b0*/  IMAD.MOV R25, RZ, RZ, -R25 ;  /* 0x000000ffff197224 */ /* 0x000fc800078e0a19 */
[C---:B------:R-:W-:Y:S01]  /*86c0*/  IMAD R24, R4.reuse, R25, R24 ;  /* 0x0000001904187224 */ /* 0x040fe200078e0218 */
[----:B-----5:R-:W-:Y:S02]  /*86d0*/  IABS R23, R21 ;  /* 0x0000001500177213 */ /* 0x020fe40000000000 */
[----:B------:R-:W-:Y:S02]  /*86e0*/  IABS R25, R5 ;  /* 0x0000000500197213 */ /* 0x000fe40000000000 */
[----:B------:R-:W-:Y:S01]  /*86f0*/  ISETP.GT.U32.AND P0, PT, R4, R24, PT ;  /* 0x000000180400720c */ /* 0x000fe20003f04070 */
[----:B------:R-:W-:-:S04]  /*8700*/  IMAD.HI.U32 R14, R14, R23, RZ ;  /* 0x000000170e0e7227 */ /* 0x000fc800078e00ff */
[----:B------:R-:W-:-:S04]  /*8710*/  IMAD.MOV R14, RZ, RZ, -R14 ;  /* 0x000000ffff0e7224 */ /* 0x000fc800078e0a0e */
[----:B------:R-:W-:Y:S02]  /*8720*/  IMAD R23, R4, R14, R23 ;  /* 0x0000000e04177224 */ /* 0x000fe400078e0217 */
[----:B------:R-:W-:Y:S02]  /*8730*/  IMAD.MOV.U32 R14, RZ, RZ, RZ ;  /* 0x000000ffff0e7224 */ /* 0x000fe400078e00ff */
[----:B------:R-:W-:Y:S01]  /*8740*/  @!P0 IMAD.IADD R24, R24, 0x1, -R4 ;  /* 0x0000000118188824 */ /* 0x000fe200078e0a04 */
[----:B------:R-:W-:Y:S01]  /*8750*/  ISETP.GT.U32.AND P1, PT, R4, R23, PT ;  /* 0x000000170400720c */ /* 0x000fe20003f24070 */
[----:B------:R-:W-:-:S03]  /*8760*/  IMAD.HI.U32 R0, R15, R0, R14 ;  /* 0x000000000f007227 */ /* 0x000fc600078e000e */
[----:B------:R-:W-:Y:S01]  /*8770*/  ISETP.GT.U32.AND P0, PT, R4, R24, PT ;  /* 0x000000180400720c */ /* 0x000fe20003f04070 */
[----:B------:R-:W-:Y:S02]  /*8780*/  IMAD.MOV.U32 R15, RZ, RZ, R26 ;  /* 0x000000ffff0f7224 */ /* 0x000fe400078e001a */
[----:B------:R-:W-:Y:S02]  /*8790*/  IMAD.MOV.U32 R14, RZ, RZ, R27 ;  /* 0x000000ffff0e7224 */ /* 0x000fe400078e001b */
[----:B------:R-:W-:-:S04]  /*87a0*/  IMAD.HI.U32 R26, R0, R15, RZ ;  /* 0x0000000f001a7227 */ /* 0x000fc800078e00ff */
[----:B------:R-:W-:-:S04]  /*87b0*/  IMAD.HI.U32 R28, R0, R14, RZ ;  /* 0x0000000e001c7227 */ /* 0x000fc800078e00ff */
[----:B------:R-:W-:Y:S02]  /*87c0*/  IMAD.MOV R5, RZ, RZ, -R26 ;  /* 0x000000ffff057224 */ /* 0x000fe400078e0a1a */
[----:B------:R-:W-:Y:S02]  /*87d0*/  IMAD.MOV R26, RZ, RZ, -R28 ;  /* 0x000000ffff1a7224 */ /* 0x000fe400078e0a1c */
[----:B------:R-:W2:Y:S01]  /*87e0*/  LDL R28, [R1+0xc3c] ;  /* 0x000c3c00011c7983 */ /* 0x000ea20000100800 */
[--C-:B------:R-:W-:Y:S01]  /*87f0*/  @!P1 IMAD.IADD R23, R23, 0x1, -R4.reuse ;  /* 0x0000000117179824 */ /* 0x100fe200078e0a04 */
[----:B------:R-:W-:Y:S01]  /*8800*/  ISETP.GE.AND P5, PT, R21, RZ, PT ;  /* 0x000000ff1500720c */ /* 0x000fe20003fa6270 */
[----:B------:R-:W-:Y:S02]  /*8810*/  @!P0 IMAD.IADD R24, R24, 0x1, -R4 ;  /* 0x0000000118188824 */ /* 0x000fe400078e0a04 */
[----:B------:R-:W-:Y:S01]  /*8820*/  IMAD.HI.U32 R27, R0, R25, RZ ;  /* 0x00000019001b7227 */ /* 0x000fe200078e00ff */
[----:B------:R-:W-:-:S02]  /*8830*/  ISETP.GT.U32.AND P4, PT, R4, R23, PT ;  /* 0x000000170400720c */ /* 0x000fc40003f84070 */
[----:B------:R-:W-:Y:S01]  /*8840*/  ISETP.GE.AND P0, PT, R20, RZ, PT ;  /* 0x000000ff1400720c */ /* 0x000fe20003f06270 */
[C---:B------:R-:W-:Y:S02]  /*8850*/  IMAD R14, R7.reuse, R26, R14 ;  /* 0x0000001a070e7224 */ /* 0x040fe400078e020e */
[----:B------:R-:W-:Y:S01]  /*8860*/  IMAD R5, R7, R5, R15 ;  /* 0x0000000507057224 */ /* 0x000fe200078e020f */
[----:B------:R-:W-:Y:S01]  /*8870*/  ISETP.GE.AND P1, PT, R8, RZ, PT ;  /* 0x000000ff0800720c */ /* 0x000fe20003f26270 */
[----:B------:R-:W-:Y:S01]  /*8880*/  IMAD.MOV R27, RZ, RZ, -R27 ;  /* 0x000000ffff1b7224 */ /* 0x000fe200078e0a1b */
[----:B------:R-:W3:Y:S05]  /*8890*/  LDL.LU R20, [R1+0x38b0] ;  /* 0x0038b00001147983 */ /* 0x000eea0000300800 */
[----:B------:R-:W-:Y:S01]  /*88a0*/  @!P4 IMAD.IADD R23, R23, 0x1, -R4 ;  /* 0x000000011717c824 */ /* 0x000fe200078e0a04 */
[----:B------:R-:W-:Y:S01]  /*88b0*/  LOP3.LUT R4, RZ, R2, RZ, 0x33, !PT ;  /* 0x00000002ff047212 */ /* 0x000fe200078e33ff */
[----:B------:R-:W-:Y:S01]  /*88c0*/  @!P0 IMAD.MOV R24, RZ, RZ, -R24 ;  /* 0x000000ffff188224 */ /* 0x000fe200078e0a18 */
[----:B------:R-:W-:Y:S01]  /*88d0*/  IABS R2, R9 ;  /* 0x0000000900027213 */ /* 0x000fe20000000000 */
[----:B------:R-:W-:Y:S01]  /*88e0*/  IMAD R25, R7, R27, R25 ;  /* 0x0000001b07197224 */ /* 0x000fe200078e0219 */
[----:B------:R-:W-:Y:S01]  /*88f0*/  IABS R8, R12 ;  /* 0x0000000c00087213 */ /* 0x000fe20000000000 */
[----:B------:R-:W4:Y:S02]  /*8900*/  LDL.LU R21, [R1+0x38ac] ;  /* 0x0038ac0001157983 */ /* 0x000f240000300800 */
[----:B------:R-:W-:-:S02]  /*8910*/  IMAD.MOV.U32 R26, RZ, RZ, R2 ;  /* 0x000000ffff1a7224 */ /* 0x000fc400078e0002 */
[----:B------:R-:W-:-:S04]  /*8920*/  IMAD.MOV.U32 R2, RZ, RZ, R23 ;  /* 0x000000ffff027224 */ /* 0x000fc800078e0017 */
[----:B------:R-:W-:Y:S01]  /*8930*/  @!P5 IMAD.MOV R2, RZ, RZ, -R2 ;  /* 0x000000ffff02d224 */ /* 0x000fe200078e0a02 */
[----:B------:R-:W-:-:S04]  /*8940*/  SEL R6, R4, R24, !P6 ;  /* 0x0000001804067207 */ /* 0x000fc80007000000 */
[----:B------:R-:W-:Y:S02]  /*8950*/  SEL R2, R4, R2, !P6 ;  /* 0x0000000204027207 */ /* 0x000fe40007000000 */
[C---:B------:R-:W-:Y:S02]  /*8960*/  ISETP.GT.U32.AND P6, PT, R7.reuse, R14, PT ;  /* 0x0000000e0700720c */ /* 0x040fe40003fc4070 */
[C---:B------:R-:W-:Y:S02]  /*8970*/  ISETP.GT.U32.AND P0, PT, R7.reuse, R25, PT ;  /* 0x000000190700720c */ /* 0x040fe40003f04070 */
[----:B------:R-:W-:Y:S01]  /*8980*/  ISETP.GT.U32.AND P5, PT, R7, R5, PT ;  /* 0x000000050700720c */ /* 0x000fe20003fa4070 */
[----:B------:R-:W-:Y:S08]  /*8990*/  STL [R1+0xc78], R6 ;  /* 0x000c780601007387 */ /* 0x000ff00000100800 */
[--C-:B------:R-:W-:Y:S01]  /*89a0*/  @!P6 IMAD.IADD R14, R14, 0x1, -R7.reuse ;  /* 0x000000010e0ee824 */ /* 0x100fe200078e0a07 */
[----:B------:R0:W-:Y:S01]  /*89b0*/  STL [R1+0xc74], R2 ;  /* 0x000c740201007387 */ /* 0x0001e20000100800 */
[----:B------:R-:W-:-:S03]  /*89c0*/  @!P0 IMAD.IADD R25, R25, 0x1, -R7 ;  /* 0x0000000119198824 */ /* 0x000fc600078e0a07 */
[C---:B------:R-:W-:Y:S01]  /*89d0*/  ISETP.GT.U32.AND P6, PT, R7.reuse, R14, PT ;  /* 0x0000000e0700720c */ /* 0x040fe20003fc4070 */
[----:B------:R-:W-:Y:S01]  /*89e0*/  IMAD.HI.U32 R23, R0, R26, RZ ;  /* 0x0000001a00177227 */ /* 0x000fe200078e00ff */
[----:B------:R-:W-:-:S03]  /*89f0*/  ISETP.GT.U32.AND P0, PT, R7, R25, PT ;  /* 0x000000190700720c */ /* 0x000fc60003f04070 */
[----:B0-----:R-:W-:-:S04]  /*8a00*/  IMAD.HI.U32 R2, R0, R8, RZ ;  /* 0x0000000800027227 */ /* 0x001fc800078e00ff */
[----:B------:R-:W-:Y:S02]  /*8a10*/  IMAD.MOV R2, RZ, RZ, -R2 ;  /* 0x000000ffff027224 */ /* 0x000fe400078e0a02 */
[----:B------:R-:W-:Y:S02]  /*8a20*/  @!P5 IMAD.IADD R5, R5, 0x1, -R7 ;  /* 0x000000010505d824 */ /* 0x000fe400078e0a07 */
[----:B------:R-:W-:Y:S02]  /*8a30*/  IMAD R8, R7, R2, R8 ;  /* 0x0000000207087224 */ /* 0x000fe400078e0208 */
[----:B------:R-:W-:Y:S01]  /*8a40*/  IMAD.MOV R23, RZ, RZ, -R23 ;  /* 0x000000ffff177224 */ /* 0x000fe200078e0a17 */
[----:B------:R-:W-:Y:S01]  /*8a50*/  ISETP.GE.AND P4, PT, R9, RZ, PT ;  /* 0x000000ff0900720c */ /* 0x000fe20003f86270 */
[----:B------:R-:W-:Y:S01]  /*8a60*/  @!P6 IMAD.IADD R14, R14, 0x1, -R7 ;  /* 0x000000010e0ee824 */ /* 0x000fe200078e0a07 */
[----:B------:R-:W-:Y:S01]  /*8a70*/  IABS R15, R10 ;  /* 0x0000000a000f7213 */ /* 0x000fe20000000000 */
[----:B------:R-:W-:Y:S01]  /*8a80*/  IMAD R23, R7, R23, R26 ;  /* 0x0000001707177224 */ /* 0x000fe200078e021a */
[----:B------:R-:W-:-:S02]  /*8a90*/  IABS R9, R11 ;  /* 0x0000000b00097213 */ /* 0x000fc40000000000 */
[C---:B------:R-:W-:Y:S02]  /*8aa0*/  ISETP.GT.U32.AND P5, PT, R7.reuse, R5, PT ;  /* 0x000000050700720c */ /* 0x040fe40003fa4070 */
[----:B------:R-:W-:Y:S01]  /*8ab0*/  ISETP.GT.U32.AND P6, PT, R7, R8, PT ;  /* 0x000000080700720c */ /* 0x000fe20003fc4070 */
[----:B------:R-:W-:Y:S01]  /*8ac0*/  IMAD.HI.U32 R6, R0, R15, RZ ;  /* 0x0000000f00067227 */ /* 0x000fe200078e00ff */
[----:B------:R-:W-:-:S03]  /*8ad0*/  IABS R2, R17 ;  /* 0x0000001100027213 */ /* 0x000fc60000000000 */
[----:B------:R-:W-:Y:S01]  /*8ae0*/  @!P0 IMAD.IADD R25, R25, 0x1, -R7 ;  /* 0x0000000119198824 */ /* 0x000fe200078e0a07 */
[----:B------:R-:W-:Y:S01]  /*8af0*/  ISETP.GT.U32.AND P0, PT, R7, R23, PT ;  /* 0x000000170700720c */ /* 0x000fe20003f04070 */
[----:B------:R-:W-:-:S04]  /*8b00*/  IMAD.HI.U32 R4, R0, R9, RZ ;  /* 0x0000000900047227 */ /* 0x000fc800078e00ff */
[----:B------:R-:W-:Y:S02]  /*8b10*/  IMAD.MOV R6, RZ, RZ, -R6 ;  /* 0x000000ffff067224 */ /* 0x000fe400078e0a06 */
[----:B------:R-:W-:Y:S02]  /*8b20*/  IMAD.MOV R4, RZ, RZ, -R4 ;  /* 0x000000ffff047224 */ /* 0x000fe400078e0a04 */
[C---:B------:R-:W-:Y:S01]  /*8b30*/  IMAD R15, R7.reuse, R6, R15 ;  /* 0x00000006070f7224 */ /* 0x040fe200078e020f */
[----:B------:R-:W-:Y:S01]  /*8b40*/  IABS R6, R13 ;  /* 0x0000000d00067213 */ /* 0x000fe20000000000 */
[----:B------:R-:W-:Y:S01]  /*8b50*/  IMAD R9, R7, R4, R9 ;  /* 0x0000000407097224 */ /* 0x000fe200078e0209 */
[----:B------:R-:W-:Y:S01]  /*8b60*/  IABS R4, R16 ;  /* 0x0000001000047213 */ /* 0x000fe20000000000 */
[--C-:B------:R-:W-:Y:S02]  /*8b70*/  @!P5 IMAD.IADD R5, R5, 0x1, -R7.reuse ;  /* 0x000000010505d824 */ /* 0x100fe400078e0a07 */
[----:B------:R-:W-:-:S02]  /*8b80*/  @!P6 IMAD.IADD R8, R8, 0x1, -R7 ;  /* 0x000000010808e824 */ /* 0x000fc400078e0a07 */
[----:B------:R-:W-:Y:S02]  /*8b90*/  @!P3 IMAD.MOV R5, RZ, RZ, -R5 ;  /* 0x000000ffff05b224 */ /* 0x000fe400078e0a05 */
[----:B------:R-:W-:Y:S01]  /*8ba0*/  IMAD.HI.U32 R24, R0, R6, RZ ;  /* 0x0000000600187227 */ /* 0x000fe200078e00ff */
[----:B------:R-:W-:-:S03]  /*8bb0*/  ISETP.GT.U32.AND P3, PT, R7, R8, PT ;  /* 0x000000080700720c */ /* 0x000fc60003f64070 */
[----:B------:R-:W-:Y:S01]  /*8bc0*/  @!P0 IMAD.IADD R23, R23, 0x1, -R7 ;  /* 0x0000000117178824 */ /* 0x000fe200078e0a07 */
[----:B------:R-:W-:Y:S01]  /*8bd0*/  ISETP.GE.AND P0, PT, R10, RZ, PT ;  /* 0x000000ff0a00720c */ /* 0x000fe20003f06270 */
[----:B------:R-:W-:-:S04]  /*8be0*/  IMAD.HI.U32 R26, R0, R4, RZ ;  /* 0x00000004001a7227 */ /* 0x000fc800078e00ff */
[----:B------:R-:W-:Y:S02]  /*8bf0*/  IMAD.MOV R24, RZ, RZ, -R24 ;  /* 0x000000ffff187224 */ /* 0x000fe400078e0a18 */
[----:B------:R-:W-:Y:S02]  /*8c00*/  IMAD.MOV R26, RZ, RZ, -R26 ;  /* 0x000000ffff1a7224 */ /* 0x000fe400078e0a1a */
[C---:B------:R-:W-:Y:S02]  /*8c10*/  IMAD R6, R7.reuse, R24, R6 ;  /* 0x0000001807067224 */ /* 0x040fe400078e0206 */
[----:B------:R-:W-:Y:S02]  /*8c20*/  IMAD R4, R7, R26, R4 ;  /* 0x0000001a07047224 */ /* 0x000fe400078e0204 */
[----:B------:R-:W-:Y:S01]  /*8c30*/  @!P3 IMAD.IADD R8, R8, 0x1, -R7 ;  /* 0x000000010808b824 */ /* 0x000fe200078e0a07 */
[----:B------:R-:W-:Y:S01]  /*8c40*/  ISETP.GE.AND P3, PT, R12, RZ, PT ;  /* 0x000000ff0c00720c */ /* 0x000fe20003f66270 */
[----:B--2---:R-:W-:-:S02]  /*8c50*/  IMAD.MOV.U32 R27, RZ, RZ, R28 ;  /* 0x000000ffff1b7224 */ /* 0x004fc400078e001c */
[----:B------:R-:W-:Y:S02]  /*8c60*/  IMAD.MOV.U32 R28, RZ, RZ, R3 ;  /* 0x000000ffff1c7224 */ /* 0x000fe400078e0003 */
[----:B------:R-:W-:Y:S02]  /*8c70*/  IMAD.MOV.U32 R3, RZ, RZ, R22 ;  /* 0x000000ffff037224 */ /* 0x000fe400078e0016 */
[----:B------:R-:W-:Y:S02]  /*8c80*/  IMAD.MOV.U32 R22, RZ, RZ, R25 ;  /* 0x000000ffff167224 */ /* 0x000fe400078e0019 */
[----:B------:R-:W-:-:S04]  /*8c90*/  IMAD.HI.U32 R25, R0, R2, RZ ;  /* 0x0000000200197227 */ /* 0x000fc800078e00ff */
[----:B------:R-:W-:Y:S02]  /*8ca0*/  @!P2 IMAD.MOV R22, RZ, RZ, -R22 ;  /* 0x000000ffff16a224 */ /* 0x000fe400078e0a16 */
[----:B------:R-:W-:-:S03]  /*8cb0*/  IMAD.MOV R25, RZ, RZ, -R25 ;  /* 0x000000ffff197224 */ /* 0x000fc600078e0a19 */
[----:B------:R0:W-:Y:S01]  /*8cc0*/  STL [R1+0xa2c], R22 ;  /* 0x000a2c1601007387 */ /* 0x0001e20000100800 */
[----:B------:R-:W-:Y:S02]  /*8cd0*/  IMAD R2, R7, R25, R2 ;  /* 0x0000001907027224 */ /* 0x000fe400078e0202 */
[----:B------:R-:W-:Y:S02]  /*8ce0*/  IMAD.MOV.U32 R25, RZ, RZ, R29 ;  /* 0x000000ffff197224 */ /* 0x000fe400078e001d */
[----:B------:R-:W-:Y:S01]  /*8cf0*/  IMAD.MOV.U32 R29, RZ, RZ, R14 ;  /* 0x000000ffff1d7224 */ /* 0x000fe200078e000e */
[----:B0-----:R-:W2:Y:S04]  /*8d00*/  LDL.LU R22, [R1+0x38a8] ;  /* 0x0038a80001167983 */ /* 0x001ea80000300800 */
[----:B------:R-:W5:Y:S01]  /*8d10*/  LDL.LU R10, [R1+0xc14] ;  /* 0x000c1400010a7983 */ /* 0x000f620000300800 */
[----:B------:R-:W-:-:S03]  /*8d20*/  @!P1 IMAD.MOV R29, RZ, RZ, -R29 ;  /* 0x000000ffff1d9224 */ /* 0x000fc600078e0a1d */
[----:B------:R-:W2:Y:S04]  /*8d30*/  LDL.LU R24, [R1+0xc24] ;  /* 0x000c240001187983 */ /* 0x000ea80000300800 */
[----:B------:R-:W2:Y:S04]  /*8d40*/  LDL.LU R26, [R1+0xc38] ;  /* 0x000c3800011a7983 */ /* 0x000ea80000300800 */
[----:B------:R-:W-:Y:S04]  /*8d50*/  STL [R1+0xa28], R5 ;  /* 0x000a280501007387 */ /* 0x000fe80000100800 */
[----:B------:R0:W-:Y:S04]  /*8d60*/  STL [R1+0xa24], R29 ;  /* 0x000a241d01007387 */ /* 0x0001e80000100800 */
[----:B0-----:R-:W2:Y:S04]  /*8d70*/  LDL.LU R29, [R1+0x38a4] ;  /* 0x0038a400011d7983 */ /* 0x001ea80000300800 */
[----:B------:R-:W2:Y:S01]  /*8d80*/  LDL.LU R12, [R1+0xc04] ;  /* 0x000c0400010c7983 */ /* 0x000ea20000300800 */
[----:B------:R-:W-:-:S02]  /*8d90*/  ISETP.GT.U32.AND P2, PT, R7, R15, PT ;  /* 0x0000000f0700720c */ /* 0x000fc40003f44070 */
[C---:B------:R-:W-:Y:S02]  /*8da0*/  ISETP.GT.U32.AND P5, PT, R7.reuse, R9, PT ;  /* 0x000000090700720c */ /* 0x040fe40003fa4070 */
[----:B------:R-:W-:-:S09]  /*8db0*/  ISETP.GT.U32.AND P1, PT, R7, R6, PT ;  /* 0x000000060700720c */ /* 0x000fd20003f24070 */
[--C-:B------:R-:W-:Y:S01]  /*8dc0*/  @!P2 IMAD.IADD R15, R15, 0x1, -R7.reuse ;  /* 0x000000010f0fa824 */ /* 0x100fe200078e0a07 */
[----:B------:R-:W-:Y:S01]  /*8dd0*/  ISETP.GT.U32.AND P2, PT, R7, R23, PT ;  /* 0x000000170700720c */ /* 0x000fe20003f44070 */
[----:B------:R-:W-:-:S03]  /*8de0*/  @!P5 IMAD.IADD R9, R9, 0x1, -R7 ;  /* 0x000000010909d824 */ /* 0x000fc600078e0a07 */
[C---:B------:R-:W-:Y:S01]  /*8df0*/  ISETP.GT.U32.AND P5, PT, R7.reuse, R15, PT ;  /* 0x0000000f0700720c */ /* 0x040fe20003fa4070 */
[----:B------:R-:W-:Y:S01]  /*8e00*/  @!P1 IMAD.IADD R6, R6, 0x1, -R7 ;  /* 0x0000000106069824 */ /* 0x000fe200078e0a07 */
[----:B------:R-:W-:-:S07]  /*8e10*/  ISETP.GT.U32.AND P6, PT, R7, R9, PT ;  /* 0x000000090700720c */ /* 0x000fce0003fc4070 */
[----:B------:R-:W-:-:S04]  /*8e20*/  @!P2 IMAD.IADD R23, R23, 0x1, -R7 ;  /* 0x000000011717a824 */ /* 0x000fc800078e0a07 */
[----:B------:R-:W-:Y:S01]  /*8e30*/  @!P4 IMAD.MOV R23, RZ, RZ, -R23 ;  /* 0x000000ffff17c224 */ /* 0x000fe200078e0a17 */
[----:B------:R-:W-:Y:S01]  /*8e40*/  ISETP.GT.U32.AND P4, PT, R7, R6, PT ;  /* 0x000000060700720c */ /* 0x000fe20003f84070 */
[--C-:B------:R-:W-:Y:S01]  /*8e50*/  @!P5 IMAD.IADD R15, R15, 0x1, -R7.reuse ;  /* 0x000000010f0fd824 */ /* 0x100fe200078e0a07 */
[----:B------:R-:W-:Y:S02]  /*8e60*/  ISETP.GE.AND P5, PT, R11, RZ, PT ;  /* 0x000000ff0b00720c */ /* 0x000fe40003fa6270 */
[----:B------:R-:W-:Y:S01]  /*8e70*/  ISETP.GE.AND P1, PT, R13, RZ, PT ;  /* 0x000000ff0d00720c */ /* 0x000fe20003f26270 */
[----:B------:R-:W-:Y:S01]  /*8e80*/  @!P6 IMAD.IADD R9, R9, 0x1, -R7 ;  /* 0x000000010909e824 */ /* 0x000fe200078e0a07 */
[----:B------:R0:W-:Y:S01]  /*8e90*/  STL [R1+0xa20], R23 ;  /* 0x000a201701007387 */ /* 0x0001e20000100800 */
[----:B------:R-:W-:-:S06]  /*8ea0*/  @!P0 IMAD.MOV R15, RZ, RZ, -R15 ;  /* 0x000000ffff0f8224 */ /* 0x000fcc00078e0a0f */
[----:B------:R-:W-:Y:S02]  /*8eb0*/  @!P4 IMAD.IADD R6, R6, 0x1, -R7 ;  /* 0x000000010606c824 */ /* 0x000fe400078e0a07 */
[----:B------:R-:W-:Y:S01]  /*8ec0*/  @!P3 IMAD.MOV R8, RZ, RZ, -R8 ;  /* 0x000000ffff08b224 */ /* 0x000fe200078e0a08 */
[----:B------:R1:W-:Y:S01]  /*8ed0*/  STL [R1+0xa1c], R15 ;  /* 0x000a1c0f01007387 */ /* 0x0003e20000100800 */
[----:B-----5:R-:W-:Y:S01]  /*8ee0*/  IMAD.MOV.U32 R14, RZ, RZ, R10 ;  /* 0x000000ffff0e7224 */ /* 0x020fe200078e000a */
[----:B------:R-:W-:-:S05]  /*8ef0*/  IABS R10, R18 ;  /* 0x00000012000a7213 */ /* 0x000fca0000000000 */
[----:B------:R-:W-:-:S04]  /*8f00*/  IMAD.HI.U32 R11, R0, R10, RZ ;  /* 0x0000000a000b7227 */ /* 0x000fc800078e00ff */
[----:B------:R-:W-:-:S04]  /*8f10*/  IMAD.MOV R11, RZ, RZ, -R11 ;  /* 0x000000ffff0b7224 */ /* 0x000fc800078e0a0b */
[----:B------:R-:W-:Y:S02]  /*8f20*/  IMAD R10, R7, R11, R10 ;  /* 0x0000000b070a7224 */ /* 0x000fe400078e020a */
[----:B------:R-:W-:-:S04]  /*8f30*/  IMAD.MOV.U32 R11, RZ, RZ, R9 ;  /* 0x000000ffff0b7224 */ /* 0x000fc800078e0009 */
[----:B------:R-:W-:Y:S02]  /*8f40*/  @!P5 IMAD.MOV R11, RZ, RZ, -R11 ;  /* 0x000000ffff0bd224 */ /* 0x000fe400078e0a0b */
[----:B--2---:R-:W-:-:S04]  /*8f50*/  IMAD.MOV.U32 R13, RZ, RZ, R12 ;  /* 0x000000ffff0d7224 */ /* 0x004fc800078e000c */
[----:B0-----:R-:W-:Y:S02]  /*8f60*/  IMAD.MOV.U32 R23, RZ, RZ, R13 ;  /* 0x000000ffff177224 */ /* 0x001fe400078e000d */
[----:B------:R-:W-:Y:S01]  /*8f70*/  IMAD.MOV.U32 R13, RZ, RZ, R6 ;  /* 0x000000ffff0d7224 */ /* 0x000fe200078e0006 */
[----:B------:R-:W-:Y:S03]  /*8f80*/  STL [R1+0xa18], R11 ;  /* 0x000a180b01007387 */ /* 0x000fe60000100800 */
[----:B------:R-:W-:Y:S01]  /*8f90*/  @!P1 IMAD.MOV R13, RZ, RZ, -R13 ;  /* 0x000000ffff0d9224 */ /* 0x000fe200078e0a0d */
[----:B------:R-:W-:Y:S04]  /*8fa0*/  STL [R1+0xa14], R8 ;  /* 0x000a140801007387 */ /* 0x000fe80000100800 */
[----:B-1----:R-:W2:Y:S04]  /*8fb0*/  LDL.LU R15, [R1+0x24] ;  /* 0x00002400010f7983 */ /* 0x002ea80000300800 */
[----:B------:R0:W-:Y:S04]  /*8fc0*/  STL [R1+0xa10], R13 ;  /* 0x000a100d01007387 */ /* 0x0001e80000100800 */
[----:B0-----:R-:W5:Y:S01]  /*8fd0*/  LDL.LU R13, [R1+0x28] ;  /* 0x00002800010d7983 */ /* 0x001f620000300800 */
[----:B------:R-:W-:-:S02]  /*8fe0*/  ISETP.GT.U32.AND P2, PT, R7, R4, PT ;  /* 0x000000040700720c */ /* 0x000fc40003f44070 */
[----:B------:R-:W-:Y:S02]  /*8ff0*/  IABS R5, R19 ;  /* 0x0000001300057213 */ /* 0x000fe40000000000 */
[----:B------:R-:W-:-:S03]  /*9000*/  ISETP.GT.U32.AND P6, PT, R7, R2, PT ;  /* 0x000000020700720c */ /* 0x000fc60003fc4070 */
[----:B------:R-:W-:-:S04]  /*9010*/  IMAD.HI.U32 R12, R0, R5, RZ ;  /* 0x00000005000c7227 */ /* 0x000fc800078e00ff */
[----:B------:R-:W-:Y:S02]  /*9020*/  IMAD.MOV R12, RZ, RZ, -R12 ;  /* 0x000000ffff0c7224 */ /* 0x000fe400078e0a0c */
[----:B------:R-:W-:Y:S01]  /*9030*/  @!P2 IMAD.IADD R4, R4, 0x1, -R7 ;  /* 0x000000010404a824 */ /* 0x000fe200078e0a07 */
[C---:B------:R-:W-:Y:S01]  /*9040*/  ISETP.GT.U32.AND P5, PT, R7.reuse, R10, PT ;  /* 0x0000000a0700720c */ /* 0x040fe20003fa4070 */
[----:B------:R-:W-:-:S03]  /*9050*/  IMAD R5, R7, R12, R5 ;  /* 0x0000000c07057224 */ /* 0x000fc600078e0205 */
[C---:B------:R-:W-:Y:S02]  /*9060*/  ISETP.GT.U32.AND P0, PT, R7.reuse, R4, PT ;  /* 0x000000040700720c */ /* 0x040fe40003f04070 */
[----:B---3--:R-:W-:Y:S02]  /*9070*/  IABS R9, R20 ;  /* 0x0000001400097213 */ /* 0x008fe40000000000 */
[----:B------:R-:W-:Y:S01]  /*9080*/  ISETP.GT.U32.AND P4, PT, R7, R5, PT ;  /* 0x000000050700720c */ /* 0x000fe20003f84070 */
[----:B------:R-:W-:Y:S01]  /*9090*/  @!P6 IMAD.IADD R2, R2, 0x1, -R7 ;  /* 0x000000010202e824 */ /* 0x000fe200078e0a07 */
[----:B------:R-:W-:Y:S01]  /*90a0*/  ISETP.GE.AND P2, PT, R16, RZ, PT ;  /* 0x000000ff1000720c */ /* 0x000fe20003f46270 */
[----:B------:R-:W-:-:S03]  /*90b0*/  IMAD.HI.U32 R8, R0, R9, RZ ;  /* 0x0000000900087227 */ /* 0x000fc600078e00ff */
[----:B------:R-:W-:Y:S01]  /*90c0*/  ISETP.GT.U32.AND P6, PT, R7, R2, PT ;  /* 0x000000020700720c */ /* 0x000fe20003fc4070 */
[--C-:B------:R-:W-:Y:S02]  /*90d0*/  @!P5 IMAD.IADD R10, R10, 0x1, -R7.reuse ;  /* 0x000000010a0ad824 */ /* 0x100fe400078e0a07 */
[--C-:B------:R-:W-:Y:S02]  /*90e0*/  @!P0 IMAD.IADD R4, R4, 0x1, -R7.reuse ;  /* 0x0000000104048824 */ /* 0x100fe400078e0a07 */
[----:B------:R-:W-:Y:S01]  /*90f0*/  IMAD.MOV R8, RZ, RZ, -R8 ;  /* 0x000000ffff087224 */ /* 0x000fe200078e0a08 */
[----:B------:R-:W-:Y:S01]  /*9100*/  ISETP.GE.AND P3, PT, R17, RZ, PT ;  /* 0x000000ff1100720c */ /* 0x000fe20003f66270 */
[----:B------:R-:W-:Y:S02]  /*9110*/  IMAD.MOV.U32 R16, RZ, RZ, R14 ;  /* 0x000000ffff107224 */ /* 0x000fe400078e000e */
[----:B------:R-:W-:Y:S01]  /*9120*/  @!P4 IMAD.IADD R5, R5, 0x1, -R7 ;  /* 0x000000010505c824 */ /* 0x000fe200078e0a07 */
[C---:B------:R-:W-:Y:S01]  /*9130*/  ISETP.GT.U32.AND P4, PT, R7.reuse, R10, PT ;  /* 0x0000000a0700720c */ /* 0x040fe20003f84070 */
[C---:B------:R-:W-:Y:S01]  /*9140*/  IMAD R8, R7.reuse, R8, R9 ;  /* 0x0000000807087224 */ /* 0x040fe200078e0209 */
[----:B------:R-:W-:Y:S01]  /*9150*/  ISETP.GE.AND P0, PT, R18, RZ, PT ;  /* 0x000000ff1200720c */ /* 0x000fe20003f06270 */
[----:B------:R-:W-:Y:S01]  /*9160*/  IMAD.MOV.U32 R14, RZ, RZ, R4 ;  /* 0x000000ffff0e7224 */ /* 0x000fe200078e0004 */
[----:B------:R-:W3:Y:S03]  /*9170*/  LDL.LU R17, [R1] ;  /* 0x0000000001117983 */ /* 0x000ee60000300800 */
[----:B------:R-:W-:Y:S01]  /*9180*/  @!P2 IMAD.MOV R14, RZ, RZ, -R14 ;  /* 0x000000ffff0ea224 */ /* 0x000fe200078e0a0e */
[----:B------:R-:W-:Y:S01]  /*9190*/  ISETP.GT.U32.AND P2, PT, R7, R8, PT ;  /* 0x000000080700720c */ /* 0x000fe20003f44070 */
[----:B------:R-:W-:Y:S01]  /*91a0*/  @!P6 IMAD.IADD R2, R2, 0x1, -R7 ;  /* 0x000000010202e824 */ /* 0x000fe200078e0a07 */
[----:B----4-:R-:W-:-:S03]  /*91b0*/  IABS R11, R21 ;  /* 0x00000015000b7213 */ /* 0x010fc60000000000 */
[----:B------:R-:W-:Y:S01]  /*91c0*/  @!P3 IMAD.MOV R2, RZ, RZ, -R2 ;  /* 0x000000ffff02b224 */ /* 0x000fe200078e0a02 */
[----:B------:R-:W-:Y:S01]  /*91d0*/  ISETP.GT.U32.AND P1, PT, R7, R5, PT ;  /* 0x000000050700720c */ /* 0x000fe20003f24070 */
[----:B------:R-:W-:Y:S01]  /*91e0*/  @!P4 IMAD.IADD R10, R10, 0x1, -R7 ;  /* 0x000000010a0ac824 */ /* 0x000fe200078e0a07 */
[----:B------:R0:W-:Y:S01]  /*91f0*/  STL [R1+0xa04], R14 ;  /* 0x000a040e01007387 */ /* 0x0001e20000100800 */
[----:B------:R-:W-:Y:S01]  /*9200*/  ISETP.GE.AND P6, PT, R19, RZ, PT ;  /* 0x000000ff1300720c */ /* 0x000fe20003fc6270 */
[----:B------:R-:W-:Y:S01]  /*9210*/  IMAD.HI.U32 R6, R0, R11, RZ ;  /* 0x0000000b00067227 */ /* 0x000fe200078e00ff */
[----:B------:R-:W-:-:S03]  /*9220*/  IABS R12, R22 ;  /* 0x00000016000c7213 */ /* 0x000fc60000000000 */
[----:B------:R-:W-:Y:S01]  /*9230*/  @!P2 IMAD.IADD R8, R8, 0x1, -R7 ;  /* 0x000000010808a824 */ /* 0x000fe200078e0a07 */
[----:B0-----:R-:W4:Y:S04]  /*9240*/  LDL R14, [R1+0x4] ;  /* 0x00000400010e7983 */ /* 0x001f280000100800 */
[----:B------:R0:W-:Y:S01]  /*9250*/  STL [R1+0xa00], R2 ;  /* 0x000a000201007387 */ /* 0x0001e20000100800 */
[----:B------:R-:W-:-:S04]  /*9260*/  IMAD.HI.U32 R4, R0, R12, RZ ;  /* 0x0000000c00047227 */ /* 0x000fc800078e00ff */
[----:B0-----:R-:W-:Y:S02]  /*9270*/  IMAD.MOV.U32 R2, RZ, RZ, R10 ;  /* 0x000000ffff027224 */ /* 0x001fe400078e000a */
[----:B------:R-:W-:Y:S02]  /*9280*/  IMAD.MOV R6, RZ, RZ, -R6 ;  /* 0x000000ffff067224 */ /* 0x000fe400078e0a06 */
[----:B------:R-:W-:Y:S01]  /*9290*/  @!P0 IMAD.MOV R2, RZ, RZ, -R2 ;  /* 0x000000ffff028224 */ /* 0x000fe200078e0a02 */
[C---:B------:R-:W-:Y:S01]  /*92a0*/  ISETP.GT.U32.AND P0, PT, R7.reuse, R8, PT ;  /* 0x000000080700720c */ /* 0x040fe20003f04070 */
[----:B------:R-:W-:Y:S02]  /*92b0*/  IMAD.MOV R4, RZ, RZ, -R4 ;  /* 0x000000ffff047224 */ /* 0x000fe400078e0a04 */
[----:B------:R-:W-:Y:S02]  /*92c0*/  IMAD R11, R7, R6, R11 ;  /* 0x00000006070b7224 */ /* 0x000fe400078e020b */
[----:B------:R-:W-:-:S02]  /*92d0*/  @!P1 IMAD.IADD R5, R5, 0x1, -R7 ;  /* 0x0000000105059824 */ /* 0x000fc400078e0a07 */
[C---:B------:R-:W-:Y:S02]  /*92e0*/  IMAD R12, R7.reuse, R4, R12 ;  /* 0x00000004070c7224 */ /* 0x040fe400078e020c */
[----:B------:R-:W-:Y:S01]  /*92f0*/  @!P6 IMAD.MOV R5, RZ, RZ, -R5 ;  /* 0x000000ffff05e224 */ /* 0x000fe200078e0a05 */
[----:B------:R-:W-:-:S03]  /*9300*/  ISETP.GT.U32.AND P6, PT, R7, R11, PT ;  /* 0x0000000b0700720c */ /* 0x000fc60003fc4070 */
[----:B------:R-:W-:Y:S01]  /*9310*/  @!P0 IMAD.IADD R8, R8, 0x1, -R7 ;  /* 0x0000000108088824 */ /* 0x000fe200078e0a07 */
[----:B------:R-:W-:-:S09]  /*9320*/  ISETP.GT.U32.AND P0, PT, R7, R12, PT ;  /* 0x0000000c0700720c */ /* 0x000fd20003f04070 */
[----:B------:R-:W-:-:S04]  /*9330*/  @!P6 IMAD.IADD R11, R11, 0x1, -R7 ;  /* 0x000000010b0be824 */ /* 0x000fc800078e0a07 */
[--C-:B------:R-:W-:Y:S01]  /*9340*/  @!P0 IMAD.IADD R12, R12, 0x1, -R7.reuse ;  /* 0x000000010c0c8824 */ /* 0x100fe200078e0a07 */
[----:B------:R-:W-:Y:S02]  /*9350*/  ISETP.GT.U32.AND P0, PT, R7, R11, PT ;  /* 0x0000000b0700720c */ /* 0x000fe40003f04070 */
[----:B------:R-:W-:Y:S02]  /*9360*/  ISETP.GE.AND P5, PT, R20, RZ, PT ;  /* 0x000000ff1400720c */ /* 0x000fe40003fa6270 */
[----:B------:R-:W-:Y:S02]  /*9370*/  ISETP.GE.AND P3, PT, R21, RZ, PT ;  /* 0x000000ff1500720c */ /* 0x000fe40003f66270 */
[----:B------:R-:W-:Y:S02]  /*9380*/  ISETP.GE.AND P4, PT, R22, RZ, PT ;  /* 0x000000ff1600720c */ /* 0x000fe40003f86270 */
[----:B------:R-:W4:Y:S04]  /*9390*/  LDL.LU R22, [R1+0x8] ;  /* 0x0000080001167983 */ /* 0x000f280000300800 */
[----:B------:R-:W-:Y:S01]  /*93a0*/  STL [R1+0x9fc], R2 ;  /* 0x0009fc0201007387 */ /* 0x000fe20000100800 */
[----:B------:R-:W-:-:S03]  /*93b0*/  @!P0 IMAD.IADD R11, R11, 0x1, -R7 ;  /* 0x000000010b0b8824 */ /* 0x000fc600078e0a07 */
[----:B------:R-:W4:Y:S04]  /*93c0*/  LDL.LU R21, [R1+0xc] ;  /* 0x00000c0001157983 */ /* 0x000f280000300800 */
[----:B------:R-:W4:Y:S04]  /*93d0*/  LDL.LU R20, [R1+0x10] ;  /* 0x0000100001147983 */ /* 0x000f280000300800 */
[----:B------:R0:W-:Y:S04]  /*93e0*/  STL [R1+0x38a0], R29 ;  /* 0x0038a01d01007387 */ /* 0x0001e80000100800 */
[----:B------:R-:W-:Y:S04]  /*93f0*/  STL [R1+0x9f8], R5 ;  /* 0x0009f80501007387 */ /* 0x000fe80000100800 */
[----:B------:R-:W4:Y:S04]  /*9400*/  LDL.LU R19, [R1+0x14] ;  /* 0x0000140001137983 */ /* 0x000f280000300800 */
[----:B------:R-:W4:Y:S01]  /*9410*/  LDL.LU R18, [R1+0x18] ;  /* 0x0000180001127983 */ /* 0x000f220000300800 */
[----:B--2---:R-:W-:-:S02]  /*9420*/  ISETP.GE.AND P1, PT, R15, RZ, PT ;  /* 0x000000ff0f00720c */ /* 0x004fc40003f26270 */
[----:B------:R-:W-:Y:S01]  /*9430*/  IABS R9, R15 ;  /* 0x0000000f00097213 */ /* 0x000fe20000000000 */
[----:B------:R-:W-:-:S04]  /*9440*/  IMAD.MOV.U32 R15, RZ, RZ, R8 ;  /* 0x000000ffff0f7224 */ /* 0x000fc800078e0008 */
[----:B------:R-:W-:Y:S01]  /*9450*/  @!P5 IMAD.MOV R15, RZ, RZ, -R15 ;  /* 0x000000ffff0fd224 */ /* 0x000fe200078e0a0f */
[----:B-----5:R-:W-:Y:S02]  /*9460*/  ISETP.GE.AND P2, PT, R13, RZ, PT ;  /* 0x000000ff0d00720c */ /* 0x020fe40003f46270 */
[----:B------:R-:W-:Y:S02]  /*9470*/  IABS R6, R13 ;  /* 0x0000000d00067213 */ /* 0x000fe40000000000 */
[----:B------:R-:W-:Y:S01]  /*9480*/  IABS R13, R29 ;  /* 0x0000001d000d7213 */ /* 0x000fe20000000000 */
[----:B0-----:R-:W-:-:S04]  /*9490*/  IMAD.MOV.U32 R29, RZ, RZ, R11 ;  /* 0x000000ffff1d7224 */ /* 0x001fc800078e000b */
[----:B------:R-:W-:Y:S01]  /*94a0*/  @!P3 IMAD.MOV R29, RZ, RZ, -R29 ;  /* 0x000000ffff1db224 */ /* 0x000fe200078e0a1d */
[----:B------:R-:W-:Y:S04]  /*94b0*/  STL [R1+0x9dc], R15 ;  /* 0x0009dc0f01007387 */ /* 0x000fe80000100800 */
[----:B------:R0:W-:Y:S04]  /*94c0*/  STL [R1+0x9d8], R29 ;  /* 0x0009d81d01007387 */ /* 0x0001e80000100800 */
[----:B0-----:R-:W2:Y:S01]  /*94d0*/  LDL.LU R29, [R1+0x38a0] ;  /* 0x0038a000011d7983 */ /* 0x001ea20000300800 */
[----:B------:R-:W-:-:S02]  /*94e0*/  IMAD.MOV.U32 R5, RZ, RZ, R13 ;  /* 0x000000ffff057224 */ /* 0x000fc400078e000d */
[----:B------:R-:W-:-:S04]  /*94f0*/  IMAD.HI.U32 R10, R0, R6, RZ ;  /* 0x00000006000a7227 */ /* 0x000fc800078e00ff */
[----:B------:R-:W-:Y:S01]  /*9500*/  IMAD.MOV R10, RZ, RZ, -R10 ;  /* 0x000000ffff0a7224 */ /* 0x000fe200078e0a0a */
[----:B------:R-:W-:-:S03]  /*9510*/  ISETP.GT.U32.AND P5, PT, R7, R12, PT ;  /* 0x0000000c0700720c */ /* 0x000fc60003fa4070 */
[----:B------:R-:W-:Y:S01]  /*9520*/  IMAD R6, R7, R10, R6 ;  /* 0x0000000a07067224 */ /* 0x000fe200078e0206 */
[----:B---3--:R-:W-:Y:S02]  /*9530*/  IABS R4, R17 ;  /* 0x0000001100047213 */ /* 0x008fe40000000000 */
[----:B----4-:R-:W-:Y:S01]  /*9540*/  IABS R2, R14 ;  /* 0x0000000e00027213 */ /* 0x010fe20000000000 */
[----:B------:R-:W-:-:S04]  /*9550*/  IMAD.HI.U32 R14, R0, R9, RZ ;  /* 0x00000009000e7227 */ /* 0x000fc800078e00ff */
[----:B------:R-:W-:-:S04]  /*9560*/  IMAD.MOV R13, RZ, RZ, -R14 ;  /* 0x000000ffff0d7224 */ /* 0x000fc800078e0a0e */
[----:B------:R-:W-:Y:S02]  /*9570*/  IMAD R9, R7, R13, R9 ;  /* 0x0000000d07097224 */ /* 0x000fe400078e0209 */
[----:B------:R-:W-:-:S03]  /*9580*/  IMAD.HI.U32 R14, R0, R5, RZ ;  /* 0x00000005000e7227 */ /* 0x000fc600078e00ff */
[----:B------:R-:W-:Y:S01]  /*9590*/  ISETP.GT.U32.AND P6, PT, R7, R9, PT ;  /* 0x000000090700720c */ /* 0x000fe20003fc4070 */
[----:B------:R-:W-:-:S04]  /*95a0*/  IMAD.HI.U32 R13, R0, R4, RZ ;  /* 0x00000004000d7227 */ /* 0x000fc800078e00ff */
[----:B------:R-:W-:Y:S01]  /*95b0*/  IMAD.MOV R14, RZ, RZ, -R14 ;  /* 0x000000ffff0e7224 */ /* 0x000fe200078e0a0e */
[C---:B------:R-:W-:Y:S01]  /*95c0*/  ISETP.GT.U32.AND P0, PT, R7.reuse, R6, PT ;  /* 0x000000060700720c */ /* 0x040fe20003f04070 */
[----:B------:R-:W-:Y:S02]  /*95d0*/  IMAD.MOV R13, RZ, RZ, -R13 ;  /* 0x000000ffff0d7224 */ /* 0x000fe400078e0a0d */
[C---:B------:R-:W-:Y:S02]  /*95e0*/  IMAD R5, R7.reuse, R14, R5 ;  /* 0x0000000e07057224 */ /* 0x040fe400078e0205 */
[----:B------:R-:W-:Y:S02]  /*95f0*/  IMAD R4, R7, R13, R4 ;  /* 0x0000000d07047224 */ /* 0x000fe400078e0204 */
[--C-:B------:R-:W-:Y:S01]  /*9600*/  @!P6 IMAD.IADD R9, R9, 0x1, -R7.reuse ;  /* 0x000000010909e824 */ /* 0x100fe200078e0a07 */
[C---:B------:R-:W-:Y:S01]  /*9610*/  ISETP.GT.U32.AND P3, PT, R7.reuse, R5, PT ;  /* 0x000000050700720c */ /* 0x040fe20003f64070 */
[----:B------:R-:W-:Y:S01]  /*9620*/  @!P5 IMAD.IADD R12, R12, 0x1, -R7 ;  /* 0x000000010c0cd824 */ /* 0x000fe200078e0a07 */
[----:B------:R-:W-:-:S02]  /*9630*/  ISETP.GT.U32.AND P5, PT, R7, R4, PT ;  /* 0x000000040700720c */ /* 0x000fc40003fa4070 */
[----:B------:R-:W-:Y:S01]  /*9640*/  ISETP.GT.U32.AND P6, PT, R7, R9, PT ;  /* 0x000000090700720c */ /* 0x000fe20003fc4070 */
[----:B------:R-:W-:-:S08]  /*9650*/  @!P0 IMAD.IADD R6, R6, 0x1, -R7 ;  /* 0x0000000106068824 */ /* 0x000fd000078e0a07 */
[--C-:B------:R-:W-:Y:S02]  /*9660*/  @!P3 IMAD.IADD R5, R5, 0x1, -R7.reuse ;  /* 0x000000010505b824 */ /* 0x100fe400078e0a07 */
[--C-:B------:R-:W-:Y:S02]  /*9670*/  @!P5 IMAD.IADD R4, R4, 0x1, -R7.reuse ;  /* 0x000000010404d824 */ /* 0x100fe400078e0a07 */
[----:B------:R-:W-:Y:S01]  /*9680*/  @!P6 IMAD.IADD R9, R9, 0x1, -R7 ;  /* 0x000000010909e824 */ /* 0x000fe200078e0a07 */
[----:B------:R-:W-:Y:S02]  /*9690*/  ISETP.GT.U32.AND P5, PT, R7, R5, PT ;  /* 0x000000050700720c */ /* 0x000fe40003fa4070 */
[----:B------:R-:W-:-:S05]  /*96a0*/  IABS R13, R22 ;  /* 0x00000016000d7213 */ /* 0x000fca0000000000 */
[----:B------:R-:W-:-:S04]  /*96b0*/  IMAD.HI.U32 R11, R0, R13, RZ ;  /* 0x0000000d000b7227 */ /* 0x000fc800078e00ff */
[----:B------:R-:W-:-:S04]  /*96c0*/  IMAD.MOV R11, RZ, RZ, -R11 ;  /* 0x000000ffff0b7224 */ /* 0x000fc800078e0a0b */
[----:B------:R-:W-:Y:S02]  /*96d0*/  IMAD R11, R7, R11, R13 ;  /* 0x0000000b070b7224 */ /* 0x000fe400078e020d */
[----:B------:R-:W-:Y:S02]  /*96e0*/  IMAD.MOV.U32 R13, RZ, RZ, R9 ;  /* 0x000000ffff0d7224 */ /* 0x000fe400078e0009 */
[----:B------:R-:W-:Y:S02]  /*96f0*/  @!P4 IMAD.MOV R12, RZ, RZ, -R12 ;  /* 0x000000ffff0cc224 */ /* 0x000fe400078e0a0c */
[----:B------:R-:W-:Y:S02]  /*9700*/  @!P1 IMAD.MOV R13, RZ, RZ, -R13 ;  /* 0x000000ffff0d9224 */ /* 0x000fe400078e0a0d */
[----:B------:R-:W-:Y:S01]  /*9710*/  @!P5 IMAD.IADD R5, R5, 0x1, -R7 ;  /* 0x000000010505d824 */ /* 0x000fe200078e0a07 */
[----:B------:R-:W-:Y:S02]  /*9720*/  ISETP.GE.AND P5, PT, R17, RZ, PT ;  /* 0x000000ff1100720c */ /* 0x000fe40003fa6270 */
[----:B--2---:R-:W-:-:S02]  /*9730*/  ISETP.GE.AND P0, PT, R29, RZ, PT ;  /* 0x000000ff1d00720c */ /* 0x004fc40003f06270 */
[----:B------:R-:W2:Y:S04]  /*9740*/  LDL.LU R29, [R1+0x4] ;  /* 0x00000400011d7983 */ /* 0x000ea80000300800 */
[----:B------:R0:W-:Y:S04]  /*9750*/  STL [R1+0x9c4], R12 ;  /* 0x0009c40c01007387 */ /* 0x0001e80000100800 */
[----:B------:R1:W-:Y:S04]  /*9760*/  STL [R1+0x9c0], R13 ;  /* 0x0009c00d01007387 */ /* 0x0003e80000100800 */
[----:B------:R-:W3:Y:S01]  /*9770*/  LDL.LU R17, [R1+0x1c] ;  /* 0x00001c0001117983 */ /* 0x000ee20000300800 */
[----:B------:R-:W-:-:S04]  /*9780*/  IMAD.HI.U32 R10, R0, R2, RZ ;  /* 0x00000002000a7227 */ /* 0x000fc800078e00ff */
[----:B------:R-:W-:-:S04]  /*9790*/  IMAD.MOV R10, RZ, RZ, -R10 ;  /* 0x000000ffff0a7224 */ /* 0x000fc800078e0a0a */
[----:B------:R-:W-:-:S05]  /*97a0*/  IMAD R2, R7, R10, R2 ;  /* 0x0000000a07027224 */ /* 0x000fca00078e0202 */
[C---:B------:R-:W-:Y:S02]  /*97b0*/  ISETP.GT.U32.AND P6, PT, R7.reuse, R2, PT ;  /* 0x000000020700720c */ /* 0x040fe40003fc4070 */
[----:B------:R-:W-:Y:S02]  /*97c0*/  IABS R10, R21 ;  /* 0x00000015000a7213 */ /* 0x000fe40000000000 */
[----:B------:R-:W-:Y:S02]  /*97d0*/  IABS R8, R20 ;  /* 0x0000001400087213 */ /* 0x000fe40000000000 */
[----:B------:R-:W-:Y:S01]  /*97e0*/  ISETP.GT.U32.AND P3, PT, R7, R6, PT ;  /* 0x000000060700720c */ /* 0x000fe20003f64070 */
[----:B------:R-:W-:-:S04]  /*97f0*/  IMAD.HI.U32 R15, R0, R10, RZ ;  /* 0x0000000a000f7227 */ /* 0x000fc800078e00ff */
[----:B------:R-:W-:-:S04]  /*9800*/  IMAD.HI.U32 R14, R0, R8, RZ ;  /* 0x00000008000e7227 */ /* 0x000fc800078e00ff */
[----:B------:R-:W-:Y:S01]  /*9810*/  @!P6 IMAD.IADD R2, R2, 0x1, -R7 ;  /* 0x000000010202e824 */ /* 0x000fe200078e0a07 */
[C---:B------:R-:W-:Y:S01]  /*9820*/  ISETP.GT.U32.AND P6, PT, R7.reuse, R4, PT ;  /* 0x000000040700720c */ /* 0x040fe20003fc4070 */
[----:B------:R-:W-:Y:S02]  /*9830*/  IMAD.MOV R15, RZ, RZ, -R15 ;  /* 0x000000ffff0f7224 */ /* 0x000fe400078e0a0f */
[----:B------:R-:W-:Y:S01]  /*9840*/  IMAD.MOV R14, RZ, RZ, -R14 ;  /* 0x000000ffff0e7224 */ /* 0x000fe200078e0a0e */
[C---:B------:R-:W-:Y:S01]  /*9850*/  ISETP.GT.U32.AND P1, PT, R7.reuse, R11, PT ;  /* 0x0000000b0700720c */ /* 0x040fe20003f24070 */
[C---:B------:R-:W-:Y:S02]  /*9860*/  IMAD R10, R7.reuse, R15, R10 ;  /* 0x0000000f070a7224 */ /* 0x040fe400078e020a */
[C---:B------:R-:W-:Y:S01]  /*9870*/  IMAD R8, R7.reuse, R14, R8 ;  /* 0x0000000e07087224 */ /* 0x040fe200078e0208 */
[C---:B------:R-:W-:Y:S01]  /*9880*/  ISETP.GT.U32.AND P4, PT, R7.reuse, R2, PT ;  /* 0x000000020700720c */ /* 0x040fe20003f84070 */
[----:B------:R-:W-:Y:S01]  /*9890*/  @!P3 IMAD.IADD R6, R6, 0x1, -R7 ;  /* 0x000000010606b824 */ /* 0x000fe200078e0a07 */
[----:B------:R-:W-:-:S03]  /*98a0*/  ISETP.GT.U32.AND P3, PT, R7, R10, PT ;  /* 0x0000000a0700720c */ /* 0x000fc60003f64070 */
[--C-:B------:R-:W-:Y:S01]  /*98b0*/  @!P6 IMAD.IADD R4, R4, 0x1, -R7.reuse ;  /* 0x000000010404e824 */ /* 0x100fe200078e0a07 */
[----:B------:R-:W-:Y:S02]  /*98c0*/  ISETP.GT.U32.AND P6, PT, R7, R8, PT ;  /* 0x000000080700720c */ /* 0x000fe40003fc4070 */
[----:B0-----:R-:W-:Y:S01]  /*98d0*/  IABS R12, R19 ;  /* 0x00000013000c7213 */ /* 0x001fe20000000000 */
[----:B------:R-:W-:-:S04]  /*98e0*/  @!P1 IMAD.IADD R11, R11, 0x1, -R7 ;  /* 0x000000010b0b9824 */ /* 0x000fc800078e0a07 */
[----:B-1----:R-:W-:-:S04]  /*98f0*/  IMAD.HI.U32 R13, R0, R12, RZ ;  /* 0x0000000c000d7227 */ /* 0x002fc800078e00ff */
[----:B------:R-:W-:Y:S02]  /*9900*/  @!P4 IMAD.IADD R2, R2, 0x1, -R7 ;  /* 0x000000010202c824 */ /* 0x000fe400078e0a07 */
[----:B------:R-:W-:Y:S02]  /*9910*/  IMAD.MOV R13, RZ, RZ, -R13 ;  /* 0x000000ffff0d7224 */ /* 0x000fe400078e0a0d */
[----:B------:R-:W-:Y:S01]  /*9920*/  @!P2 IMAD.MOV R6, RZ, RZ, -R6 ;  /* 0x000000ffff06a224 */ /* 0x000fe200078e0a06 */
[C---:B------:R-:W-:Y:S01]  /*9930*/  ISETP.GT.U32.AND P2, PT, R7.reuse, R11, PT ;  /* 0x0000000b0700720c */ /* 0x040fe20003f44070 */
[--C-:B------:R-:W-:Y:S02]  /*9940*/  @!P3 IMAD.IADD R10, R10, 0x1, -R7.reuse ;  /* 0x000000010a0ab824 */ /* 0x100fe400078e0a07 */
[----:B------:R-:W-:Y:S01]  /*9950*/  @!P6 IMAD.IADD R8, R8, 0x1, -R7 ;  /* 0x000000010808e824 */ /* 0x000fe200078e0a07 */
[----:B------:R-:W-:Y:S01]  /*9960*/  ISETP.GE.AND P1, PT, R22, RZ, PT ;  /* 0x000000ff1600720c */ /* 0x000fe20003f26270 */
[C---:B------:R-:W-:Y:S01]  /*9970*/  IMAD R12, R7.reuse, R13, R12 ;  /* 0x0000000d070c7224 */ /* 0x040fe200078e020c */
[----:B------:R-:W4:Y:S02]  /*9980*/  LDL.LU R22, [R1+0x20] ;  /* 0x0000200001167983 */ /* 0x000f240000300800 */
[----:B------:R-:W-:-:S02]  /*9990*/  ISETP.GT.U32.AND P6, PT, R7, R8, PT ;  /* 0x000000080700720c */ /* 0x000fc40003fc4070 */
[----:B------:R-:W-:Y:S01]  /*99a0*/  ISETP.GE.AND P3, PT, R21, RZ, PT ;  /* 0x000000ff1500720c */ /* 0x000fe20003f66270 */
[----:B------:R-:W-:Y:S02]  /*99b0*/  STL [R1], R6 ;  /* 0x0000000601007387 */ /* 0x000fe40000100800 */
[----:B------:R-:W-:Y:S02]  /*99c0*/  @!P2 IMAD.IADD R11, R11, 0x1, -R7 ;  /* 0x000000010b0ba824 */ /* 0x000fe400078e0a07 */
[----:B------:R-:W5:Y:S02]  /*99d0*/  LDL.LU R21, [R1+0x2c] ;  /* 0x00002c0001157983 */ /* 0x000f640000300800 */
[----:B------:R-:W-:Y:S01]  /*99e0*/  @!P1 IMAD.MOV R11, RZ, RZ, -R11 ;  /* 0x000000ffff0b9224 */ /* 0x000fe200078e0a0b */
[----:B------:R-:W-:-:S03]  /*99f0*/  IABS R9, R18 ;  /* 0x0000001200097213 */ /* 0x000fc60000000000 */
[----:B------:R-:W-:Y:S01]  /*9a00*/  @!P6 IMAD.IADD R8, R8, 0x1, -R7 ;  /* 0x000000010808e824 */ /* 0x000fe200078e0a07 */
[----:B------:R-:W-:Y:S02]  /*9a10*/  ISETP.GE.AND P6, PT, R18, RZ, PT ;  /* 0x000000ff1200720c */ /* 0x000fe40003fc6270 */
[----:B--2---:R-:W-:Y:S01]  /*9a20*/  ISETP.GE.AND P4, PT, R29, RZ, PT ;  /* 0x000000ff1d00720c */ /* 0x004fe20003f86270 */
[----:B------:R-:W-:Y:S02]  /*9a30*/  IMAD.MOV.U32 R29, RZ, RZ, R5 ;  /* 0x000000ffff1d7224 */ /* 0x000fe400078e0005 */
[----:B------:R-:W-:Y:S02]  /*9a40*/  IMAD.MOV.U32 R5, RZ, RZ, R4 ;  /* 0x000000ffff057224 */ /* 0x000fe400078e0004 */
[----:B------:R-:W-:Y:S01]  /*9a50*/  @!P0 IMAD.MOV R29, RZ, RZ, -R29 ;  /* 0x000000ffff1d8224 */ /* 0x000fe200078e0a1d */
[C---:B------:R-:W-:Y:S01]  /*9a60*/  ISETP.GT.U32.AND P0, PT, R7.reuse, R10, PT ;  /* 0x0000000a0700720c */ /* 0x040fe20003f04070 */
[----:B------:R-:W-:Y:S01]  /*9a70*/  @!P5 IMAD.MOV R5, RZ, RZ, -R5 ;  /* 0x000000ffff05d224 */ /* 0x000fe200078e0a05 */
[----:B------:R-:W-:-:S02]  /*9a80*/  ISETP.GT.U32.AND P5, PT, R7, R12, PT ;  /* 0x0000000c0700720c */ /* 0x000fc40003fa4070 */
[----:B------:R0:W-:Y:S03]  /*9a90*/  STL [R1+0x37a0], R29 ;  /* 0x0037a01d01007387 */ /* 0x0001e60000100800 */
[----:B------:R-:W-:Y:S01]  /*9aa0*/  @!P4 IMAD.MOV R2, RZ, RZ, -R2 ;  /* 0x000000ffff02c224 */ /* 0x000fe200078e0a02 */
[----:B------:R-:W-:Y:S01]  /*9ab0*/  STL [R1+0x9b8], R5 ;  /* 0x0009b80501007387 */ /* 0x000fe20000100800 */
[----:B------:R-:W-:-:S03]  /*9ac0*/  ISETP.GE.AND P4, PT, R20, RZ, PT ;  /* 0x000000ff1400720c */ /* 0x000fc60003f86270 */
[----:B------:R-:W-:Y:S01]  /*9ad0*/  STL [R1+0x9b4], R2 ;  /* 0x0009b40201007387 */ /* 0x000fe20000100800 */
[--C-:B------:R-:W-:Y:S01]  /*9ae0*/  @!P0 IMAD.IADD R10, R10, 0x1, -R7.reuse ;  /* 0x000000010a0a8824 */ /* 0x100fe200078e0a07 */
[----:B------:R-:W-:Y:S02]  /*9af0*/  ISETP.GE.AND P0, PT, R19, RZ, PT ;  /* 0x000000ff1300720c */ /* 0x000fe40003f06270 */
[----:B------:R-:W2:Y:S01]  /*9b00*/  LDL.LU R20, [R1+0x58] ;  /* 0x0000580001147983 */ /* 0x000ea20000300800 */
[----:B------:R-:W-:Y:S01]  /*9b10*/  @!P5 IMAD.IADD R12, R12, 0x1, -R7 ;  /* 0x000000010c0cd824 */ /* 0x000fe200078e0a07 */
[----:B---3--:R-:W-:Y:S02]  /*9b20*/  IABS R4, R17 ;  /* 0x0000001100047213 */ /* 0x008fe40000000000 */
[----:B------:R-:W3:Y:S01]  /*9b30*/  LDL.LU R19, [R1+0x5c] ;  /* 0x00005c0001137983 */ /* 0x000ee20000300800 */
[----:B------:R-:W-:-:S03]  /*9b40*/  ISETP.GE.AND P5, PT, R17, RZ, PT ;  /* 0x000000ff1100720c */ /* 0x000fc60003fa6270 */
[----:B------:R-:W3:Y:S04]  /*9b50*/  LDL R18, [R1+0x30] ;  /* 0x0000300001127983 */ /* 0x000ee80000100800 */
[----:B------:R1:W-:Y:S04]  /*9b60*/  STL [R1+0x9b0], R11 ;  /* 0x0009b00b01007387 */ /* 0x0003e80000100800 */
[----:B------:R-:W3:Y:S04]  /*9b70*/  LDL.LU R17, [R1+0x34] ;  /* 0x0000340001117983 */ /* 0x000ee80000300800 */
[----:B0-----:R-:W3:Y:S01]  /*9b80*/  LDL.LU R29, [R1+0x38] ;  /* 0x00003800011d7983 */ /* 0x001ee20000300800 */
[----:B------:R-:W-:-:S04]  /*9b90*/  IMAD.HI.U32 R14, R0, R9, RZ ;  /* 0x00000009000e7227 */ /* 0x000fc800078e00ff */
[----:B------:R-:W-:-:S04]  /*9ba0*/  IMAD.MOV R14, RZ, RZ, -R14 ;  /* 0x000000ffff0e7224 */ /* 0x000fc800078e0a0e */
[----:B------:R-:W-:-:S05]  /*9bb0*/  IMAD R9, R7, R14, R9 ;  /* 0x0000000e07097224 */ /* 0x000fca00078e0209 */
[----:B------:R-:W-:Y:S01]  /*9bc0*/  ISETP.GT.U32.AND P2, PT, R7, R9, PT ;  /* 0x000000090700720c */ /* 0x000fe20003f44070 */
[----:B-1----:R-:W-:-:S12]  /*9bd0*/  IMAD.MOV.U32 R11, RZ, RZ, R10 ;  /* 0x000000ffff0b7224 */ /* 0x002fd800078e000a */
[----:B------:R-:W-:Y:S01]  /*9be0*/  @!P2 IMAD.IADD R9, R9, 0x1, -R7 ;  /* 0x000000010909a824 */ /* 0x000fe200078e0a07 */
[----:B------:R-:W-:Y:S01]  /*9bf0*/  ISETP.GT.U32.AND P2, PT, R7, R12, PT ;  /* 0x0000000c0700720c */ /* 0x000fe20003f44070 */
[----:B------:R-:W-:-:S03]  /*9c00*/  @!P3 IMAD.MOV R11, RZ, RZ, -R11 ;  /* 0x000000ffff0bb224 */ /* 0x000fc600078e0a0b */
[----:B------:R-:W-:Y:S01]  /*9c10*/  ISETP.GT.U32.AND P1, PT, R7, R9, PT ;  /* 0x000000090700720c */ /* 0x000fe20003f24070 */
[----:B------:R-:W-:Y:S01]  /*9c20*/  @!P4 IMAD.MOV R8, RZ, RZ, -R8 ;  /* 0x000000ffff08c224 */ /* 0x000fe200078e0a08 */
[----:B------:R-:W-:Y:S04]  /*9c30*/  STL [R1+0x9ac], R11 ;  /* 0x0009ac0b01007387 */ /* 0x000fe80000100800 */
[----:B------:R0:W-:Y:S03]  /*9c40*/  STL [R1+0x9a8], R8 ;  /* 0x0009a80801007387 */ /* 0x0001e60000100800 */
[----:B------:R-:W-:-:S04]  /*9c50*/  @!P2 IMAD.IADD R12, R12, 0x1, -R7 ;  /* 0x000000010c0ca824 */ /* 0x000fc800078e0a07 */
[----:B0-----:R-:W-:Y:S02]  /*9c60*/  IMAD.MOV.U32 R8, RZ, RZ, R12 ;  /* 0x000000ffff087224 */ /* 0x001fe400078e000c */
[----:B------:R-:W-:Y:S02]  /*9c70*/  @!P1 IMAD.IADD R9, R9, 0x1, -R7 ;  /* 0x0000000109099824 */ /* 0x000fe400078e0a07 */
[----:B------:R-:W-:Y:S01]  /*9c80*/  @!P0 IMAD.MOV R8, RZ, RZ, -R8 ;  /* 0x000000ffff088224 */ /* 0x000fe200078e0a08 */
[----:B----4-:R-:W-:Y:S02]  /*9c90*/  IABS R5, R22 ;  /* 0x0000001600057213 */ /* 0x010fe40000000000 */
[----:B------:R-:W-:Y:S01]  /*9ca0*/  ISETP.GE.AND P4, PT, R22, RZ, PT ;  /* 0x000000ff1600720c */ /* 0x000fe20003f86270 */
[----:B------:R-:W-:Y:S01]  /*9cb0*/  @!P6 IMAD.MOV R9, RZ, RZ, -R9 ;  /* 0x000000ffff09e224 */ /* 0x000fe200078e0a09 */
[----:B------:R-:W4:Y:S01]  /*9cc0*/  LDL.LU R22, [R1+0x3c] ;  /* 0x00003c0001167983 */ /* 0x000f220000300800 */
[----:B-----5:R-:W-:-:S02]  /*9cd0*/  IABS R6, R21 ;  /* 0x0000001500067213 */ /* 0x020fc40000000000 */
[----:B------:R-:W-:Y:S01]  /*9ce0*/  ISETP.GE.AND P2, PT, R21, RZ, PT ;  /* 0x000000ff1500720c */ /* 0x000fe20003f46270 */
[----:B------:R0:W-:Y:S04]  /*9cf0*/  STL [R1+0x9a4], R8 ;  /* 0x0009a40801007387 */ /* 0x0001e80000100800 */
[----:B------:R-:W5:Y:S01]  /*9d00*/  LDL.LU R21, [R1+0x40] ;  /* 0x0000400001157983 */ /* 0x000f620000300800 */
[----:B--2---:R-:W-:Y:S02]  /*9d10*/  ISETP.GE.AND P1, PT, R20, RZ, PT ;  /* 0x000000ff1400720c */ /* 0x004fe40003f26270 */
[----:B------:R-:W-:Y:S02]  /*9d20*/  IABS R11, R20 ;  /* 0x00000014000b7213 */ /* 0x000fe40000000000 */
[----:B------:R-:W2:Y:S04]  /*9d30*/  LDL.LU R20, [R1+0x44] ;  /* 0x0000440001147983 */ /* 0x000ea80000300800 */
[----:B---3--:R1:W-:Y:S01]  /*9d40*/  STL [R1+0x3898], R17 ;  /* 0x0038981101007387 */ /* 0x0083e20000100800 */
[----:B0-----:R-:W-:-:S03]  /*9d50*/  IABS R8, R17 ;  /* 0x0000001100087213 */ /* 0x001fc60000000000 */
[----:B------:R0:W-:Y:S04]  /*9d60*/  STL [R1+0x389c], R29 ;  /* 0x00389c1d01007387 */ /* 0x0001e80000100800 */
[----:B------:R-:W-:Y:S04]  /*9d70*/  STL [R1+0x9a0], R9 ;  /* 0x0009a00901007387 */ /* 0x000fe80000100800 */
[----:B-1----:R-:W3:Y:S01]  /*9d80*/  LDL.LU R17, [R1+0x30] ;  /* 0x0000300001117983 */ /* 0x002ee20000300800 */
[----:B------:R-:W-:-:S04]  /*9d90*/  IMAD.HI.U32 R2, R0, R4, RZ ;  /* 0x0000000400027227 */ /* 0x000fc800078e00ff */
[----:B------:R-:W-:-:S04]  /*9da0*/  IMAD.MOV R2, RZ, RZ, -R2 ;  /* 0x000000ffff027224 */ /* 0x000fc800078e0a02 */
[----:B------:R-:W-:-:S05]  /*9db0*/  IMAD R4, R7, R2, R4 ;  /* 0x0000000207047224 */ /* 0x000fca00078e0204 */
[----:B------:R-:W-:Y:S01]  /*9dc0*/  ISETP.GT.U32.AND P3, PT, R7, R4, PT ;  /* 0x000000040700720c */ /* 0x000fe20003f64070 */
[----:B------:R-:W-:-:S04]  /*9dd0*/  IMAD.HI.U32 R2, R0, R5, RZ ;  /* 0x0000000500027227 */ /* 0x000fc800078e00ff */
[----:B------:R-:W-:-:S08]  /*9de0*/  IMAD.HI.U32 R10, R0, R6, RZ ;  /* 0x00000006000a7227 */ /* 0x000fd000078e00ff */
[----:B------:R-:W-:Y:S02]  /*9df0*/  @!P3 IMAD.IADD R4, R4, 0x1, -R7 ;  /* 0x000000010404b824 */ /* 0x000fe400078e0a07 */
[----:B------:R-:W-:-:S03]  /*9e00*/  IMAD.MOV R2, RZ, RZ, -R2 ;  /* 0x000000ffff027224 */ /* 0x000fc600078e0a02 */
[C---:B------:R-:W-:Y:S01]  /*9e10*/  ISETP.GT.U32.AND P0, PT, R7.reuse, R4, PT ;  /* 0x000000040700720c */ /* 0x040fe20003f04070 */
[----:B------:R-:W-:Y:S02]  /*9e20*/  IMAD.MOV R10, RZ, RZ, -R10 ;  /* 0x000000ffff0a7224 */ /* 0x000fe400078e0a0a */
[C---:B------:R-:W-:Y:S02]  /*9e30*/  IMAD R5, R7.reuse, R2, R5 ;  /* 0x0000000207057224 */ /* 0x040fe400078e0205 */
[----:B------:R-:W-:-:S03]  /*9e40*/  IMAD R6, R7, R10, R6 ;  /* 0x0000000a07067224 */ /* 0x000fc600078e0206 */
[----:B------:R-:W-:-:S05]  /*9e50*/  ISETP.GT.U32.AND P6, PT, R7, R5, PT ;  /* 0x000000050700720c */ /* 0x000fca0003fc4070 */
[----:B------:R-:W-:Y:S01]  /*9e60*/  @!P0 IMAD.IADD R4, R4, 0x1, -R7 ;  /* 0x0000000104048824 */ /* 0x000fe200078e0a07 */
[----:B------:R-:W-:Y:S02]  /*9e70*/  ISETP.GT.U32.AND P0, PT, R7, R6, PT ;  /* 0x000000060700720c */ /* 0x000fe40003f04070 */
[----:B------:R-:W-:-:S05]  /*9e80*/  IABS R10, R19 ;  /* 0x00000013000a7213 */ /* 0x000fca0000000000 */
[----:B------:R-:W-:Y:S02]  /*9e90*/  @!P6 IMAD.IADD R5, R5, 0x1, -R7 ;  /* 0x000000010505e824 */ /* 0x000fe400078e0a07 */
[----:B------:R-:W-:-:S04]  /*9ea0*/  IMAD.HI.U32 R12, R0, R10, RZ ;  /* 0x0000000a000c7227 */ /* 0x000fc800078e00ff */
[----:B------:R-:W-:Y:S01]  /*9eb0*/  @!P0 IMAD.IADD R6, R6, 0x1, -R7 ;  /* 0x0000000106068824 */ /* 0x000fe200078e0a07 */
[----:B------:R-:W-:Y:S01]  /*9ec0*/  ISETP.GT.U32.AND P0, PT, R7, R5, PT ;  /* 0x000000050700720c */ /* 0x000fe20003f04070 */
[----:B------:R-:W-:-:S04]  /*9ed0*/  IMAD.MOV R12, RZ, RZ, -R12 ;  /* 0x000000ffff0c7224 */ /* 0x000fc800078e0a0c */
[----:B------:R-:W-:Y:S01]  /*9ee0*/  IMAD R10, R7, R12, R10 ;  /* 0x0000000c070a7224 */ /* 0x000fe200078e020a */
[----:B------:R-:W-:Y:S01]  /*9ef0*/  IABS R2, R29 ;  /* 0x0000001d00027213 */ /* 0x000fe20000000000 */
[----:B------:R-:W-:-:S06]  /*9f00*/  IMAD.MOV.U32 R15, RZ, RZ, R4 ;  /* 0x000000ffff0f7224 */ /* 0x000fcc00078e0004 */
[----:B------:R-:W-:Y:S01]  /*9f10*/  @!P0 IMAD.IADD R5, R5, 0x1, -R7 ;  /* 0x0000000105058824 */ /* 0x000fe200078e0a07 */
[----:B------:R-:W-:-:S03]  /*9f20*/  ISETP.GT.U32.AND P0, PT, R7, R10, PT ;  /* 0x0000000a0700720c */ /* 0x000fc60003f04070 */
[----:B0-----:R-:W-:Y:S02]  /*9f30*/  IMAD.MOV.U32 R29, RZ, RZ, R5 ;  /* 0x000000ffff1d7224 */ /* 0x001fe400078e0005 */
[----:B------:R-:W-:Y:S01]  /*9f40*/  @!P5 IMAD.MOV R15, RZ, RZ, -R15 ;  /* 0x000000ffff0fd224 */ /* 0x000fe200078e0a0f */
[----:B------:R-:W-:Y:S01]  /*9f50*/  ISETP.GE.AND P3, PT, R19, RZ, PT ;  /* 0x000000ff1300720c */ /* 0x000fe20003f66270 */
[----:B------:R-:W-:Y:S01]  /*9f60*/  @!P4 IMAD.MOV R29, RZ, RZ, -R29 ;  /* 0x000000ffff1dc224 */ /* 0x000fe200078e0a1d */
[----:B------:R-:W-:Y:S01]  /*9f70*/  IABS R13, R18 ;  /* 0x00000012000d7213 */ /* 0x000fe20000000000 */
[----:B------:R-:W2:Y:S04]  /*9f80*/  LDL.LU R19, [R1+0x48] ;  /* 0x0000480001137983 */ /* 0x000ea80000300800 */
[----:B------:R-:W2:Y:S01]  /*9f90*/  LDL.LU R18, [R1+0x4c] ;  /* 0x00004c0001127983 */ /* 0x000ea20000300800 */
[----:B------:R-:W-:-:S03]  /*9fa0*/  @!P0 IMAD.IADD R10, R10, 0x1, -R7 ;  /* 0x000000010a0a8824 */ /* 0x000fc600078e0a07 */
[----:B------:R-:W-:Y:S04]  /*9fb0*/  STL [R1+0x99c], R15 ;  /* 0x00099c0f01007387 */ /* 0x000fe80000100800 */
[----:B------:R0:W-:Y:S04]  /*9fc0*/  STL [R1+0x998], R29 ;  /* 0x0009981d01007387 */ /* 0x0001e80000100800 */
[----:B0-----:R-:W2:Y:S01]  /*9fd0*/  LDL.LU R29, [R1+0x389c] ;  /* 0x00389c00011d7983 */ /* 0x001ea20000300800 */
[----:B---3--:R-:W-:-:S03]  /*9fe0*/  ISETP.GE.AND P0, PT, R17, RZ, PT ;  /* 0x000000ff1100720c */ /* 0x008fc60003f06270 */
[----:B------:R-:W3:Y:S01]  /*9ff0*/  LDL.LU R17, [R1+0x3898] ;  /* 0x0038980001117983 */ /* 0x000ee20000300800 */
[----:B------:R-:W-:-:S04]  /*a000*/  IMAD.HI.U32 R14, R0, R11, RZ ;  /* 0x0000000b000e7227 */ /* 0x000fc800078e00ff */
[----:B------:R-:W-:Y:S02]  /*a010*/  IMAD.MOV.U32 R9, RZ, RZ, R13 ;  /* 0x000000ffff097224 */ /* 0x000fe400078e000d */
[----:B------:R-:W-:-:S04]  /*a020*/  IMAD.MOV R13, RZ, RZ, -R14 ;  /* 0x000000ffff0d7224 */ /* 0x000fc800078e0a0e */
[C---:B------:R-:W-:Y:S02]  /*a030*/  IMAD R11, R7.reuse, R13, R11 ;  /* 0x0000000d070b7224 */ /* 0x040fe400078e020b */
[C---:B------:R-:W-:Y:S01]  /*a040*/  IMAD.HI.U32 R14, R0.reuse, R9, RZ ;  /* 0x00000009000e7227 */ /* 0x040fe200078e00ff */
[C---:B------:R-:W-:Y:S02]  /*a050*/  ISETP.GT.U32.AND P5, PT, R7.reuse, R6, PT ;  /* 0x000000060700720c */ /* 0x040fe40003fa4070 */
[----:B------:R-:W-:Y:S01]  /*a060*/  ISETP.GT.U32.AND P6, PT, R7, R11, PT ;  /* 0x0000000b0700720c */ /* 0x000fe20003fc4070 */
[----:B------:R-:W-:-:S04]  /*a070*/  IMAD.HI.U32 R13, R0, R8, RZ ;  /* 0x00000008000d7227 */ /* 0x000fc800078e00ff */
[----:B------:R-:W-:Y:S02]  /*a080*/  IMAD.MOV R14, RZ, RZ, -R14 ;  /* 0x000000ffff0e7224 */ /* 0x000fe400078e0a0e */
[----:B------:R-:W-:Y:S02]  /*a090*/  IMAD.MOV R13, RZ, RZ, -R13 ;  /* 0x000000ffff0d7224 */ /* 0x000fe400078e0a0d */
[C---:B------:R-:W-:Y:S02]  /*a0a0*/  IMAD R9, R7.reuse, R14, R9 ;  /* 0x0000000e07097224 */ /* 0x040fe400078e0209 */
[----:B------:R-:W-:Y:S02]  /*a0b0*/  IMAD R8, R7, R13, R8 ;  /* 0x0000000d07087224 */ /* 0x000fe400078e0208 */
[--C-:B------:R-:W-:Y:S01]  /*a0c0*/  @!P6 IMAD.IADD R11, R11, 0x1, -R7.reuse ;  /* 0x000000010b0be824 */ /* 0x100fe200078e0a07 */
[C---:B------:R-:W-:Y:S01]  /*a0d0*/  ISETP.GT.U32.AND P4, PT, R7.reuse, R9, PT ;  /* 0x000000090700720c */ /* 0x040fe20003f84070 */
[----:B------:R-:W-:Y:S01]  /*a0e0*/  @!P5 IMAD.IADD R6, R6, 0x1, -R7 ;  /* 0x000000010606d824 */ /* 0x000fe200078e0a07 */
[----:B------:R-:W-:-:S02]  /*a0f0*/  ISETP.GT.U32.AND P5, PT, R7, R8, PT ;  /* 0x000000080700720c */ /* 0x000fc40003fa4070 */
[----:B------:R-:W-:Y:S02]  /*a100*/  ISETP.GT.U32.AND P6, PT, R7, R11, PT ;  /* 0x0000000b0700720c */ /* 0x000fe40003fc4070 */
[----:B----4-:R-:W-:-:S05]  /*a110*/  IABS R13, R22 ;  /* 0x00000016000d7213 */ /* 0x010fca0000000000 */
[----:B------:R-:W-:-:S04]  /*a120*/  IMAD.HI.U32 R5, R0, R13, RZ ;  /* 0x0000000d00057227 */ /* 0x000fc800078e00ff */
[--C-:B------:R-:W-:Y:S02]  /*a130*/  @!P4 IMAD.IADD R9, R9, 0x1, -R7.reuse ;  /* 0x000000010909c824 */ /* 0x100fe400078e0a07 */
[----:B------:R-:W-:Y:S02]  /*a140*/  @!P5 IMAD.IADD R8, R8, 0x1, -R7 ;  /* 0x000000010808d824 */ /* 0x000fe400078e0a07 */
[----:B------:R-:W-:Y:S01]  /*a150*/  IMAD.MOV R5, RZ, RZ, -R5 ;  /* 0x000000ffff057224 */ /* 0x000fe200078e0a05 */
[----:B------:R-:W-:Y:S01]  /*a160*/  ISETP.GT.U32.AND P5, PT, R7, R9, PT ;  /* 0x000000090700720c */ /* 0x000fe20003fa4070 */
[----:B------:R-:W-:Y:S02]  /*a170*/  @!P6 IMAD.IADD R11, R11, 0x1, -R7 ;  /* 0x000000010b0be824 */ /* 0x000fe400078e0a07 */
[----:B------:R-:W-:Y:S02]  /*a180*/  IMAD R5, R7, R5, R13 ;  /* 0x0000000507057224 */ /* 0x000fe400078e020d */
[----:B------:R-:W-:-:S02]  /*a190*/  IMAD.MOV.U32 R13, RZ, RZ, R11 ;  /* 0x000000ffff0d7224 */ /* 0x000fc400078e000b */
[----:B------:R-:W-:Y:S02]  /*a1a0*/  @!P2 IMAD.MOV R6, RZ, RZ, -R6 ;  /* 0x000000ffff06a224 */ /* 0x000fe400078e0a06 */
[----:B------:R-:W-:-:S03]  /*a1b0*/  @!P1 IMAD.MOV R13, RZ, RZ, -R13 ;  /* 0x000000ffff0d9224 */ /* 0x000fc600078e0a0d */
[----:B------:R-:W-:Y:S01]  /*a1c0*/  STL [R1+0x994], R6 ;  /* 0x0009940601007387 */ /* 0x000fe20000100800 */
[----:B------:R-:W-:-:S03]  /*a1d0*/  @!P5 IMAD.IADD R9, R9, 0x1, -R7 ;  /* 0x000000010909d824 */ /* 0x000fc600078e0a07 */
[----:B------:R0:W-:Y:S01]  /*a1e0*/  STL [R1+0x990], R13 ;  /* 0x0009900d01007387 */ /* 0x0001e20000100800 */
[----:B------:R-:W-:Y:S01]  /*a1f0*/  IMAD.HI.U32 R12, R0, R2, RZ ;  /* 0x00000002000c7227 */ /* 0x000fe200078e00ff */
[----:B---3--:R-:W-:Y:S02]  /*a200*/  ISETP.GE.AND P5, PT, R17, RZ, PT ;  /* 0x000000ff1100720c */ /* 0x008fe40003fa6270 */
[----:B------:R-:W3:Y:S01]  /*a210*/  LDL.LU R17, [R1+0x50] ;  /* 0x0000500001117983 */ /* 0x000ee20000300800 */
[----:B------:R-:W-:-:S04]  /*a220*/  IMAD.MOV R12, RZ, RZ, -R12 ;  /* 0x000000ffff0c7224 */ /* 0x000fc800078e0a0c */
[----:B------:R-:W-:-:S05]  /*a230*/  IMAD R2, R7, R12, R2 ;  /* 0x0000000c07027224 */ /* 0x000fca00078e0202 */
[C---:B------:R-:W-:Y:S02]  /*a240*/  ISETP.GT.U32.AND P6, PT, R7.reuse, R2, PT ;  /* 0x000000020700720c */ /* 0x040fe40003fc4070 */
[----:B-----5:R-:W-:Y:S02]  /*a250*/  IABS R12, R21 ;  /* 0x00000015000c7213 */ /* 0x020fe40000000000 */
[----:B--2---:R-:W-:Y:S02]  /*a260*/  IABS R4, R20 ;  /* 0x0000001400047213 */ /* 0x004fe40000000000 */
        /* <DEDUP_REMOVED lines=8> */
[C---:B------:R-:W-:Y:S01]  /*a2f0*/  IMAD R12, R7.reuse, R15, R12 ;  /* 0x0000000f070c7224 */ /* 0x040fe200078e020c */
[C---:B------:R-:W-:Y:S01]  /*a300*/  ISETP.GT.U32.AND P2, PT, R7.reuse, R2, PT ;  /* 0x000000020700720c */ /* 0x040fe20003f44070 */
[C---:B------:R-:W-:Y:S02]  /*a310*/  IMAD R4, R7.reuse, R14, R4 ;  /* 0x0000000e07047224 */ /* 0x040fe400078e0204 */
[----:B------:R-:W-:Y:S01]  /*a320*/  @!P4 IMAD.IADD R10, R10, 0x1, -R7 ;  /* 0x000000010a0ac824 */ /* 0x000fe200078e0a07 */
[----:B------:R-:W-:-:S03]  /*a330*/  ISETP.GT.U32.AND P4, PT, R7, R12, PT ;  /* 0x0000000c0700720c */ /* 0x000fc60003f84070 */
[--C-:B------:R-:W-:Y:S01]  /*a340*/  @!P6 IMAD.IADD R8, R8, 0x1, -R7.reuse ;  /* 0x000000010808e824 */ /* 0x100fe200078e0a07 */
[----:B------:R-:W-:Y:S02]  /*a350*/  ISETP.GT.U32.AND P6, PT, R7, R4, PT ;  /* 0x000000040700720c */ /* 0x000fe40003fc4070 */
[----:B------:R-:W-:Y:S01]  /*a360*/  IABS R11, R19 ;  /* 0x00000013000b7213 */ /* 0x000fe20000000000 */
[----:B------:R-:W-:Y:S02]  /*a370*/  @!P1 IMAD.IADD R5, R5, 0x1, -R7 ;  /* 0x0000000105059824 */ /* 0x000fe400078e0a07 */
[----:B------:R-:W-:Y:S02]  /*a380*/  @!P3 IMAD.MOV R10, RZ, RZ, -R10 ;  /* 0x000000ffff0ab224 */ /* 0x000fe400078e0a0a */
[----:B0-----:R-:W-:Y:S01]  /*a390*/  IMAD.HI.U32 R13, R0, R11, RZ ;  /* 0x0000000b000d7227 */ /* 0x001fe200078e00ff */
[----:B------:R-:W-:-:S03]  /*a3a0*/  ISETP.GT.U32.AND P3, PT, R7, R5, PT ;  /* 0x000000050700720c */ /* 0x000fc60003f64070 */
[----:B------:R-:W-:Y:S01]  /*a3b0*/  @!P2 IMAD.IADD R2, R2, 0x1, -R7 ;  /* 0x000000010202a824 */ /* 0x000fe200078e0a07 */
[----:B------:R-:W-:Y:S01]  /*a3c0*/  ISETP.GE.AND P2, PT, R29, RZ, PT ;  /* 0x000000ff1d00720c */ /* 0x000fe20003f46270 */
[----:B------:R-:W-:Y:S01]  /*a3d0*/  @!P0 IMAD.MOV R9, RZ, RZ, -R9 ;  /* 0x000000ffff098224 */ /* 0x000fe200078e0a09 */
[----:B------:R-:W2:Y:S01]  /*a3e0*/  LDL.LU R29, [R1+0x54] ;  /* 0x00005400011d7983 */ /* 0x000ea20000300800 */
[----:B------:R-:W-:Y:S02]  /*a3f0*/  IMAD.MOV R13, RZ, RZ, -R13 ;  /* 0x000000ffff0d7224 */ /* 0x000fe400078e0a0d */
[--C-:B------:R-:W-:Y:S01]  /*a400*/  @!P4 IMAD.IADD R12, R12, 0x1, -R7.reuse ;  /* 0x000000010c0cc824 */ /* 0x100fe200078e0a07 */
[----:B------:R-:W-:Y:S01]  /*a410*/  ISETP.GE.AND P4, PT, R21, RZ, PT ;  /* 0x000000ff1500720c */ /* 0x000fe20003f86270 */
[----:B------:R-:W-:Y:S01]  /*a420*/  STL [R1+0x984], R10 ;  /* 0x0009840a01007387 */ /* 0x000fe20000100800 */
[----:B------:R-:W-:-:S03]  /*a430*/  @!P6 IMAD.IADD R4, R4, 0x1, -R7 ;  /* 0x000000010404e824 */ /* 0x000fc600078e0a07 */
[----:B------:R-:W4:Y:S01]  /*a440*/  LDL.LU R21, [R1+0x60] ;  /* 0x0000600001157983 */ /* 0x000f220000300800 */
[C---:B------:R-:W-:Y:S01]  /*a450*/  IMAD R11, R7.reuse, R13, R11 ;  /* 0x0000000d070b7224 */ /* 0x040fe200078e020b */
[----:B------:R-:W-:Y:S02]  /*a460*/  ISETP.GE.AND P1, PT, R22, RZ, PT ;  /* 0x000000ff1600720c */ /* 0x000fe40003f26270 */
[----:B------:R0:W-:Y:S01]  /*a470*/  STL [R1+0x980], R9 ;  /* 0x0009800901007387 */ /* 0x0001e20000100800 */
[C---:B------:R-:W-:Y:S02]  /*a480*/  ISETP.GT.U32.AND P0, PT, R7.reuse, R12, PT ;  /* 0x0000000c0700720c */ /* 0x040fe40003f04070 */
[----:B------:R-:W-:Y:S01]  /*a490*/  ISETP.GT.U32.AND P6, PT, R7, R4, PT ;  /* 0x000000040700720c */ /* 0x000fe20003fc4070 */
[----:B0-----:R-:W-:-:S04]  /*a4a0*/  IMAD.MOV.U32 R9, RZ, RZ, R8 ;  /* 0x000000ffff097224 */ /* 0x001fc800078e0008 */
[----:B------:R-:W-:Y:S01]  /*a4b0*/  @!P5 IMAD.MOV R9, RZ, RZ, -R9 ;  /* 0x000000ffff09d224 */ /* 0x000fe200078e0a09 */
[----:B------:R-:W-:Y:S01]  /*a4c0*/  ISETP.GT.U32.AND P5, PT, R7, R11, PT ;  /* 0x0000000b0700720c */ /* 0x000fe20003fa4070 */
[----:B------:R-:W-:Y:S02]  /*a4d0*/  @!P2 IMAD.MOV R2, RZ, RZ, -R2 ;  /* 0x000000ffff02a224 */ /* 0x000fe400078e0a02 */
[--C-:B------:R-:W-:Y:S01]  /*a4e0*/  @!P3 IMAD.IADD R5, R5, 0x1, -R7.reuse ;  /* 0x000000010505b824 */ /* 0x100fe200078e0a07 */
[----:B------:R-:W-:Y:S01]  /*a4f0*/  STL [R1+0x97c], R9 ;  /* 0x00097c0901007387 */ /* 0x000fe20000100800 */
[----:B------:R-:W-:Y:S01]  /*a500*/  ISETP.GE.AND P2, PT, R20, RZ, PT ;  /* 0x000000ff1400720c */ /* 0x000fe20003f46270 */
[----:B------:R-:W-:Y:S02]  /*a510*/  @!P0 IMAD.IADD R12, R12, 0x1, -R7 ;  /* 0x000000010c0c8824 */ /* 0x000fe400078e0a07 */
[----:B------:R-:W-:Y:S01]  /*a520*/  @!P1 IMAD.MOV R5, RZ, RZ, -R5 ;  /* 0x000000ffff059224 */ /* 0x000fe200078e0a05 */
[----:B------:R-:W-:Y:S01]  /*a530*/  STL [R1+0x978], R2 ;  /* 0x0009780201007387 */ /* 0x000fe20000100800 */
[----:B------:R-:W-:Y:S01]  /*a540*/  ISETP.GE.AND P0, PT, R19, RZ, PT ;  /* 0x000000ff1300720c */ /* 0x000fe20003f06270 */
[--C-:B------:R-:W-:Y:S01]  /*a550*/  @!P6 IMAD.IADD R4, R4, 0x1, -R7.reuse ;  /* 0x000000010404e824 */ /* 0x100fe200078e0a07 */
[----:B------:R-:W-:Y:S01]  /*a560*/  IABS R6, R18 ;  /* 0x0000001200067213 */ /* 0x000fe20000000000 */
[----:B------:R-:W5:Y:S01]  /*a570*/  LDL.LU R20, [R1+0x8c] ;  /* 0x00008c0001147983 */ /* 0x000f620000300800 */
[----:B------:R-:W-:Y:S01]  /*a580*/  ISETP.GE.AND P6, PT, R18, RZ, PT ;  /* 0x000000ff1200720c */ /* 0x000fe20003fc6270 */
[----:B------:R-:W-:-:S02]  /*a590*/  @!P5 IMAD.IADD R11, R11, 0x1, -R7 ;  /* 0x000000010b0bd824 */ /* 0x000fc400078e0a07 */
[----:B------:R-:W5:Y:S04]  /*a5a0*/  LDL.LU R19, [R1+0x90] ;  /* 0x0000900001137983 */ /* 0x000f680000300800 */
[----:B------:R-:W5:Y:S04]  /*a5b0*/  LDL R18, [R1+0x64] ;  /* 0x0000640001127983 */ /* 0x000f680000100800 */
[----:B------:R-:W-:Y:S01]  /*a5c0*/  STL [R1+0x974], R5 ;  /* 0x0009740501007387 */ /* 0x000fe20000100800 */
[----:B---3--:R-:W-:Y:S02]  /*a5d0*/  IABS R8, R17 ;  /* 0x0000001100087213 */ /* 0x008fe40000000000 */
[----:B------:R-:W-:-:S02]  /*a5e0*/  ISETP.GE.AND P5, PT, R17, RZ, PT ;  /* 0x000000ff1100720c */ /* 0x000fc40003fa6270 */
[----:B------:R-:W3:Y:S04]  /*a5f0*/  LDL.LU R17, [R1+0x68] ;  /* 0x0000680001117983 */ /* 0x000ee80000300800 */
[----:B------:R-:W3:Y:S01]  /*a600*/  LDL.LU R22, [R1+0x6c] ;  /* 0x00006c0001167983 */ /* 0x000ee20000300800 */
[----:B------:R-:W-:-:S04]  /*a610*/  IMAD.HI.U32 R14, R0, R6, RZ ;  /* 0x00000006000e7227 */ /* 0x000fc800078e00ff */
[----:B------:R-:W-:-:S04]  /*a620*/  IMAD.MOV R14, RZ, RZ, -R14 ;  /* 0x000000ffff0e7224 */ /* 0x000fc800078e0a0e */
[----:B------:R-:W-:-:S05]  /*a630*/  IMAD R6, R7, R14, R6 ;  /* 0x0000000e07067224 */ /* 0x000fca00078e0206 */
[----:B------:R-:W-:Y:S01]  /*a640*/  ISETP.GT.U32.AND P3, PT, R7, R6, PT ;  /* 0x000000060700720c */ /* 0x000fe20003f64070 */
[----:B------:R-:W-:-:S12]  /*a650*/  @!P4 IMAD.MOV R12, RZ, RZ, -R12 ;  /* 0x000000ffff0cc224 */ /* 0x000fd800078e0a0c */
[----:B------:R-:W-:Y:S01]  /*a660*/  @!P3 IMAD.IADD R6, R6, 0x1, -R7 ;  /* 0x000000010606b824 */ /* 0x000fe200078e0a07 */
[----:B------:R-:W-:-:S04]  /*a670*/  ISETP.GT.U32.AND P3, PT, R7, R11, PT ;  /* 0x0000000b0700720c */ /* 0x000fc80003f64070 */
[----:B------:R-:W-:Y:S01]  /*a680*/  ISETP.GT.U32.AND P1, PT, R7, R6, PT ;  /* 0x000000060700720c */ /* 0x000fe20003f24070 */
[----:B------:R-:W-:Y:S01]  /*a690*/  @!P2 IMAD.MOV R4, RZ, RZ, -R4 ;  /* 0x000000ffff04a224 */ /* 0x000fe200078e0a04 */
[----:B------:R-:W-:Y:S04]  /*a6a0*/  STL [R1+0x96c], R12 ;  /* 0x00096c0c01007387 */ /* 0x000fe80000100800 */
[----:B------:R0:W-:Y:S03]  /*a6b0*/  STL [R1+0x968], R4 ;  /* 0x0009680401007387 */ /* 0x0001e60000100800 */
[----:B------:R-:W-:-:S04]  /*a6c0*/  @!P3 IMAD.IADD R11, R11, 0x1, -R7 ;  /* 0x000000010b0bb824 */ /* 0x000fc800078e0a07 */
[----:B------:R-:W-:Y:S02]  /*a6d0*/  @!P1 IMAD.IADD R6, R6, 0x1, -R7 ;  /* 0x0000000106069824 */ /* 0x000fe400078e0a07 */
[----:B0-----:R-:W-:Y:S02]  /*a6e0*/  IMAD.MOV.U32 R4, RZ, RZ, R11 ;  /* 0x000000ffff047224 */ /* 0x001fe400078e000b */
[----:B------:R-:W-:Y:S02]  /*a6f0*/  IMAD.MOV.U32 R14, RZ, RZ, R6 ;  /* 0x000000ffff0e7224 */ /* 0x000fe400078e0006 */
[----:B------:R-:W-:Y:S01]  /*a700*/  @!P0 IMAD.MOV R4, RZ, RZ, -R4 ;  /* 0x000000ffff048224 */ /* 0x000fe200078e0a04 */
[----:B--2---:R-:W-:Y:S02]  /*a710*/  IABS R9, R29 ;  /* 0x0000001d00097213 */ /* 0x004fe40000000000 */
[----:B------:R-:W-:Y:S01]  /*a720*/  ISETP.GE.AND P2, PT, R29, RZ, PT ;  /* 0x000000ff1d00720c */ /* 0x000fe20003f46270 */
[----:B------:R-:W-:Y:S01]  /*a730*/  @!P6 IMAD.MOV R14, RZ, RZ, -R14 ;  /* 0x000000ffff0ee224 */ /* 0x000fe200078e0a0e */
[----:B------:R-:W2:Y:S01]  /*a740*/  LDL.LU R29, [R1+0x70] ;  /* 0x00007000011d7983 */ /* 0x000ea20000300800 */
[----:B----4-:R-:W-:-:S02]  /*a750*/  IABS R10, R21 ;  /* 0x00000015000a7213 */ /* 0x010fc40000000000 */
[----:B------:R-:W-:Y:S01]  /*a760*/  ISETP.GE.AND P3, PT, R21, RZ, PT ;  /* 0x000000ff1500720c */ /* 0x000fe20003f66270 */
[----:B------:R0:W-:Y:S04]  /*a770*/  STL [R1+0x958], R4 ;  /* 0x0009580401007387 */ /* 0x0001e80000100800 */
[----:B------:R-:W4:Y:S01]  /*a780*/  LDL.LU R21, [R1+0x74] ;  /* 0x0000740001157983 */ /* 0x000f220000300800 */
[----:B-----5:R-:W-:Y:S02]  /*a790*/  ISETP.GE.AND P1, PT, R20, RZ, PT ;  /* 0x000000ff1400720c */ /* 0x020fe40003f26270 */
[----:B------:R-:W-:Y:S02]  /*a7a0*/  IABS R11, R20 ;  /* 0x00000014000b7213 */ /* 0x000fe40000000000 */
[----:B------:R-:W5:Y:S04]  /*a7b0*/  LDL.LU R20, [R1+0x78] ;  /* 0x0000780001147983 */ /* 0x000f680000300800 */
        /* <DEDUP_REMOVED lines=36> */
[----:B------:R-:W4:Y:S04]  /*aa00*/  LDL.LU R19, [R1+0x7c] ;  /* 0x00007c0001137983 */ /* 0x000f280000300800 */
[----:B------:R-:W4:Y:S01]  /*aa10*/  LDL.LU R18, [R1+0x80] ;  /* 0x0000800001127983 */ /* 0x000f220000300800 */
[----:B------:R-:W-:-:S03]  /*aa20*/  @!P0 IMAD.IADD R6, R6, 0x1, -R7 ;  /* 0x0000000106068824 */ /* 0x000fc600078e0a07 */
[----:B------:R-:W-:Y:S04]  /*aa30*/  STL [R1+0x938], R15 ;  /* 0x0009380f01007387 */ /* 0x000fe80000100800 */
[----:B------:R0:W-:Y:S04]  /*aa40*/  STL [R1+0x934], R22 ;  /* 0x0009341601007387 */ /* 0x0001e80000100800 */
[----:B0-----:R-:W4:Y:S01]  /*aa50*/  LDL.LU R22, [R1+0x3894] ;  /* 0x0038940001167983 */ /* 0x001f220000300800 */
[----:B---3--:R-:W-:-:S03]  /*aa60*/  ISETP.GE.AND P0, PT, R17, RZ, PT ;  /* 0x000000ff1100720c */ /* 0x008fc60003f06270 */
[----:B------:R-:W3:Y:S01]  /*aa70*/  LDL.LU R17, [R1+0x3890] ;  /* 0x0038900001117983 */ /* 0x000ee20000300800 */
[----:B------:R-:W-:-:S04]  /*aa80*/  IMAD.HI.U32 R13, R0, R11, RZ ;  /* 0x0000000b000d7227 */ /* 0x000fc800078e00ff */
        /* <DEDUP_REMOVED lines=15> */
[----:B--2---:R-:W-:-:S05]  /*ab80*/  IABS R13, R29 ;  /* 0x0000001d000d7213 */ /* 0x004fca0000000000 */
        /* <DEDUP_REMOVED lines=13> */
[----:B------:R-:W-:-:S04]  /*ac60*/  IMAD.HI.U32 R12, R0, R2, RZ ;  /* 0x00000002000c7227 */ /* 0x000fc800078e00ff */
[----:B------:R-:W-:Y:S01]  /*ac70*/  IMAD.MOV R12, RZ, RZ, -R12 ;  /* 0x000000ffff0c7224 */ /* 0x000fe200078e0a0c */
[----:B---3--:R-:W-:Y:S02]  /*ac80*/  ISETP.GE.AND P5, PT, R17, RZ, PT ;  /* 0x000000ff1100720c */ /* 0x008fe40003fa6270 */
[----:B------:R-:W2:Y:S01]  /*ac90*/  LDL.LU R17, [R1+0x84] ;  /* 0x0000840001117983 */ /* 0x000ea20000300800 */
[----:B------:R-:W-:-:S05]  /*aca0*/  IMAD R2, R7, R12, R2 ;  /* 0x0000000c07027224 */ /* 0x000fca00078e0202 */
[C---:B------:R-:W-:Y:S02]  /*acb0*/  ISETP.GT.U32.AND P6, PT, R7.reuse, R2, PT ;  /* 0x000000020700720c */ /* 0x040fe40003fc4070 */
[----:B----4-:R-:W-:Y:S02]  /*acc0*/  IABS R12, R21 ;  /* 0x00000015000c7213 */ /* 0x010fe40000000000 */
[----:B-----5:R-:W-:Y:S02]  /*acd0*/  IABS R8, R20 ;  /* 0x0000001400087213 */ /* 0x020fe40000000000 */
        /* <DEDUP_REMOVED lines=23> */
[----:B------:R-:W3:Y:S01]  /*ae50*/  LDL.LU R22, [R1+0x88] ;  /* 0x0000880001167983 */ /* 0x000ee20000300800 */
[----:B------:R-:W-:Y:S02]  /*ae60*/  IMAD.MOV R13, RZ, RZ, -R13 ;  /* 0x000000ffff0d7224 */ /* 0x000fe400078e0a0d */
[--C-:B------:R-:W-:Y:S01]  /*ae70*/  @!P2 IMAD.IADD R12, R12, 0x1, -R7.reuse ;  /* 0x000000010c0ca824 */ /* 0x100fe200078e0a07 */
[----:B------:R-:W-:Y:S01]  /*ae80*/  ISETP.GE.AND P2, PT, R21, RZ, PT ;  /* 0x000000ff1500720c */ /* 0x000fe20003f46270 */
[----:B------:R-:W-:Y:S01]  /*ae90*/  STL [R1+0x924], R6 ;  /* 0x0009240601007387 */ /* 0x000fe20000100800 */
[----:B------:R-:W-:-:S03]  /*aea0*/  @!P6 IMAD.IADD R8, R8, 0x1, -R7 ;  /* 0x000000010808e824 */ /* 0x000fc600078e0a07 */
[----:B------:R-:W4:Y:S01]  /*aeb0*/  LDL.LU R21, [R1+0x94] ;  /* 0x0000940001157983 */ /* 0x000f220000300800 */
[----:B------:R-:W-:Y:S01]  /*aec0*/  IMAD R11, R7, R13, R11 ;  /* 0x0000000d070b7224 */ /* 0x000fe200078e020b */
        /* <DEDUP_REMOVED lines=23> */
[----:B--2---:R-:W-:Y:S02]  /*b040*/  IABS R4, R17 ;  /* 0x0000001100047213 */ /* 0x004fe40000000000 */
[----:B------:R-:W-:-:S02]  /*b050*/  ISETP.GE.AND P5, PT, R17, RZ, PT ;  /* 0x000000ff1100720c */ /* 0x000fc40003fa6270 */
[----:B------:R-:W2:Y:S04]  /*b060*/  LDL.LU R17, [R1+0x9c] ;  /* 0x00009c0001117983 */ /* 0x000ea80000300800 */
[----:B------:R-:W2:Y:S01]  /*b070*/  LDL.LU R29, [R1+0xa8] ;  /* 0x0000a800011d7983 */ /* 0x000ea20000300800 */
        /* <DEDUP_REMOVED lines=16> */
[----:B---3--:R-:W-:Y:S02]  /*b180*/  IABS R5, R22 ;  /* 0x0000001600057213 */ /* 0x008fe40000000000 */
[----:B------:R-:W-:Y:S01]  /*b190*/  ISETP.GE.AND P3, PT, R22, RZ, PT ;  /* 0x000000ff1600720c */ /* 0x000fe20003f66270 */
[----:B------:R-:W-:Y:S01]  /*b1a0*/  @!P6 IMAD.MOV R14, RZ, RZ, -R14 ;  /* 0x000000ffff0ee224 */ /* 0x000fe200078e0a0e */
[----:B------:R-:W3:Y:S01]  /*b1b0*/  LDL.LU R22, [R1+0xb0] ;  /* 0x0000b00001167983 */ /* 0x000ee20000300800 */
[----:B----4-:R-:W-:-:S02]  /*b1c0*/  IABS R6, R21 ;  /* 0x0000001500067213 */ /* 0x010fc40000000000 */
[----:B------:R-:W-:Y:S01]  /*b1d0*/  ISETP.GE.AND P4, PT, R21, RZ, PT ;  /* 0x000000ff1500720c */ /* 0x000fe20003f86270 */
[----:B------:R0:W-:Y:S04]  /*b1e0*/  STL [R1+0x908], R8 ;  /* 0x0009080801007387 */ /* 0x0001e80000100800 */
[----:B------:R-:W4:Y:S01]  /*b1f0*/  LDL.LU R21, [R1+0xb4] ;  /* 0x0000b40001157983 */ /* 0x000f220000300800 */
[----:B-----5:R-:W-:Y:S02]  /*b200*/  ISETP.GE.AND P1, PT, R20, RZ, PT ;  /* 0x000000ff1400720c */ /* 0x020fe40003f26270 */
[----:B------:R-:W-:Y:S02]  /*b210*/  IABS R11, R20 ;  /* 0x00000014000b7213 */ /* 0x000fe40000000000 */
[----:B------:R-:W5:Y:S04]  /*b220*/  LDL.LU R20, [R1+0xb8] ;  /* 0x0000b80001147983 */ /* 0x000f680000300800 */
[----:B--2---:R1:W-:Y:S01]  /*b230*/  STL [R1+0x3888], R17 ;  /* 0x0038881101007387 */ /* 0x0043e20000100800 */
[----:B0-----:R-:W-:-:S03]  /*b240*/  IABS R8, R17 ;  /* 0x0000001100087213 */ /* 0x001fc60000000000 */
[----:B------:R0:W-:Y:S04]  /*b250*/  STL [R1+0x388c], R29 ;  /* 0x00388c1d01007387 */ /* 0x0001e80000100800 */
[----:B------:R-:W-:Y:S04]  /*b260*/  STL [R1+0x904], R14 ;  /* 0x0009040e01007387 */ /* 0x000fe80000100800 */
[----:B-1----:R-:W2:Y:S01]  /*b270*/  LDL.LU R17, [R1+0x98] ;  /* 0x0000980001117983 */ /* 0x002ea20000300800 */
        /* <DEDUP_REMOVED lines=37> */
[----:B--2---:R-:W-:-:S03]  /*b4d0*/  ISETP.GE.AND P0, PT, R17, RZ, PT ;  /* 0x000000ff1100720c */ /* 0x004fc60003f06270 */
[----:B------:R-:W2:Y:S01]  /*b4e0*/  LDL.LU R17, [R1+0x3888] ;  /* 0x0038880001117983 */ /* 0x000ea20000300800 */
        /* <DEDUP_REMOVED lines=16> */
[----:B---3--:R-:W-:-:S05]  /*b5f0*/  IABS R13, R22 ;  /* 0x00000016000d7213 */ /* 0x008fca0000000000 */
        /* <DEDUP_REMOVED lines=15> */
[----:B--2---:R-:W-:Y:S02]  /*b6f0*/  ISETP.GE.AND P5, PT, R17, RZ, PT ;  /* 0x000000ff1100720c */ /* 0x004fe40003fa6270 */
        /* <DEDUP_REMOVED lines=216> */
[----:B------:R0:W-:Y:S01]  /*c480*/  STL [R1+0x87c], R2 ;  /* 0x00087c0201007387 */ /* 0x0001e20000100800 */
        /* <DEDUP_REMOVED lines=17> */
[----:B0-----:R-:W-:-:S12]  /*c5a0*/  IMAD.HI.U32 R2, R0, R4, RZ ;  /* 0x0000000400027227 */ /* 0x001fd800078e00ff */
[----:B------:R-:W-:Y:S01]  /*c5b0*/  @!P3 IMAD.IADD R10, R10, 0x1, -R7 ;  /* 0x000000010a0ab824 */ /* 0x000fe200078e0a07 */
[----:B------:R-:W-:-:S04]  /*c5c0*/  ISETP.GT.U32.AND P3, PT, R7, R11, PT ;  /* 0x0000000b0700720c */ /* 0x000fc80003f64070 */
[----:B------:R-:W-:Y:S01]  /*c5d0*/  ISETP.GT.U32.AND P1, PT, R7, R10, PT ;  /* 0x0000000a0700720c */ /* 0x000fe20003f24070 */
[----:B------:R-:W-:Y:S02]  /*c5e0*/  @!P4 IMAD.MOV R12, RZ, RZ, -R12 ;  /* 0x000000ffff0cc224 */ /* 0x000fe400078e0a0c */
[----:B------:R-:W-:Y:S02]  /*c5f0*/  @!P2 IMAD.MOV R8, RZ, RZ, -R8 ;  /* 0x000000ffff08a224 */ /* 0x000fe400078e0a08 */
[----:B------:R-:W-:Y:S01]  /*c600*/  IMAD.MOV R2, RZ, RZ, -R2 ;  /* 0x000000ffff027224 */ /* 0x000fe200078e0a02 */
[----:B------:R-:W-:Y:S03]  /*c610*/  STL [R1+0x874], R12 ;  /* 0x0008740c01007387 */ /* 0x000fe60000100800 */
[----:B------:R-:W-:Y:S01]  /*c620*/  @!P3 IMAD.IADD R11, R11, 0x1, -R7 ;  /* 0x000000010b0bb824 */ /* 0x000fe200078e0a07 */
[----:B---3--:R-:W-:Y:S01]  /*c630*/  IABS R5, R22 ;  /* 0x0000001600057213 */ /* 0x008fe20000000000 */
[----:B------:R0:W-:Y:S01]  /*c640*/  STL [R1+0x870], R8 ;  /* 0x0008700801007387 */ /* 0x0001e20000100800 */
[----:B------:R-:W-:-:S02]  /*c650*/  IMAD R4, R7, R2, R4 ;  /* 0x0000000207047224 */ /* 0x000fc400078e0204 */
[----:B------:R-:W-:Y:S02]  /*c660*/  @!P1 IMAD.IADD R10, R10, 0x1, -R7 ;  /* 0x000000010a0a9824 */ /* 0x000fe400078e0a07 */
[----:B------:R-:W-:-:S04]  /*c670*/  IMAD.HI.U32 R2, R0, R5, RZ ;  /* 0x0000000500027227 */ /* 0x000fc800078e00ff */
[----:B0-----:R-:W-:Y:S02]  /*c680*/  IMAD.MOV.U32 R8, RZ, RZ, R11 ;  /* 0x000000ffff087224 */ /* 0x001fe400078e000b */
[----:B------:R-:W-:Y:S02]  /*c690*/  IMAD.MOV R2, RZ, RZ, -R2 ;  /* 0x000000ffff027224 */ /* 0x000fe400078e0a02 */
[----:B------:R-:W-:Y:S02]  /*c6a0*/  @!P0 IMAD.MOV R8, RZ, RZ, -R8 ;  /* 0x000000ffff088224 */ /* 0x000fe400078e0a08 */
[----:B------:R-:W-:Y:S01]  /*c6b0*/  IMAD.MOV.U32 R14, RZ, RZ, R10 ;  /* 0x000000ffff0e7224 */ /* 0x000fe200078e000a */
[----:B------:R-:W-:Y:S01]  /*c6c0*/  ISETP.GE.AND P2, PT, R22, RZ, PT ;  /* 0x000000ff1600720c */ /* 0x000fe20003f46270 */
[----:B------:R-:W-:Y:S01]  /*c6d0*/  IMAD R5, R7, R2, R5 ;  /* 0x0000000207057224 */ /* 0x000fe200078e0205 */
[----:B------:R-:W3:Y:S01]  /*c6e0*/  LDL.LU R22, [R1+0x118] ;  /* 0x0001180001167983 */ /* 0x000ee20000300800 */
[----:B----4-:R-:W-:Y:S01]  /*c6f0*/  IABS R6, R21 ;  /* 0x0000001500067213 */ /* 0x010fe20000000000 */
[----:B------:R-:W-:Y:S01]  /*c700*/  @!P6 IMAD.MOV R14, RZ, RZ, -R14 ;  /* 0x000000ffff0ee224 */ /* 0x000fe200078e0a0e */
[----:B------:R-:W-:Y:S01]  /*c710*/  ISETP.GE.AND P3, PT, R21, RZ, PT ;  /* 0x000000ff1500720c */ /* 0x000fe20003f66270 */
[----:B------:R0:W-:Y:S04]  /*c720*/  STL [R1+0x86c], R8 ;  /* 0x00086c0801007387 */ /* 0x0001e80000100800 */
[----:B------:R-:W4:Y:S01]  /*c730*/  LDL.LU R21, [R1+0x11c] ;  /* 0x00011c0001157983 */ /* 0x000f220000300800 */
[----:B-----5:R-:W-:-:S02]  /*c740*/  ISETP.GE.AND P1, PT, R20, RZ, PT ;  /* 0x000000ff1400720c */ /* 0x020fc40003f26270 */
[----:B------:R-:W-:Y:S02]  /*c750*/  IABS R2, R20 ;  /* 0x0000001400027213 */ /* 0x000fe40000000000 */
[----:B------:R-:W5:Y:S04]  /*c760*/  LDL.LU R20, [R1+0x120] ;  /* 0x0001200001147983 */ /* 0x000f680000300800 */
[----:B--2---:R1:W-:Y:S01]  /*c770*/  STL [R1+0x3878], R17 ;  /* 0x0038781101007387 */ /* 0x0043e20000100800 */
[----:B0-----:R-:W-:-:S03]  /*c780*/  IABS R8, R17 ;  /* 0x0000001100087213 */ /* 0x001fc60000000000 */
[----:B------:R0:W-:Y:S04]  /*c790*/  STL [R1+0x387c], R29 ;  /* 0x00387c1d01007387 */ /* 0x0001e80000100800 */
[----:B------:R-:W-:Y:S04]  /*c7a0*/  STL [R1+0x864], R14 ;  /* 0x0008640e01007387 */ /* 0x000fe80000100800 */
[----:B-1----:R-:W2:Y:S01]  /*c7b0*/  LDL.LU R17, [R1+0x10c] ;  /* 0x00010c0001117983 */ /* 0x002ea20000300800 */
[----:B------:R-:W-:Y:S01]  /*c7c0*/  ISETP.GT.U32.AND P4, PT, R7, R4, PT ;  /* 0x000000040700720c */ /* 0x000fe20003f84070 */
[----:B------:R-:W-:-:S12]  /*c7d0*/  IMAD.HI.U32 R9, R0, R6, RZ ;  /* 0x0000000600097227 */ /* 0x000fd800078e00ff */
[----:B------:R-:W-:-:S05]  /*c7e0*/  @!P4 IMAD.IADD R4, R4, 0x1, -R7 ;  /* 0x000000010404c824 */ /* 0x000fca00078e0a07 */
[C---:B------:R-:W-:Y:S01]  /*c7f0*/  ISETP.GT.U32.AND P0, PT, R7.reuse, R4, PT ;  /* 0x000000040700720c */ /* 0x040fe20003f04070 */
[----:B------:R-:W-:Y:S01]  /*c800*/  IMAD.MOV R9, RZ, RZ, -R9 ;  /* 0x000000ffff097224 */ /* 0x000fe200078e0a09 */
[----:B------:R-:W-:-:S03]  /*c810*/  ISETP.GT.U32.AND P6, PT, R7, R5, PT ;  /* 0x000000050700720c */ /* 0x000fc60003fc4070 */
[----:B------:R-:W-:-:S08]  /*c820*/  IMAD R6, R7, R9, R6 ;  /* 0x0000000907067224 */ /* 0x000fd000078e0206 */
[--C-:B------:R-:W-:Y:S01]  /*c830*/  @!P0 IMAD.IADD R4, R4, 0x1, -R7.reuse ;  /* 0x0000000104048824 */ /* 0x100fe200078e0a07 */
[----:B------:R-:W-:Y:S01]  /*c840*/  ISETP.GT.U32.AND P0, PT, R7, R6, PT ;  /* 0x000000060700720c */ /* 0x000fe20003f04070 */
[----:B------:R-:W-:Y:S01]  /*c850*/  @!P6 IMAD.IADD R5, R5, 0x1, -R7 ;  /* 0x000000010505e824 */ /* 0x000fe200078e0a07 */
[----:B------:R-:W-:-:S05]  /*c860*/  IABS R12, R19 ;  /* 0x00000013000c7213 */ /* 0x000fca0000000000 */
[----:B------:R-:W-:-:S06]  /*c870*/  IMAD.HI.U32 R10, R0, R12, RZ ;  /* 0x0000000c000a7227 */ /* 0x000fcc00078e00ff */
        /* <DEDUP_REMOVED lines=31> */
[C---:B------:R-:W-:Y:S02]  /*ca70*/  IMAD R8, R7.reuse, R13, R8 ;  /* 0x0000000d07087224 */ /* 0x040fe400078e0208 */
        /* <DEDUP_REMOVED lines=10> */
[C---:B------:R-:W-:Y:S01]  /*cb20*/  ISETP.GT.U32.AND P5, PT, R7.reuse, R9, PT ;  /* 0x000000090700720c */ /* 0x040fe20003fa4070 */
[----:B------:R-:W-:Y:S02]  /*cb30*/  @!P6 IMAD.IADD R2, R2, 0x1, -R7 ;  /* 0x000000010202e824 */ /* 0x000fe400078e0a07 */
[----:B------:R-:W-:Y:S02]  /*cb40*/  IMAD R5, R7, R5, R13 ;  /* 0x0000000507057224 */ /* 0x000fe400078e020d */
[----:B------:R-:W-:-:S02]  /*cb50*/  IMAD.MOV.U32 R13, RZ, RZ, R2 ;  /* 0x000000ffff0d7224 */ /* 0x000fc400078e0002 */
[----:B------:R-:W-:Y:S02]  /*cb60*/  @!P3 IMAD.MOV R6, RZ, RZ, -R6 ;  /* 0x000000ffff06b224 */ /* 0x000fe400078e0a06 */
[----:B------:R-:W-:-:S03]  /*cb70*/  @!P1 IMAD.MOV R13, RZ, RZ, -R13 ;  /* 0x000000ffff0d9224 */ /* 0x000fc600078e0a0d */
[----:B------:R0:W-:Y:S01]  /*cb80*/  STL [R1+0x844], R6 ;  /* 0x0008440601007387 */ /* 0x0001e20000100800 */
        /* <DEDUP_REMOVED lines=26> */
[----:B------:R-:W-:Y:S02]  /*cd30*/  @!P1 IMAD.IADD R5, R5, 0x1, -R7 ;  /* 0x0000000105059824 */ /* 0x000fe400078e0a07 */
[----:B------:R-:W-:Y:S02]  /*cd40*/  @!P4 IMAD.MOV R10, RZ, RZ, -R10 ;  /* 0x000000ffff0ac224 */ /* 0x000fe400078e0a0a */
[----:B-1----:R-:W-:Y:S01]  /*cd50*/  IMAD.HI.U32 R13, R0, R6, RZ ;  /* 0x00000006000d7227 */ /* 0x002fe200078e00ff */
[----:B------:R-:W-:-:S03]  /*cd60*/  ISETP.GT.U32.AND P4, PT, R7, R5, PT ;  /* 0x000000050700720c */ /* 0x000fc60003f84070 */
[----:B------:R-:W-:Y:S01]  /*cd70*/  @!P3 IMAD.IADD R11, R11, 0x1, -R7 ;  /* 0x000000010b0bb824 */ /* 0x000fe200078e0a07 */
[----:B------:R-:W-:Y:S01]  /*cd80*/  ISETP.GE.AND P3, PT, R29, RZ, PT ;  /* 0x000000ff1d00720c */ /* 0x000fe20003f66270 */
[----:B------:R-:W-:Y:S01]  /*cd90*/  IMAD.MOV R13, RZ, RZ, -R13 ;  /* 0x000000ffff0d7224 */ /* 0x000fe200078e0a0d */
[----:B------:R-:W3:Y:S01]  /*cda0*/  LDL.LU R29, [R1+0x130] ;  /* 0x00013000011d7983 */ /* 0x000ee20000300800 */
[--C-:B------:R-:W-:Y:S02]  /*cdb0*/  @!P2 IMAD.IADD R12, R12, 0x1, -R7.reuse ;  /* 0x000000010c0ca824 */ /* 0x100fe400078e0a07 */
[----:B------:R-:W-:Y:S01]  /*cdc0*/  @!P6 IMAD.IADD R4, R4, 0x1, -R7 ;  /* 0x000000010404e824 */ /* 0x000fe200078e0a07 */
[----:B------:R0:W-:Y:S01]  /*cdd0*/  STL [R1+0x828], R10 ;  /* 0x0008280a01007387 */ /* 0x0001e20000100800 */
[C---:B------:R-:W-:Y:S01]  /*cde0*/  IMAD R6, R7.reuse, R13, R6 ;  /* 0x0000000d07067224 */ /* 0x040fe200078e0206 */
[----:B------:R-:W-:Y:S01]  /*cdf0*/  ISETP.GE.AND P1, PT, R22, RZ, PT ;  /* 0x000000ff1600720c */ /* 0x000fe20003f26270 */
[----:B------:R-:W-:Y:S01]  /*ce00*/  @!P0 IMAD.MOV R9, RZ, RZ, -R9 ;  /* 0x000000ffff098224 */ /* 0x000fe200078e0a09 */
[----:B------:R-:W-:-:S02]  /*ce10*/  ISETP.GT.U32.AND P0, PT, R7, R12, PT ;  /* 0x0000000c0700720c */ /* 0x000fc40003f04070 */
[----:B------:R-:W-:Y:S02]  /*ce20*/  ISETP.GE.AND P2, PT, R21, RZ, PT ;  /* 0x000000ff1500720c */ /* 0x000fe40003f46270 */
[----:B------:R-:W-:Y:S01]  /*ce30*/  ISETP.GT.U32.AND P6, PT, R7, R4, PT ;  /* 0x000000040700720c */ /* 0x000fe20003fc4070 */
[----:B------:R-:W4:Y:S01]  /*ce40*/  LDL.LU R21, [R1+0x13c] ;  /* 0x00013c0001157983 */ /* 0x000f220000300800 */
[----:B0-----:R-:W-:-:S03]  /*ce50*/  IMAD.MOV.U32 R10, RZ, RZ, R8 ;  /* 0x000000ffff0a7224 */ /* 0x001fc600078e0008 */
[----:B------:R0:W-:Y:S01]  /*ce60*/  STL [R1+0x820], R9 ;  /* 0x0008200901007387 */ /* 0x0001e20000100800 */
[----:B------:R-:W-:Y:S01]  /*ce70*/  @!P5 IMAD.MOV R10, RZ, RZ, -R10 ;  /* 0x000000ffff0ad224 */ /* 0x000fe200078e0a0a */
[----:B------:R-:W-:Y:S01]  /*ce80*/  ISETP.GT.U32.AND P5, PT, R7, R6, PT ;  /* 0x000000060700720c */ /* 0x000fe20003fa4070 */
[----:B------:R-:W-:Y:S02]  /*ce90*/  @!P4 IMAD.IADD R5, R5, 0x1, -R7 ;  /* 0x000000010505c824 */ /* 0x000fe400078e0a07 */
[----:B0-----:R-:W-:-:S04]  /*cea0*/  IMAD.MOV.U32 R9, RZ, RZ, R11 ;  /* 0x000000ffff097224 */ /* 0x001fc800078e000b */
[----:B------:R-:W-:Y:S01]  /*ceb0*/  @!P3 IMAD.MOV R9, RZ, RZ, -R9 ;  /* 0x000000ffff09b224 */ /* 0x000fe200078e0a09 */
[----:B------:R-:W-:Y:S01]  /*cec0*/  STL [R1+0x81c], R10 ;  /* 0x00081c0a01007387 */ /* 0x000fe20000100800 */
[----:B------:R-:W-:Y:S01]  /*ced0*/  @!P1 IMAD.MOV R5, RZ, RZ, -R5 ;  /* 0x000000ffff059224 */ /* 0x000fe200078e0a05 */
[----:B------:R-:W-:Y:S01]  /*cee0*/  ISETP.GE.AND P3, PT, R20, RZ, PT ;  /* 0x000000ff1400720c */ /* 0x000fe20003f66270 */
[--C-:B------:R-:W-:Y:S01]  /*cef0*/  @!P0 IMAD.IADD R12, R12, 0x1, -R7.reuse ;  /* 0x000000010c0c8824 */ /* 0x100fe200078e0a07 */
        /* <DEDUP_REMOVED lines=97> */
[----:B------:R-:W-:Y:S01]  /*d510*/  ISETP.GT.U32.AND P3, PT, R7, R5, PT ;  /* 0x000000050700720c */ /* 0x000fe20003f64070 */
[----:B------:R-:W-:Y:S01]  /*d520*/  @!P5 IMAD.IADD R11, R11, 0x1, -R7 ;  /* 0x000000010b0bd824 */ /* 0x000fe200078e0a07 */
[----:B------:R-:W-:-:S02]  /*d530*/  ISETP.GT.U32.AND P5, PT, R7, R4, PT ;  /* 0x000000040700720c */ /* 0x000fc40003fa4070 */
[----:B------:R-:W-:Y:S02]  /*d540*/  ISETP.GT.U32.AND P6, PT, R7, R2, PT ;  /* 0x000000020700720c */ /* 0x000fe40003fc4070 */
[----:B---3--:R-:W-:-:S05]  /*d550*/  IABS R13, R29 ;  /* 0x0000001d000d7213 */ /* 0x008fca0000000000 */
[----:B------:R-:W-:-:S04]  /*d560*/  IMAD.HI.U32 R10, R0, R13, RZ ;  /* 0x0000000d000a7227 */ /* 0x000fc800078e00ff */
[--C-:B------:R-:W-:Y:S02]  /*d570*/  @!P3 IMAD.IADD R5, R5, 0x1, -R7.reuse ;  /* 0x000000010505b824 */ /* 0x100fe400078e0a07 */
[--C-:B------:R-:W-:Y:S02]  /*d580*/  @!P5 IMAD.IADD R4, R4, 0x1, -R7.reuse ;  /* 0x000000010404d824 */ /* 0x100fe400078e0a07 */
        /* <DEDUP_REMOVED lines=32> */
[C---:B------:R-:W-:Y:S02]  /*d790*/  ISETP.GT.U32.AND P6, PT, R7.reuse, R8, PT ;  /* 0x000000080700720c */ /* 0x040fe40003fc4070 */
        /* <DEDUP_REMOVED lines=12> */
[----:B------:R-:W-:Y:S01]  /*d860*/  IMAD R11, R7, R13, R11 ;  /* 0x0000000d070b7224 */ /* 0x000fe200078e020b */
        /* <DEDUP_REMOVED lines=181> */
[----:B------:R3:W-:Y:S01]  /*e3c0*/  STL [R1+0x4d0], R10 ;  /* 0x0004d00a01007387 */ /* 0x0007e20000100800 */
        /* <DEDUP_REMOVED lines=20> */
[----:B------:R-:W-:-:S13]  /*e510*/  ISETP.GT.U32.AND P3, PT, R7, R2, PT ;  /* 0x000000020700720c */ /* 0x000fda0003f64070 */
[----:B------:R-:W-:Y:S01]  /*e520*/  @!P3 IMAD.IADD R2, R2, 0x1, -R7 ;  /* 0x000000010202b824 */ /* 0x000fe200078e0a07 */
[----:B------:R-:W-:-:S04]  /*e530*/  ISETP.GT.U32.AND P3, PT, R7, R5, PT ;  /* 0x000000050700720c */ /* 0x000fc80003f64070 */
[----:B------:R-:W-:Y:S01]  /*e540*/  ISETP.GT.U32.AND P1, PT, R7, R2, PT ;  /* 0x000000020700720c */ /* 0x000fe20003f24070 */
[----:B------:R-:W-:Y:S02]  /*e550*/  @!P4 IMAD.MOV R12, RZ, RZ, -R12 ;  /* 0x000000ffff0cc224 */ /* 0x000fe400078e0a0c */
[----:B------:R-:W-:-:S06]  /*e560*/  @!P2 IMAD.MOV R4, RZ, RZ, -R4 ;  /* 0x000000ffff04a224 */ /* 0x000fcc00078e0a04 */
[----:B------:R-:W-:-:S04]  /*e570*/  @!P3 IMAD.IADD R5, R5, 0x1, -R7 ;  /* 0x000000010505b824 */ /* 0x000fc800078e0a07 */
[----:B------:R-:W-:Y:S02]  /*e580*/  @!P1 IMAD.IADD R2, R2, 0x1, -R7 ;  /* 0x0000000102029824 */ /* 0x000fe400078e0a07 */
[----:B------:R-:W-:Y:S01]  /*e590*/  @!P0 IMAD.MOV R5, RZ, RZ, -R5 ;  /* 0x000000ffff058224 */ /* 0x000fe200078e0a05 */
[----:B------:R0:W-:Y:S01]  /*e5a0*/  STL [R1+0x4e8], R12 ;  /* 0x0004e80c01007387 */ /* 0x0001e20000100800 */
[----:B------:R-:W-:Y:S01]  /*e5b0*/  IMAD.MOV.U32 R14, RZ, RZ, R2 ;  /* 0x000000ffff0e7224 */ /* 0x000fe200078e0002 */
[----:B---3--:R-:W-:Y:S02]  /*e5c0*/  IABS R10, R29 ;  /* 0x0000001d000a7213 */ /* 0x008fe40000000000 */
[----:B------:R-:W-:Y:S01]  /*e5d0*/  ISETP.GE.AND P2, PT, R29, RZ, PT ;  /* 0x000000ff1d00720c */ /* 0x000fe20003f46270 */
[----:B------:R-:W-:Y:S01]  /*e5e0*/  STL [R1+0x4ec], R4 ;  /* 0x0004ec0401007387 */ /* 0x000fe20000100800 */
[----:B------:R-:W-:Y:S01]  /*e5f0*/  @!P6 IMAD.MOV R14, RZ, RZ, -R14 ;  /* 0x000000ffff0ee224 */ /* 0x000fe200078e0a0e */
[----:B----4-:R-:W-:-:S02]  /*e600*/  IABS R11, R21 ;  /* 0x00000015000b7213 */ /* 0x010fc40000000000 */
[----:B------:R-:W3:Y:S01]  /*e610*/  LDL.LU R29, [R1+0x1b4] ;  /* 0x0001b400011d7983 */ /* 0x000ee20000300800 */
[----:B------:R-:W-:-:S03]  /*e620*/  ISETP.GE.AND P3, PT, R21, RZ, PT ;  /* 0x000000ff1500720c */ /* 0x000fc60003f66270 */
[----:B------:R1:W-:Y:S04]  /*e630*/  STL [R1+0x4fc], R5 ;  /* 0x0004fc0501007387 */ /* 0x0003e80000100800 */
[----:B------:R-:W4:Y:S01]  /*e640*/  LDL.LU R21, [R1+0x1b8] ;  /* 0x0001b80001157983 */ /* 0x000f220000300800 */
[----:B-----5:R-:W-:Y:S02]  /*e650*/  ISETP.GE.AND P1, PT, R20, RZ, PT ;  /* 0x000000ff1400720c */ /* 0x020fe40003f26270 */
[----:B0-----:R-:W-:Y:S02]  /*e660*/  IABS R12, R20 ;  /* 0x00000014000c7213 */ /* 0x001fe40000000000 */
[----:B------:R-:W5:Y:S04]  /*e670*/  LDL.LU R20, [R1+0x1bc] ;  /* 0x0001bc0001147983 */ /* 0x000f680000300800 */
[----:B--2---:R0:W-:Y:S01]  /*e680*/  STL [R1+0x3860], R17 ;  /* 0x0038601101007387 */ /* 0x0041e20000100800 */
[----:B-1----:R-:W-:-:S03]  /*e690*/  IABS R5, R17 ;  /* 0x0000001100057213 */ /* 0x002fc60000000000 */
[----:B------:R1:W-:Y:S04]  /*e6a0*/  STL [R1+0x3864], R22 ;  /* 0x0038641601007387 */ /* 0x0003e80000100800 */
[----:B------:R-:W-:Y:S04]  /*e6b0*/  STL [R1+0x500], R14 ;  /* 0x0005000e01007387 */ /* 0x000fe80000100800 */
[----:B0-----:R-:W2:Y:S01]  /*e6c0*/  LDL.LU R17, [R1+0x1a8] ;  /* 0x0001a80001117983 */ /* 0x001ea20000300800 */
        /* <DEDUP_REMOVED lines=26> */
[----:B-1----:R-:W-:Y:S02]  /*e870*/  IMAD.MOV.U32 R22, RZ, RZ, R8 ;  /* 0x000000ffff167224 */ /* 0x002fe400078e0008 */
        /* <DEDUP_REMOVED lines=1273> */
[----:B------:R1:W-:Y:S01]  /*13810*/  STL [R1+0x6e4], R8 ;  /* 0x0006e40801007387 */ /* 0x0003e20000100800 */
[----:B--2---:R-:W-:Y:S02]  /*13820*/  IABS R4, R17 ;  /* 0x0000001100047213 */ /* 0x004fe40000000000 */
[----:B------:R-:W-:-:S02]  /*13830*/  ISETP.GE.AND P5, PT, R17, RZ, PT ;  /* 0x000000ff1100720c */ /* 0x000fc40003fa6270 */
[----:B------:R-:W2:Y:S04]  /*13840*/  LDL.LU R17, [R1+0x34c] ;  /* 0x00034c0001117983 */ /* 0x000ea80000300800 */
[----:B------:R-:W2:Y:S01]  /*13850*/  LDL.LU R22, [R1+0x350] ;  /* 0x0003500001167983 */ /* 0x000ea20000300800 */
[----:B------:R-:W-:-:S04]  /*13860*/  IMAD.HI.U32 R14, R0, R2, RZ ;  /* 0x00000002000e7227 */ /* 0x000fc800078e00ff */
[----:B------:R-:W-:-:S04]  /*13870*/  IMAD.MOV R14, RZ, RZ, -R14 ;  /* 0x000000ffff0e7224 */ /* 0x000fc800078e0a0e */
[----:B------:R-:W-:-:S05]  /*13880*/  IMAD R2, R7, R14, R2 ;  /* 0x0000000e07027224 */ /* 0x000fca00078e0202 */
[C---:B------:R-:W-:Y:S02]  /*13890*/  ISETP.GT.U32.AND P2, PT, R7.reuse, R2, PT ;  /* 0x000000020700720c */ /* 0x040fe40003f44070 */
[----:B------:R-:W-:Y:S01]  /*138a0*/  ISETP.GT.U32.AND P1, PT, R7, R6, PT ;  /* 0x000000060700720c */ /* 0x000fe20003f24070 */
[----:B0-----:R-:W-:-:S10]  /*138b0*/  IMAD.HI.U32 R9, R0, R4, RZ ;  /* 0x0000000400097227 */ /* 0x001fd400078e00ff */
[----:B------:R-:W-:-:S05]  /*138c0*/  @!P2 IMAD.IADD R2, R2, 0x1, -R7 ;  /* 0x000000010202a824 */ /* 0x000fca00078e0a07 */
[C---:B------:R-:W-:Y:S01]  /*138d0*/  ISETP.GT.U32.AND P2, PT, R7.reuse, R2, PT ;  /* 0x000000020700720c */ /* 0x040fe20003f44070 */
[----:B------:R-:W-:Y:S02]  /*138e0*/  IMAD.MOV R9, RZ, RZ, -R9 ;  /* 0x000000ffff097224 */ /* 0x000fe400078e0a09 */
[----:B------:R-:W-:Y:S02]  /*138f0*/  IMAD.MOV.U32 R13, RZ, RZ, R5 ;  /* 0x000000ffff0d7224 */ /* 0x000fe400078e0005 */
[----:B------:R-:W-:Y:S02]  /*13900*/  IMAD R4, R7, R9, R4 ;  /* 0x0000000907047224 */ /* 0x000fe400078e0204 */
[----:B------:R-:W-:Y:S02]  /*13910*/  @!P1 IMAD.IADD R6, R6, 0x1, -R7 ;  /* 0x0000000106069824 */ /* 0x000fe400078e0a07 */
[----:B------:R-:W-:Y:S01]  /*13920*/  @!P3 IMAD.MOV R12, RZ, RZ, -R12 ;  /* 0x000000ffff0cb224 */ /* 0x000fe200078e0a0c */
[----:B---3--:R-:W-:Y:S01]  /*13930*/  IABS R10, R29 ;  /* 0x0000001d000a7213 */ /* 0x008fe20000000000 */
[----:B------:R-:W-:-:S02]  /*13940*/  @!P4 IMAD.MOV R13, RZ, RZ, -R13 ;  /* 0x000000ffff0dc224 */ /* 0x000fc400078e0a0d */
[----:B------:R-:W-:Y:S02]  /*13950*/  @!P2 IMAD.IADD R2, R2, 0x1, -R7 ;  /* 0x000000010202a824 */ /* 0x000fe400078e0a07 */
[----:B------:R-:W-:Y:S01]  /*13960*/  @!P0 IMAD.MOV R6, RZ, RZ, -R6 ;  /* 0x000000ffff068224 */ /* 0x000fe200078e0a06 */
[----:B----4-:R-:W-:Y:S01]  /*13970*/  IABS R11, R21 ;  /* 0x00000015000b7213 */ /* 0x010fe20000000000 */
[----:B-1----:R-:W-:-:S04]  /*13980*/  IMAD.HI.U32 R8, R0, R10, RZ ;  /* 0x0000000a00087227 */ /* 0x002fc800078e00ff */
[----:B------:R-:W-:Y:S01]  /*13990*/  IMAD.HI.U32 R9, R0, R11, RZ ;  /* 0x0000000b00097227 */ /* 0x000fe200078e00ff */
[----:B------:R-:W-:Y:S01]  /*139a0*/  STL [R1+0x6d8], R12 ;  /* 0x0006d80c01007387 */ /* 0x000fe20000100800 */
[----:B------:R-:W-:Y:S02]  /*139b0*/  ISETP.GE.AND P4, PT, R29, RZ, PT ;  /* 0x000000ff1d00720c */ /* 0x000fe40003f86270 */
[----:B------:R-:W-:Y:S02]  /*139c0*/  IMAD.MOV R5, RZ, RZ, -R9 ;  /* 0x000000ffff057224 */ /* 0x000fe400078e0a09 */
[----:B------:R-:W-:Y:S01]  /*139d0*/  IMAD.MOV.U32 R14, RZ, RZ, R2 ;  /* 0x000000ffff0e7224 */ /* 0x000fe200078e0002 */
[----:B------:R-:W-:Y:S01]  /*139e0*/  STL [R1+0x6d4], R13 ;  /* 0x0006d40d01007387 */ /* 0x000fe20000100800 */
[----:B------:R-:W-:Y:S01]  /*139f0*/  IMAD.MOV R8, RZ, RZ, -R8 ;  /* 0x000000ffff087224 */ /* 0x000fe200078e0a08 */
[----:B------:R-:W-:Y:S01]  /*13a00*/  ISETP.GE.AND P1, PT, R21, RZ, PT ;  /* 0x000000ff1500720c */ /* 0x000fe20003f26270 */
[----:B------:R-:W-:Y:S01]  /*13a10*/  IMAD R5, R7, R5, R11 ;  /* 0x0000000507057224 */ /* 0x000fe200078e020b */
[----:B------:R-:W3:Y:S01]  /*13a20*/  LDL.LU R29, [R1+0x354] ;  /* 0x00035400011d7983 */ /* 0x000ee20000300800 */
[----:B------:R-:W-:-:S03]  /*13a30*/  @!P6 IMAD.MOV R14, RZ, RZ, -R14 ;  /* 0x000000ffff0ee224 */ /* 0x000fc600078e0a0e */
[----:B------:R-:W-:Y:S01]  /*13a40*/  STL [R1+0x6cc], R6 ;  /* 0x0006cc0601007387 */ /* 0x000fe20000100800 */
[----:B------:R-:W-:-:S03]  /*13a50*/  IMAD R9, R7, R8, R10 ;  /* 0x0000000807097224 */ /* 0x000fc600078e020a */
[----:B------:R-:W4:Y:S01]  /*13a60*/  LDL.LU R21, [R1+0x358] ;  /* 0x0003580001157983 */ /* 0x000f220000300800 */
[----:B-----5:R-:W-:Y:S02]  /*13a70*/  ISETP.GE.AND P2, PT, R20, RZ, PT ;  /* 0x000000ff1400720c */ /* 0x020fe40003f46270 */
[----:B------:R-:W-:Y:S02]  /*13a80*/  IABS R11, R20 ;  /* 0x00000014000b7213 */ /* 0x000fe40000000000 */
[----:B------:R-:W5:Y:S04]  /*13a90*/  LDL.LU R20, [R1+0x35c] ;  /* 0x00035c0001147983 */ /* 0x000f680000300800 */
[----:B--2---:R0:W-:Y:S01]  /*13aa0*/  STL [R1+0x3820], R17 ;  /* 0x0038201101007387 */ /* 0x0041e20000100800 */
[----:B------:R-:W-:-:S03]  /*13ab0*/  IABS R8, R17 ;  /* 0x0000001100087213 */ /* 0x000fc60000000000 */
[----:B------:R1:W-:Y:S04]  /*13ac0*/  STL [R1+0x3824], R22 ;  /* 0x0038241601007387 */ /* 0x0003e80000100800 */
[----:B------:R-:W-:Y:S04]  /*13ad0*/  STL [R1+0x6c4], R14 ;  /* 0x0006c40e01007387 */ /* 0x000fe80000100800 */
[----:B0-----:R-:W2:Y:S01]  /*13ae0*/  LDL.LU R17, [R1+0x348] ;  /* 0x0003480001117983 */ /* 0x001ea20000300800 */
[----:B------:R-:W-:-:S13]  /*13af0*/  ISETP.GT.U32.AND P3, PT, R7, R4, PT ;  /* 0x000000040700720c */ /* 0x000fda0003f64070 */
[----:B------:R-:W-:-:S05]  /*13b00*/  @!P3 IMAD.IADD R4, R4, 0x1, -R7 ;  /* 0x000000010404b824 */ /* 0x000fca00078e0a07 */
[C---:B------:R-:W-:Y:S02]  /*13b10*/  ISETP.GT.U32.AND P0, PT, R7.reuse, R4, PT ;  /* 0x000000040700720c */ /* 0x040fe40003f04070 */
[----:B------:R-:W-:-:S11]  /*13b20*/  ISETP.GT.U32.AND P6, PT, R7, R9, PT ;  /* 0x000000090700720c */ /* 0x000fd60003fc4070 */
        /* <DEDUP_REMOVED lines=18> */
[----:B------:R-:W3:Y:S04]  /*13c50*/  LDL.LU R19, [R1+0x360] ;  /* 0x0003600001137983 */ /* 0x000ee80000300800 */
[----:B------:R-:W3:Y:S01]  /*13c60*/  LDL.LU R18, [R1+0x364] ;  /* 0x0003640001127983 */ /* 0x000ee20000300800 */
[----:B------:R-:W-:-:S03]  /*13c70*/  @!P0 IMAD.IADD R10, R10, 0x1, -R7 ;  /* 0x000000010a0a8824 */ /* 0x000fc600078e0a07 */
[----:B------:R-:W-:Y:S04]  /*13c80*/  STL [R1+0x6c0], R15 ;  /* 0x0006c00f01007387 */ /* 0x000fe80000100800 */
[----:B------:R0:W-:Y:S04]  /*13c90*/  STL [R1+0x6bc], R22 ;  /* 0x0006bc1601007387 */ /* 0x0001e80000100800 */
[----:B0-----:R-:W3:Y:S01]  /*13ca0*/  LDL.LU R22, [R1+0x3824] ;  /* 0x0038240001167983 */ /* 0x001ee20000300800 */
        /* <DEDUP_REMOVED lines=10> */
[----:B------:R-:W-:-:S04]  /*13d50*/  IMAD.HI.U32 R2, R0, R6, RZ ;  /* 0x0000000600027227 */ /* 0x000fc800078e00ff */
[----:B------:R-:W-:Y:S02]  /*13d60*/  IMAD.MOV R13, RZ, RZ, -R13 ;  /* 0x000000ffff0d7224 */ /* 0x000fe400078e0a0d */
[C---:B------:R-:W-:Y:S02]  /*13d70*/  IMAD R12, R7.reuse, R14, R12 ;  /* 0x0000000e070c7224 */ /* 0x040fe400078e020c */
[----:B------:R-:W-:Y:S02]  /*13d80*/  IMAD.MOV R2, RZ, RZ, -R2 ;  /* 0x000000ffff027224 */ /* 0x000fe400078e0a02 */
[C---:B------:R-:W-:Y:S01]  /*13d90*/  IMAD R8, R7.reuse, R13, R8 ;  /* 0x0000000d07087224 */ /* 0x040fe200078e0208 */
[----:B------:R-:W-:Y:S01]  /*13da0*/  ISETP.GT.U32.AND P4, PT, R7, R12, PT ;  /* 0x0000000c0700720c */ /* 0x000fe20003f84070 */
[--C-:B------:R-:W-:Y:S02]  /*13db0*/  @!P6 IMAD.IADD R11, R11, 0x1, -R7.reuse ;  /* 0x000000010b0be824 */ /* 0x100fe400078e0a07 */
[----:B------:R-:W-:Y:S01]  /*13dc0*/  IMAD R6, R7, R2, R6 ;  /* 0x0000000207067224 */ /* 0x000fe200078e0206 */
[----:B----4-:R-:W-:Y:S01]  /*13dd0*/  IABS R2, R21 ;  /* 0x0000001500027213 */ /* 0x010fe20000000000 */
[----:B------:R-:W-:Y:S01]  /*13de0*/  @!P5 IMAD.IADD R5, R5, 0x1, -R7 ;  /* 0x000000010505d824 */ /* 0x000fe200078e0a07 */
[----:B------:R-:W-:-:S02]  /*13df0*/  ISETP.GT.U32.AND P5, PT, R7, R8, PT ;  /* 0x000000080700720c */ /* 0x000fc40003fa4070 */
[----:B-----5:R-:W-:Y:S02]  /*13e00*/  IABS R13, R20 ;  /* 0x00000014000d7213 */ /* 0x020fe40000000000 */
[----:B------:R-:W-:Y:S01]  /*13e10*/  ISETP.GT.U32.AND P6, PT, R7, R11, PT ;  /* 0x0000000b0700720c */ /* 0x000fe20003fc4070 */
[----:B------:R-:W-:Y:S02]  /*13e20*/  IMAD.MOV.U32 R4, RZ, RZ, R2 ;  /* 0x000000ffff047224 */ /* 0x000fe400078e0002 */
[----:B------:R-:W-:Y:S02]  /*13e30*/  IMAD.MOV.U32 R2, RZ, RZ, R13 ;  /* 0x000000ffff027224 */ /* 0x000fe400078e000d */
[----:B------:R-:W-:Y:S02]  /*13e40*/  @!P4 IMAD.IADD R12, R12, 0x1, -R7 ;  /* 0x000000010c0cc824 */ /* 0x000fe400078e0a07 */
[----:B------:R-:W-:-:S04]  /*13e50*/  IMAD.HI.U32 R13, R0, R2, RZ ;  /* 0x00000002000d7227 */ /* 0x000fc800078e00ff */
[----:B------:R-:W-:Y:S01]  /*13e60*/  @!P5 IMAD.IADD R8, R8, 0x1, -R7 ;  /* 0x000000010808d824 */ /* 0x000fe200078e0a07 */
[----:B------:R-:W-:Y:S01]  /*13e70*/  ISETP.GT.U32.AND P5, PT, R7, R12, PT ;  /* 0x0000000c0700720c */ /* 0x000fe20003fa4070 */
[----:B------:R-:W-:Y:S02]  /*13e80*/  IMAD.MOV R13, RZ, RZ, -R13 ;  /* 0x000000ffff0d7224 */ /* 0x000fe400078e0a0d */
[----:B------:R-:W-:Y:S02]  /*13e90*/  @!P6 IMAD.IADD R11, R11, 0x1, -R7 ;  /* 0x000000010b0be824 */ /* 0x000fe400078e0a07 */
[----:B------:R-:W-:Y:S02]  /*13ea0*/  IMAD R2, R7, R13, R2 ;  /* 0x0000000d07027224 */ /* 0x000fe400078e0202 */
[----:B------:R-:W-:Y:S02]  /*13eb0*/  IMAD.MOV.U32 R13, RZ, RZ, R11 ;  /* 0x000000ffff0d7224 */ /* 0x000fe400078e000b */
[----:B------:R-:W-:-:S02]  /*13ec0*/  @!P1 IMAD.MOV R5, RZ, RZ, -R5 ;  /* 0x000000ffff059224 */ /* 0x000fc400078e0a05 */
[----:B------:R-:W-:Y:S02]  /*13ed0*/  @!P2 IMAD.MOV R13, RZ, RZ, -R13 ;  /* 0x000000ffff0da224 */ /* 0x000fe400078e0a0d */
[----:B------:R-:W-:Y:S01]  /*13ee0*/  @!P5 IMAD.IADD R12, R12, 0x1, -R7 ;  /* 0x000000010c0cd824 */ /* 0x000fe200078e0a07 */
[----:B------:R0:W-:Y:S04]  /*13ef0*/  STL [R1+0x6b8], R5 ;  /* 0x0006b80501007387 */ /* 0x0001e80000100800 */
[----:B------:R1:W-:Y:S01]  /*13f00*/  STL [R1+0x6b0], R13 ;  /* 0x0006b00d01007387 */ /* 0x0003e20000100800 */
[----:B--2---:R-:W-:-:S03]  /*13f10*/  ISETP.GE.AND P5, PT, R17, RZ, PT ;  /* 0x000000ff1100720c */ /* 0x004fc60003fa6270 */
[----:B------:R-:W2:Y:S01]  /*13f20*/  LDL.LU R17, [R1+0x368] ;  /* 0x0003680001117983 */ /* 0x000ea20000300800 */
[----:B---3--:R-:W-:Y:S02]  /*13f30*/  IABS R14, R29 ;  /* 0x0000001d000e7213 */ /* 0x008fe40000000000 */
[----:B------:R-:W-:-:S03]  /*13f40*/  ISETP.GT.U32.AND P6, PT, R7, R6, PT ;  /* 0x000000060700720c */ /* 0x000fc60003fc4070 */
[----:B------:R-:W-:Y:S01]  /*13f50*/  IMAD.HI.U32 R9, R0, R14, RZ ;  /* 0x0000000e00097227 */ /* 0x000fe200078e00ff */
[----:B------:R-:W-:-:S03]  /*13f60*/  ISETP.GT.U32.AND P4, PT, R7, R10, PT ;  /* 0x0000000a0700720c */ /* 0x000fc60003f84070 */
[----:B------:R-:W-:Y:S02]  /*13f70*/  IMAD.MOV R9, RZ, RZ, -R9 ;  /* 0x000000ffff097224 */ /* 0x000fe400078e0a09 */
[----:B------:R-:W-:-:S04]  /*13f80*/  IMAD.HI.U32 R15, R0, R4, RZ ;  /* 0x00000004000f7227 */ /* 0x000fc800078e00ff */
[C---:B------:R-:W-:Y:S02]  /*13f90*/  IMAD R9, R7.reuse, R9, R14 ;  /* 0x0000000907097224 */ /* 0x040fe400078e020e */
[----:B------:R-:W-:Y:S01]  /*13fa0*/  @!P6 IMAD.IADD R6, R6, 0x1, -R7 ;  /* 0x000000010606e824 */ /* 0x000fe200078e0a07 */
[C---:B------:R-:W-:Y:S01]  /*13fb0*/  ISETP.GT.U32.AND P6, PT, R7.reuse, R8, PT ;  /* 0x000000080700720c */ /* 0x040fe20003fc4070 */
[----:B------:R-:W-:Y:S01]  /*13fc0*/  IMAD.MOV R15, RZ, RZ, -R15 ;  /* 0x000000ffff0f7224 */ /* 0x000fe200078e0a0f */
[----:B------:R-:W-:-:S03]  /*13fd0*/  ISETP.GT.U32.AND P2, PT, R7, R9, PT ;  /* 0x000000090700720c */ /* 0x000fc60003f44070 */
[C---:B------:R-:W-:Y:S01]  /*13fe0*/  IMAD R4, R7.reuse, R15, R4 ;  /* 0x0000000f07047224 */ /* 0x040fe200078e0204 */
[----:B------:R-:W-:Y:S01]  /*13ff0*/  ISETP.GT.U32.AND P1, PT, R7, R6, PT ;  /* 0x000000060700720c */ /* 0x000fe20003f24070 */
[----:B------:R-:W-:-:S03]  /*14000*/  @!P4 IMAD.IADD R10, R10, 0x1, -R7 ;  /* 0x000000010a0ac824 */ /* 0x000fc600078e0a07 */
[----:B------:R-:W-:-:S03]  /*14010*/  ISETP.GT.U32.AND P4, PT, R7, R4, PT ;  /* 0x000000040700720c */ /* 0x000fc60003f84070 */
[--C-:B------:R-:W-:Y:S01]  /*14020*/  @!P6 IMAD.IADD R8, R8, 0x1, -R7.reuse ;  /* 0x000000010808e824 */ /* 0x100fe200078e0a07 */
[----:B------:R-:W-:Y:S01]  /*14030*/  ISETP.GT.U32.AND P6, PT, R7, R2, PT ;  /* 0x000000020700720c */ /* 0x000fe20003fc4070 */
[--C-:B------:R-:W-:Y:S01]  /*14040*/  @!P2 IMAD.IADD R9, R9, 0x1, -R7.reuse ;  /* 0x000000010909a824 */ /* 0x100fe200078e0a07 */
[----:B0-----:R-:W-:Y:S01]  /*14050*/  IABS R5, R19 ;  /* 0x0000001300057213 */ /* 0x001fe20000000000 */
[----:B------:R-:W-:Y:S02]  /*14060*/  @!P3 IMAD.MOV R10, RZ, RZ, -R10 ;  /* 0x000000ffff0ab224 */ /* 0x000fe400078e0a0a */
[----:B------:R-:W-:Y:S01]  /*14070*/  @!P1 IMAD.IADD R6, R6, 0x1, -R7 ;  /* 0x0000000106069824 */ /* 0x000fe200078e0a07 */
[----:B------:R-:W-:Y:S01]  /*14080*/  ISETP.GT.U32.AND P3, PT, R7, R9, PT ;  /* 0x000000090700720c */ /* 0x000fe20003f64070 */
[----:B-1----:R-:W-:Y:S01]  /*14090*/  IMAD.HI.U32 R13, R0, R5, RZ ;  /* 0x00000005000d7227 */ /* 0x002fe200078e00ff */
[----:B------:R-:W-:Y:S02]  /*140a0*/  ISETP.GE.AND P1, PT, R22, RZ, PT ;  /* 0x000000ff1600720c */ /* 0x000fe40003f26270 */
[----:B------:R-:W3:Y:S01]  /*140b0*/  LDL.LU R22, [R1+0x36c] ;  /* 0x00036c0001167983 */ /* 0x000ee20000300800 */
[----:B------:R-:W-:-:S02]  /*140c0*/  @!P0 IMAD.MOV R12, RZ, RZ, -R12 ;  /* 0x000000ffff0c8224 */ /* 0x000fc400078e0a0c */
[----:B------:R-:W-:Y:S01]  /*140d0*/  IMAD.MOV R14, RZ, RZ, -R13 ;  /* 0x000000ffff0e7224 */ /* 0x000fe200078e0a0d */
[----:B------:R0:W-:Y:S01]  /*140e0*/  STL [R1+0x6a4], R10 ;  /* 0x0006a40a01007387 */ /* 0x0001e20000100800 */
[--C-:B------:R-:W-:Y:S01]  /*140f0*/  @!P4 IMAD.IADD R4, R4, 0x1, -R7.reuse ;  /* 0x000000010404c824 */ /* 0x100fe200078e0a07 */
[----:B------:R-:W-:Y:S01]  /*14100*/  ISETP.GE.AND P4, PT, R21, RZ, PT ;  /* 0x000000ff1500720c */ /* 0x000fe20003f86270 */
[----:B------:R-:W-:Y:S01]  /*14110*/  @!P6 IMAD.IADD R2, R2, 0x1, -R7 ;  /* 0x000000010202e824 */ /* 0x000fe200078e0a07 */
[----:B------:R-:W4:Y:S01]  /*14120*/  LDL.LU R21, [R1+0x370] ;  /* 0x0003700001157983 */ /* 0x000f220000300800 */
[----:B------:R-:W-:Y:S01]  /*14130*/  IMAD R5, R7, R14, R5 ;  /* 0x0000000e07057224 */ /* 0x000fe200078e0205 */
[----:B------:R-:W-:Y:S02]  /*14140*/  ISETP.GE.AND P2, PT, R29, RZ, PT ;  /* 0x000000ff1d00720c */ /* 0x000fe40003f46270 */
[----:B------:R1:W-:Y:S01]  /*14150*/  STL [R1+0x6a0], R12 ;  /* 0x0006a00c01007387 */ /* 0x0003e20000100800 */
[----:B------:R-:W-:-:S02]  /*14160*/  ISETP.GT.U32.AND P0, PT, R7, R4, PT ;  /* 0x000000040700720c */ /* 0x000fc40003f04070 */
[----:B------:R-:W-:Y:S01]  /*14170*/  ISETP.GT.U32.AND P6, PT, R7, R2, PT ;  /* 0x000000020700720c */ /* 0x000fe20003fc4070 */
[----:B0-----:R-:W-:Y:S02]  /*14180*/  IMAD.MOV.U32 R10, RZ, RZ, R6 ;  /* 0x000000ffff0a7224 */ /* 0x001fe400078e0006 */
[----:B-1----:R-:W-:Y:S02]  /*14190*/  IMAD.MOV.U32 R12, RZ, RZ, R8 ;  /* 0x000000ffff0c7224 */ /* 0x002fe400078e0008 */
[----:B------:R-:W-:Y:S02]  /*141a0*/  @!P3 IMAD.IADD R9, R9, 0x1, -R7 ;  /* 0x000000010909b824 */ /* 0x000fe400078e0a07 */
[----:B------:R-:W-:Y:S01]  /*141b0*/  @!P5 IMAD.MOV R12, RZ, RZ, -R12 ;  /* 0x000000ffff0cd224 */ /* 0x000fe200078e0a0c */
[----:B------:R-:W-:Y:S01]  /*141c0*/  ISETP.GT.U32.AND P5, PT, R7, R5, PT ;  /* 0x000000050700720c */ /* 0x000fe20003fa4070 */
[----:B------:R-:W-:-:S03]  /*141d0*/  @!P1 IMAD.MOV R10, RZ, RZ, -R10 ;  /* 0x000000ffff0a9224 */ /* 0x000fc600078e0a0a */
[----:B------:R0:W-:Y:S01]  /*141e0*/  STL [R1+0x69c], R12 ;  /* 0x00069c0c01007387 */ /* 0x0001e20000100800 */
[----:B------:R-:W-:Y:S01]  /*141f0*/  ISETP.GE.AND P1, PT, R20, RZ, PT ;  /* 0x000000ff1400720c */ /* 0x000fe20003f26270 */
[--C-:B------:R-:W-:Y:S01]  /*14200*/  @!P0 IMAD.IADD R4, R4, 0x1, -R7.reuse ;  /* 0x0000000104048824 */ /* 0x100fe200078e0a07 */
[----:B------:R-:W-:Y:S01]  /*14210*/  ISETP.GE.AND P0, PT, R19, RZ, PT ;  /* 0x000000ff1300720c */ /* 0x000fe20003f06270 */
[----:B------:R-:W-:Y:S01]  /*14220*/  STL [R1+0x690], R10 ;  /* 0x0006900a01007387 */ /* 0x000fe20000100800 */
[----:B------:R-:W-:Y:S02]  /*14230*/  @!P6 IMAD.IADD R2, R2, 0x1, -R7 ;  /* 0x000000010202e824 */ /* 0x000fe400078e0a07 */
[----:B0-----:R-:W-:Y:S01]  /*14240*/  IMAD.MOV.U32 R12, RZ, RZ, R9 ;  /* 0x000000ffff0c7224 */ /* 0x001fe200078e0009 */
[----:B------:R-:W5:Y:S03]  /*14250*/  LDL.LU R20, [R1+0x37c] ;  /* 0x00037c0001147983 */ /* 0x000f660000300800 */
[----:B------:R-:W-:Y:S01]  /*14260*/  @!P2 IMAD.MOV R12, RZ, RZ, -R12 ;  /* 0x000000ffff0ca224 */ /* 0x000fe200078e0a0c */
[----:B------:R-:W-:Y:S01]  /*14270*/  IABS R11, R18 ;  /* 0x00000012000b7213 */ /* 0x000fe20000000000 */
[----:B------:R-:W5:Y:S01]  /*14280*/  LDL.LU R19, [R1+0x380] ;  /* 0x0003800001137983 */ /* 0x000f620000300800 */
[----:B------:R-:W-:Y:S01]  /*14290*/  ISETP.GE.AND P6, PT, R18, RZ, PT ;  /* 0x000000ff1200720c */ /* 0x000fe20003fc6270 */
[----:B------:R-:W-:-:S02]  /*142a0*/  @!P5 IMAD.IADD R5, R5, 0x1, -R7 ;  /* 0x000000010505d824 */ /* 0x000fc400078e0a07 */
[----:B------:R-:W5:Y:S04]  /*142b0*/  LDL R18, [R1+0x384] ;  /* 0x0003840001127983 */ /* 0x000f680000100800 */
[----:B------:R0:W-:Y:S01]  /*142c0*/  STL [R1+0x684], R12 ;  /* 0x0006840c01007387 */ /* 0x0001e20000100800 */
[----:B--2---:R-:W-:Y:S02]  /*142d0*/  IABS R8, R17 ;  /* 0x0000001100087213 */ /* 0x004fe40000000000 */
[----:B------:R-:W-:Y:S02]  /*142e0*/  ISETP.GE.AND P5, PT, R17, RZ, PT ;  /* 0x000000ff1100720c */ /* 0x000fe40003fa6270 */
[----:B------:R-:W2:Y:S04]  /*142f0*/  LDL.LU R17, [R1+0x388] ;  /* 0x0003880001117983 */ /* 0x000ea80000300800 */
[----:B------:R-:W2:Y:S01]  /*14300*/  LDL.LU R29, [R1+0x38c] ;  /* 0x00038c00011d7983 */ /* 0x000ea20000300800 */
[----:B------:R-:W-:-:S04]  /*14310*/  IMAD.HI.U32 R13, R0, R11, RZ ;  /* 0x0000000b000d7227 */ /* 0x000fc800078e00ff */
[----:B------:R-:W-:-:S04]  /*14320*/  IMAD.MOV R13, RZ, RZ, -R13 ;  /* 0x000000ffff0d7224 */ /* 0x000fc800078e0a0d */
[----:B------:R-:W-:-:S05]  /*14330*/  IMAD R6, R7, R13, R11 ;  /* 0x0000000d07067224 */ /* 0x000fca00078e020b */
[C---:B------:R-:W-:Y:S02]  /*14340*/  ISETP.GT.U32.AND P3, PT, R7.reuse, R6, PT ;  /* 0x000000060700720c */ /* 0x040fe40003f64070 */
[----:B------:R-:W-:-:S11]  /*14350*/  ISETP.GT.U32.AND P2, PT, R7, R5, PT ;  /* 0x000000050700720c */ /* 0x000fd60003f44070 */
[----:B------:R-:W-:-:S05]  /*14360*/  @!P3 IMAD.IADD R6, R6, 0x1, -R7 ;  /* 0x000000010606b824 */ /* 0x000fca00078e0a07 */
[----:B------:R-:W-:Y:S01]  /*14370*/  ISETP.GT.U32.AND P3, PT, R7, R6, PT ;  /* 0x000000060700720c */ /* 0x000fe20003f64070 */
[----:B------:R-:W-:Y:S01]  /*14380*/  @!P2 IMAD.IADD R5, R5, 0x1, -R7 ;  /* 0x000000010505a824 */ /* 0x000fe200078e0a07 */
[----:B----4-:R-:W-:-:S05]  /*14390*/  IABS R11, R21 ;  /* 0x00000015000b7213 */ /* 0x010fca0000000000 */
[----:B------:R-:W-:Y:S02]  /*143a0*/  IMAD.MOV.U32 R9, RZ, RZ, R11 ;  /* 0x000000ffff097224 */ /* 0x000fe400078e000b */
[----:B------:R-:W-:-:S04]  /*143b0*/  IMAD.MOV.U32 R11, RZ, RZ, R4 ;  /* 0x000000ffff0b7224 */ /* 0x000fc800078e0004 */
[----:B------:R-:W-:Y:S02]  /*143c0*/  @!P3 IMAD.IADD R6, R6, 0x1, -R7 ;  /* 0x000000010606b824 */ /* 0x000fe400078e0a07 */
[----:B------:R-:W-:Y:S02]  /*143d0*/  @!P4 IMAD.MOV R11, RZ, RZ, -R11 ;  /* 0x000000ffff0bc224 */ /* 0x000fe400078e0a0b */
[----:B------:R-:W-:Y:S02]  /*143e0*/  @!P1 IMAD.MOV R2, RZ, RZ, -R2 ;  /* 0x000000ffff029224 */ /* 0x000fe400078e0a02 */
[----:B------:R-:W-:Y:S01]  /*143f0*/  @!P0 IMAD.MOV R5, RZ, RZ, -R5 ;  /* 0x000000ffff058224 */ /* 0x000fe200078e0a05 */
[----:B------:R-:W-:Y:S01]  /*14400*/  STL [R1+0x680], R11 ;  /* 0x0006800b01007387 */ /* 0x000fe20000100800 */
[----:B------:R-:W-:Y:S01]  /*14410*/  IMAD.HI.U32 R4, R0, R9, RZ ;  /* 0x0000000900047227 */ /* 0x000fe200078e00ff */
[----:B---3--:R-:W-:-:S03]  /*14420*/  IABS R14, R22 ;  /* 0x00000016000e7213 */ /* 0x008fc60000000000 */
[----:B0-----:R-:W-:Y:S01]  /*14430*/  IMAD.MOV.U32 R12, RZ, RZ, R6 ;  /* 0x000000ffff0c7224 */ /* 0x001fe200078e0006 */
[----:B------:R-:W-:Y:S01]  /*14440*/  ISETP.GE.AND P1, PT, R22, RZ, PT ;  /* 0x000000ff1600720c */ /* 0x000fe20003f26270 */
[----:B------:R0:W-:Y:S01]  /*14450*/  STL [R1+0x678], R2 ;  /* 0x0006780201007387 */ /* 0x0001e20000100800 */
[----:B------:R-:W-:Y:S01]  /*14460*/  IMAD.MOV R4, RZ, RZ, -R4 ;  /* 0x000000ffff047224 */ /* 0x000fe200078e0a04 */
[----:B------:R-:W-:Y:S01]  /*14470*/  ISETP.GE.AND P2, PT, R21, RZ, PT ;  /* 0x000000ff1500720c */ /* 0x000fe20003f46270 */
[----:B------:R-:W-:Y:S01]  /*14480*/  @!P6 IMAD.MOV R12, RZ, RZ, -R12 ;  /* 0x000000ffff0ce224 */ /* 0x000fe200078e0a0c */
[----:B------:R-:W3:Y:S04]  /*14490*/  LDL.LU R22, [R1+0x390] ;  /* 0x0003900001167983 */ /* 0x000ee80000300800 */
[----:B------:R-:W-:Y:S01]  /*144a0*/  STL [R1+0x670], R5 ;  /* 0x0006700501007387 */ /* 0x000fe20000100800 */
[----:B-----5:R-:W-:-:S03]  /*144b0*/  ISETP.GE.AND P3, PT, R20, RZ, PT ;  /* 0x000000ff1400720c */ /* 0x020fc60003f66270 */
[----:B------:R-:W4:Y:S01]  /*144c0*/  LDL.LU R21, [R1+0x394] ;  /* 0x0003940001157983 */ /* 0x000f220000300800 */
[----:B0-----:R-:W-:Y:S01]  /*144d0*/  IABS R2, R20 ;  /* 0x0000001400027213 */ /* 0x001fe20000000000 */
[----:B------:R-:W-:Y:S02]  /*144e0*/  IMAD R4, R7, R4, R9 ;  /* 0x0000000407047224 */ /* 0x000fe400078e0209 */
[----:B------:R-:W5:Y:S04]  /*144f0*/  LDL.LU R20, [R1+0x398] ;  /* 0x0003980001147983 */ /* 0x000f680000300800 */
[----:B--2---:R0:W-:Y:S01]  /*14500*/  STL [R1+0x3818], R17 ;  /* 0x0038181101007387 */ /* 0x0041e20000100800 */
[----:B------:R-:W-:-:S03]  /*14510*/  IABS R9, R17 ;  /* 0x0000001100097213 */ /* 0x000fc60000000000 */
        /* <DEDUP_REMOVED lines=8> */
[----:B------:R-:W-:-:S08]  /*145a0*/  IMAD.MOV R10, RZ, RZ, -R10 ;  /* 0x000000ffff0a7224 */ /* 0x000fd000078e0a0a */
[----:B------:R-:W-:-:S05]  /*145b0*/  @!P4 IMAD.IADD R8, R8, 0x1, -R7 ;  /* 0x000000010808c824 */ /* 0x000fca00078e0a07 */
[C---:B------:R-:W-:Y:S01]  /*145c0*/  ISETP.GT.U32.AND P0, PT, R7.reuse, R8, PT ;  /* 0x000000080700720c */ /* 0x040fe20003f04070 */
[----:B------:R-:W-:-:S05]  /*145d0*/  IMAD R14, R7, R10, R14 ;  /* 0x0000000a070e7224 */ /* 0x000fca00078e020e */
[----:B------:R-:W-:-:S07]  /*145e0*/  ISETP.GT.U32.AND P6, PT, R7, R14, PT ;  /* 0x0000000e0700720c */ /* 0x000fce0003fc4070 */
[----:B------:R-:W-:Y:S01]  /*145f0*/  @!P0 IMAD.IADD R8, R8, 0x1, -R7 ;  /* 0x0000000108088824 */ /* 0x000fe200078e0a07 */
[----:B------:R-:W-:Y:S02]  /*14600*/  ISETP.GT.U32.AND P0, PT, R7, R4, PT ;  /* 0x000000040700720c */ /* 0x000fe40003f04070 */
[----:B------:R-:W-:-:S03]  /*14610*/  IABS R13, R19 ;  /* 0x00000013000d7213 */ /* 0x000fc60000000000 */
[----:B------:R-:W-:Y:S02]  /*14620*/  @!P6 IMAD.IADD R14, R14, 0x1, -R7 ;  /* 0x000000010e0ee824 */ /* 0x000fe400078e0a07 */
        /* <DEDUP_REMOVED lines=37> */
[----:B------:R-:W-:Y:S01]  /*14880*/  ISETP.GT.U32.AND P6, PT, R7, R2, PT ;  /* 0x000000020700720c */ /* 0x000fe20003fc4070 */
[----:B------:R-:W-:-:S08]  /*14890*/  @!P2 IMAD.MOV R4, RZ, RZ, -R4 ;  /* 0x000000ffff04a224 */ /* 0x000fd000078e0a04 */
[--C-:B------:R-:W-:Y:S02]  /*148a0*/  @!P1 IMAD.IADD R11, R11, 0x1, -R7.reuse ;  /* 0x000000010b0b9824 */ /* 0x100fe400078e0a07 */
[--C-:B------:R-:W-:Y:S02]  /*148b0*/  @!P5 IMAD.IADD R9, R9, 0x1, -R7.reuse ;  /* 0x000000010909d824 */ /* 0x100fe400078e0a07 */
[----:B------:R-:W-:Y:S01]  /*148c0*/  @!P6 IMAD.IADD R2, R2, 0x1, -R7 ;  /* 0x000000010202e824 */ /* 0x000fe200078e0a07 */
[----:B------:R-:W-:Y:S01]  /*148d0*/  ISETP.GT.U32.AND P5, PT, R7, R11, PT ;  /* 0x0000000b0700720c */ /* 0x000fe20003fa4070 */
[----:B------:R0:W-:Y:S02]  /*148e0*/  STL [R1+0x660], R4 ;  /* 0x0006600401007387 */ /* 0x0001e40000100800 */
[----:B0-----:R-:W-:-:S04]  /*148f0*/  IMAD.MOV.U32 R4, RZ, RZ, R2 ;  /* 0x000000ffff047224 */ /* 0x001fc800078e0002 */
[----:B------:R-:W-:-:S06]  /*14900*/  @!P3 IMAD.MOV R4, RZ, RZ, -R4 ;  /* 0x000000ffff04b224 */ /* 0x000fcc00078e0a04 */
[----:B------:R-:W-:Y:S01]  /*14910*/  @!P5 IMAD.IADD R11, R11, 0x1, -R7 ;  /* 0x000000010b0bd824 */ /* 0x000fe200078e0a07 */
[----:B------:R-:W-:Y:S01]  /*14920*/  STL [R1+0x650], R4 ;  /* 0x0006500401007387 */ /* 0x000fe20000100800 */
[----:B------:R-:W-:Y:S01]  /*14930*/  IMAD.HI.U32 R5, R0, R6, RZ ;  /* 0x0000000600057227 */ /* 0x000fe200078e00ff */
[----:B--2---:R-:W-:Y:S02]  /*14940*/  ISETP.GE.AND P5, PT, R17, RZ, PT ;  /* 0x000000ff1100720c */ /* 0x004fe40003fa6270 */
[----:B------:R-:W2:Y:S01]  /*14950*/  LDL.LU R17, [R1+0x3a4] ;  /* 0x0003a40001117983 */ /* 0x000ea20000300800 */
[----:B------:R-:W-:-:S04]  /*14960*/  IMAD.MOV R5, RZ, RZ, -R5 ;  /* 0x000000ffff057224 */ /* 0x000fc800078e0a05 */
[----:B------:R-:W-:Y:S01]  /*14970*/  IMAD R6, R7, R5, R6 ;  /* 0x0000000507067224 */ /* 0x000fe200078e0206 */
[----:B---3--:R-:W-:-:S04]  /*14980*/  IABS R12, R22 ;  /* 0x00000016000c7213 */ /* 0x008fc80000000000 */
[----:B------:R-:W-:Y:S02]  /*14990*/  ISETP.GT.U32.AND P6, PT, R7, R6, PT ;  /* 0x000000060700720c */ /* 0x000fe40003fc4070 */
[----:B----4-:R-:W-:Y:S01]  /*149a0*/  IABS R5, R21 ;  /* 0x0000001500057213 */ /* 0x010fe20000000000 */
[----:B------:R-:W-:Y:S01]  /*149b0*/  IMAD.HI.U32 R15, R0, R12, RZ ;  /* 0x0000000c000f7227 */ /* 0x000fe200078e00ff */
[----:B-----5:R-:W-:-:S03]  /*149c0*/  IABS R10, R20 ;  /* 0x00000014000a7213 */ /* 0x020fc60000000000 */
[----:B------:R-:W-:Y:S01]  /*149d0*/  IMAD.MOV.U32 R8, RZ, RZ, R5 ;  /* 0x000000ffff087224 */ /* 0x000fe200078e0005 */
[----:B------:R-:W-:Y:S01]  /*149e0*/  ISETP.GT.U32.AND P1, PT, R7, R13, PT ;  /* 0x0000000d0700720c */ /* 0x000fe20003f24070 */
[----:B------:R-:W-:Y:S02]  /*149f0*/  IMAD.MOV R15, RZ, RZ, -R15 ;  /* 0x000000ffff0f7224 */ /* 0x000fe400078e0a0f */
[----:B------:R-:W-:-:S04]  /*14a00*/  IMAD.HI.U32 R14, R0, R8, RZ ;  /* 0x00000008000e7227 */ /* 0x000fc800078e00ff */
[----:B------:R-:W-:Y:S01]  /*14a10*/  @!P6 IMAD.IADD R6, R6, 0x1, -R7 ;  /* 0x000000010606e824 */ /* 0x000fe200078e0a07 */
[----:B------:R-:W-:Y:S01]  /*14a20*/  ISETP.GT.U32.AND P6, PT, R7, R9, PT ;  /* 0x000000090700720c */ /* 0x000fe20003fc4070 */
[----:B------:R-:W-:-:S04]  /*14a30*/  IMAD.HI.U32 R5, R0, R10, RZ ;  /* 0x0000000a00057227 */ /* 0x000fc800078e00ff */
[C---:B------:R-:W-:Y:S02]  /*14a40*/  IMAD R12, R7.reuse, R15, R12 ;  /* 0x0000000f070c7224 */ /* 0x040fe400078e020c */
[----:B------:R-:W-:Y:S02]  /*14a50*/  IMAD.MOV R14, RZ, RZ, -R14 ;  /* 0x000000ffff0e7224 */ /* 0x000fe400078e0a0e */
[----:B------:R-:W-:Y:S01]  /*14a60*/  IMAD.MOV R5, RZ, RZ, -R5 ;  /* 0x000000ffff057224 */ /* 0x000fe200078e0a05 */
[C---:B------:R-:W-:Y:S01]  /*14a70*/  ISETP.GT.U32.AND P3, PT, R7.reuse, R12, PT ;  /* 0x0000000c0700720c */ /* 0x040fe20003f64070 */
[C---:B------:R-:W-:Y:S02]  /*14a80*/  IMAD R8, R7.reuse, R14, R8 ;  /* 0x0000000e07087224 */ /* 0x040fe400078e0208 */
[C---:B------:R-:W-:Y:S01]  /*14a90*/  IMAD R10, R7.reuse, R5, R10 ;  /* 0x00000005070a7224 */ /* 0x040fe200078e020a */
[----:B------:R-:W-:Y:S01]  /*14aa0*/  ISETP.GT.U32.AND P2, PT, R7, R6, PT ;  /* 0x000000060700720c */ /* 0x000fe20003f44070 */
[--C-:B------:R-:W-:Y:S01]  /*14ab0*/  @!P1 IMAD.IADD R13, R13, 0x1, -R7.reuse ;  /* 0x000000010d0d9824 */ /* 0x100fe200078e0a07 */
[----:B------:R-:W-:Y:S01]  /*14ac0*/  ISETP.GT.U32.AND P1, PT, R7, R8, PT ;  /* 0x000000080700720c */ /* 0x000fe20003f24070 */
[----:B------:R-:W-:Y:S01]  /*14ad0*/  @!P6 IMAD.IADD R9, R9, 0x1, -R7 ;  /* 0x000000010909e824 */ /* 0x000fe200078e0a07 */
[----:B------:R-:W-:-:S02]  /*14ae0*/  ISETP.GT.U32.AND P6, PT, R7, R10, PT ;  /* 0x0000000a0700720c */ /* 0x000fc40003fc4070 */
[----:B------:R-:W-:-:S03]  /*14af0*/  IABS R2, R19 ;  /* 0x0000001300027213 */ /* 0x000fc60000000000 */
[----:B------:R-:W-:Y:S02]  /*14b00*/  @!P3 IMAD.IADD R12, R12, 0x1, -R7 ;  /* 0x000000010c0cb824 */ /* 0x000fe400078e0a07 */
[----:B------:R-:W-:-:S04]  /*14b10*/  IMAD.HI.U32 R14, R0, R2, RZ ;  /* 0x00000002000e7227 */ /* 0x000fc800078e00ff */
[----:B------:R-:W-:Y:S01]  /*14b20*/  @!P2 IMAD.IADD R6, R6, 0x1, -R7 ;  /* 0x000000010606a824 */ /* 0x000fe200078e0a07 */
[----:B------:R-:W-:Y:S01]  /*14b30*/  ISETP.GE.AND P2, PT, R29, RZ, PT ;  /* 0x000000ff1d00720c */ /* 0x000fe20003f46270 */
[----:B------:R-:W-:Y:S02]  /*14b40*/  IMAD.MOV R14, RZ, RZ, -R14 ;  /* 0x000000ffff0e7224 */ /* 0x000fe400078e0a0e */
[----:B------:R-:W-:Y:S01]  /*14b50*/  @!P4 IMAD.MOV R13, RZ, RZ, -R13 ;  /* 0x000000ffff0dc224 */ /* 0x000fe200078e0a0d */
[C---:B------:R-:W-:Y:S01]  /*14b60*/  ISETP.GT.U32.AND P4, PT, R7.reuse, R12, PT ;  /* 0x0000000c0700720c */ /* 0x040fe20003f84070 */
[--C-:B------:R-:W-:Y:S02]  /*14b70*/  @!P1 IMAD.IADD R8, R8, 0x1, -R7.reuse ;  /* 0x0000000108089824 */ /* 0x100fe400078e0a07 */
[----:B------:R-:W-:Y:S01]  /*14b80*/  @!P6 IMAD.IADD R10, R10, 0x1, -R7 ;  /* 0x000000010a0ae824 */ /* 0x000fe200078e0a07 */
[----:B------:R-:W-:Y:S01]  /*14b90*/  ISETP.GE.AND P3, PT, R22, RZ, PT ;  /* 0x000000ff1600720c */ /* 0x000fe20003f66270 */
[C---:B------:R-:W-:Y:S01]  /*14ba0*/  IMAD R2, R7.reuse, R14, R2 ;  /* 0x0000000e07027224 */ /* 0x040fe200078e0202 */
[----:B------:R-:W3:Y:S01]  /*14bb0*/  LDL.LU R29, [R1+0x3a8] ;  /* 0x0003a800011d7983 */ /* 0x000ee20000300800 */
[----:B------:R-:W-:Y:S01]  /*14bc0*/  @!P0 IMAD.MOV R11, RZ, RZ, -R11 ;  /* 0x000000ffff0b8224 */ /* 0x000fe200078e0a0b */
[C---:B------:R-:W-:Y:S01]  /*14bd0*/  ISETP.GT.U32.AND P0, PT, R7.reuse, R8, PT ;  /* 0x000000080700720c */ /* 0x040fe20003f04070 */
[----:B------:R-:W-:Y:S01]  /*14be0*/  @!P5 IMAD.MOV R9, RZ, RZ, -R9 ;  /* 0x000000ffff09d224 */ /* 0x000fe200078e0a09 */
[----:B------:R-:W-:-:S02]  /*14bf0*/  ISETP.GT.U32.AND P6, PT, R7, R10, PT ;  /* 0x0000000a0700720c */ /* 0x000fc40003fc4070 */
[----:B------:R-:W-:Y:S01]  /*14c00*/  ISETP.GT.U32.AND P5, PT, R7, R2, PT ;  /* 0x000000020700720c */ /* 0x000fe20003fa4070 */
[----:B------:R-:W-:Y:S01]  /*14c10*/  @!P2 IMAD.MOV R6, RZ, RZ, -R6 ;  /* 0x000000ffff06a224 */ /* 0x000fe200078e0a06 */
[----:B------:R-:W-:Y:S01]  /*14c20*/  ISETP.GE.AND P1, PT, R21, RZ, PT ;  /* 0x000000ff1500720c */ /* 0x000fe20003f26270 */
[----:B------:R-:W-:Y:S01]  /*14c30*/  @!P4 IMAD.IADD R12, R12, 0x1, -R7 ;  /* 0x000000010c0cc824 */ /* 0x000fe200078e0a07 */
[----:B------:R-:W-:Y:S01]  /*14c40*/  STL [R1+0x64c], R13 ;  /* 0x00064c0d01007387 */ /* 0x000fe20000100800 */
[----:B------:R-:W-:-:S03]  /*14c50*/  ISETP.GE.AND P2, PT, R20, RZ, PT ;  /* 0x000000ff1400720c */ /* 0x000fc60003f46270 */
[----:B------:R-:W4:Y:S01]  /*14c60*/  LDL.LU R21, [R1+0x3ac] ;  /* 0x0003ac0001157983 */ /* 0x000f220000300800 */
[----:B------:R-:W-:-:S03]  /*14c70*/  @!P3 IMAD.MOV R12, RZ, RZ, -R12 ;  /* 0x000000ffff0cb224 */ /* 0x000fc600078e0a0c */
[----:B------:R2:W-:Y:S01]  /*14c80*/  STL [R1+0x648], R11 ;  /* 0x0006480b01007387 */ /* 0x0005e20000100800 */
[--C-:B------:R-:W-:Y:S01]  /*14c90*/  @!P0 IMAD.IADD R8, R8, 0x1, -R7.reuse ;  /* 0x0000000108088824 */ /* 0x100fe200078e0a07 */
[----:B------:R-:W-:Y:S02]  /*14ca0*/  ISETP.GE.AND P0, PT, R19, RZ, PT ;  /* 0x000000ff1300720c */ /* 0x000fe40003f06270 */
[----:B------:R-:W-:Y:S01]  /*14cb0*/  STL [R1+0x638], R9 ;  /* 0x0006380901007387 */ /* 0x000fe20000100800 */
[--C-:B------:R-:W-:Y:S01]  /*14cc0*/  @!P6 IMAD.IADD R10, R10, 0x1, -R7.reuse ;  /* 0x000000010a0ae824 */ /* 0x100fe200078e0a07 */
[----:B------:R-:W-:Y:S02]  /*14cd0*/  IABS R5, R18 ;  /* 0x0000001200057213 */ /* 0x000fe40000000000 */
[----:B------:R-:W-:Y:S01]  /*14ce0*/  STL [R1+0x634], R6 ;  /* 0x0006340601007387 */ /* 0x000fe20000100800 */
[----:B------:R-:W-:Y:S01]  /*14cf0*/  ISETP.GE.AND P6, PT, R18, RZ, PT ;  /* 0x000000ff1200720c */ /* 0x000fe20003fc6270 */
[----:B------:R-:W-:-:S02]  /*14d00*/  @!P5 IMAD.IADD R2, R2, 0x1, -R7 ;  /* 0x000000010202d824 */ /* 0x000fc400078e0a07 */
[----:B------:R-:W5:Y:S04]  /*14d10*/  LDL.LU R20, [R1+0x3b0] ;  /* 0x0003b00001147983 */ /* 0x000f680000300800 */
[----:B------:R-:W5:Y:S04]  /*14d20*/  LDL.LU R19, [R1+0x3b4] ;  /* 0x0003b40001137983 */ /* 0x000f680000300800 */
[----:B------:R-:W5:Y:S04]  /*14d30*/  LDL R18, [R1+0x3b8] ;  /* 0x0003b80001127983 */ /* 0x000f680000100800 */
[----:B------:R0:W-:Y:S01]  /*14d40*/  STL [R1+0x62c], R12 ;  /* 0x00062c0c01007387 */ /* 0x0001e20000100800 */
[----:B--2---:R-:W-:-:S02]  /*14d50*/  IABS R11, R17 ;  /* 0x00000011000b7213 */ /* 0x004fc40000000000 */
[----:B------:R-:W-:Y:S02]  /*14d60*/  ISETP.GE.AND P5, PT, R17, RZ, PT ;  /* 0x000000ff1100720c */ /* 0x000fe40003fa6270 */
[----:B------:R-:W2:Y:S04]  /*14d70*/  LDL.LU R17, [R1+0x3bc] ;  /* 0x0003bc0001117983 */ /* 0x000ea80000300800 */
[----:B------:R-:W2:Y:S01]  /*14d80*/  LDL.LU R22, [R1+0x3c0] ;  /* 0x0003c00001167983 */ /* 0x000ea20000300800 */
[----:B------:R-:W-:-:S04]  /*14d90*/  IMAD.HI.U32 R4, R0, R5, RZ ;  /* 0x0000000500047227 */ /* 0x000fc800078e00ff */
[----:B------:R-:W-:-:S04]  /*14da0*/  IMAD.MOV R4, RZ, RZ, -R4 ;  /* 0x000000ffff047224 */ /* 0x000fc800078e0a04 */
[----:B------:R-:W-:-:S05]  /*14db0*/  IMAD R5, R7, R4, R5 ;  /* 0x0000000407057224 */ /* 0x000fca00078e0205 */
[C---:B------:R-:W-:Y:S02]  /*14dc0*/  ISETP.GT.U32.AND P4, PT, R7.reuse, R5, PT ;  /* 0x000000050700720c */ /* 0x040fe40003f84070 */
[----:B------:R-:W-:Y:S01]  /*14dd0*/  ISETP.GT.U32.AND P3, PT, R7, R2, PT ;  /* 0x000000020700720c */ /* 0x000fe20003f64070 */
[----:B0-----:R-:W-:-:S10]  /*14de0*/  IMAD.MOV.U32 R12, RZ, RZ, R8 ;  /* 0x000000ffff0c7224 */ /* 0x001fd400078e0008 */
[----:B------:R-:W-:-:S05]  /*14df0*/  @!P4 IMAD.IADD R5, R5, 0x1, -R7 ;  /* 0x000000010505c824 */ /* 0x000fca00078e0a07 */
[----:B------:R-:W-:Y:S01]  /*14e00*/  ISETP.GT.U32.AND P4, PT, R7, R5, PT ;  /* 0x000000050700720c */ /* 0x000fe20003f84070 */
[----:B------:R-:W-:Y:S02]  /*14e10*/  @!P1 IMAD.MOV R12, RZ, RZ, -R12 ;  /* 0x000000ffff0c9224 */ /* 0x000fe400078e0a0c */
[----:B------:R-:W-:Y:S02]  /*14e20*/  @!P2 IMAD.MOV R10, RZ, RZ, -R10 ;  /* 0x000000ffff0aa224 */ /* 0x000fe400078e0a0a */
[----:B------:R-:W-:Y:S01]  /*14e30*/  IMAD.HI.U32 R9, R0, R11, RZ ;  /* 0x0000000b00097227 */ /* 0x000fe200078e00ff */
[----:B------:R-:W-:Y:S03]  /*14e40*/  STL [R1+0x624], R12 ;  /* 0x0006240c01007387 */ /* 0x000fe60000100800 */
[----:B------:R-:W-:Y:S01]  /*14e50*/  @!P3 IMAD.IADD R2, R2, 0x1, -R7 ;  /* 0x000000010202b824 */ /* 0x000fe200078e0a07 */
[----:B------:R0:W-:Y:S01]  /*14e60*/  STL [R1+0x61c], R10 ;  /* 0x00061c0a01007387 */ /* 0x0001e20000100800 */
[----:B------:R-:W-:-:S02]  /*14e70*/  IMAD.MOV R9, RZ, RZ, -R9 ;  /* 0x000000ffff097224 */ /* 0x000fc400078e0a09 */
[----:B------:R-:W-:Y:S02]  /*14e80*/  @!P4 IMAD.IADD R5, R5, 0x1, -R7 ;  /* 0x000000010505c824 */ /* 0x000fe400078e0a07 */
[----:B------:R-:W-:Y:S02]  /*14e90*/  IMAD R11, R7, R9, R11 ;  /* 0x00000009070b7224 */ /* 0x000fe400078e020b */
[----:B0-----:R-:W-:Y:S01]  /*14ea0*/  IMAD.MOV.U32 R10, RZ, RZ, R2 ;  /* 0x000000ffff0a7224 */ /* 0x001fe200078e0002 */
[----:B---3--:R-:W-:-:S03]  /*14eb0*/  IABS R6, R29 ;  /* 0x0000001d00067213 */ /* 0x008fc60000000000 */
[----:B------:R-:W-:Y:S02]  /*14ec0*/  @!P0 IMAD.MOV R10, RZ, RZ, -R10 ;  /* 0x000000ffff0a8224 */ /* 0x000fe400078e0a0a */
[----:B------:R-:W-:Y:S02]  /*14ed0*/  IMAD.MOV.U32 R14, RZ, RZ, R5 ;  /* 0x000000ffff0e7224 */ /* 0x000fe400078e0005 */
[----:B------:R-:W-:Y:S01]  /*14ee0*/  IMAD.HI.U32 R9, R0, R6, RZ ;  /* 0x0000000600097227 */ /* 0x000fe200078e00ff */
[----:B------:R-:W-:Y:S02]  /*14ef0*/  ISETP.GE.AND P2, PT, R29, RZ, PT ;  /* 0x000000ff1d00720c */ /* 0x000fe40003f46270 */
[----:B------:R-:W3:Y:S01]  /*14f00*/  LDL.LU R29, [R1+0x3c4] ;  /* 0x0003c400011d7983 */ /* 0x000ee20000300800 */
[----:B------:R-:W-:Y:S02]  /*14f10*/  IMAD.MOV R9, RZ, RZ, -R9 ;  /* 0x000000ffff097224 */ /* 0x000fe400078e0a09 */
[----:B------:R-:W-:Y:S01]  /*14f20*/  @!P6 IMAD.MOV R14, RZ, RZ, -R14 ;  /* 0x000000ffff0ee224 */ /* 0x000fe200078e0a0e */
[----:B------:R-:W-:Y:S01]  /*14f30*/  STL [R1+0x614], R10 ;  /* 0x0006140a01007387 */ /* 0x000fe20000100800 */
[----:B----4-:R-:W-:-:S02]  /*14f40*/  IABS R4, R21 ;  /* 0x0000001500047213 */ /* 0x010fc40000000000 */
[----:B------:R-:W-:Y:S02]  /*14f50*/  ISETP.GE.AND P3, PT, R21, RZ, PT ;  /* 0x000000ff1500720c */ /* 0x000fe40003f66270 */
[----:B------:R-:W4:Y:S01]  /*14f60*/  LDL.LU R21, [R1+0x3c8] ;  /* 0x0003c80001157983 */ /* 0x000f220000300800 */
[----:B------:R-:W-:Y:S01]  /*14f70*/  IMAD R6, R7, R9, R6 ;  /* 0x0000000907067224 */ /* 0x000fe200078e0206 */
        /* <DEDUP_REMOVED lines=43> */
[----:B------:R-:W-:-:S05]  /*15230*/  IMAD R2, R7, R12, R2 ;  /* 0x0000000c07027224 */ /* 0x000fca00078e0202 */
[----:B------:R-:W-:Y:S01]  /*15240*/  ISETP.GT.U32.AND P6, PT, R7, R2, PT ;  /* 0x000000020700720c */ /* 0x000fe20003fc4070 */
[----:B------:R-:W-:-:S04]  /*15250*/  IMAD.HI.U32 R14, R0, R10, RZ ;  /* 0x0000000a000e7227 */ /* 0x000fc800078e00ff */
[----:B------:R-:W-:-:S04]  /*15260*/  IMAD.HI.U32 R12, R0, R9, RZ ;  /* 0x00000009000c7227 */ /* 0x000fc800078e00ff */
[----:B------:R-:W-:-:S04]  /*15270*/  IMAD.MOV R14, RZ, RZ, -R14 ;  /* 0x000000ffff0e7224 */ /* 0x000fc800078e0a0e */
[----:B------:R-:W-:Y:S01]  /*15280*/  @!P6 IMAD.IADD R2, R2, 0x1, -R7 ;  /* 0x000000010202e824 */ /* 0x000fe200078e0a07 */
[C---:B------:R-:W-:Y:S01]  /*15290*/  ISETP.GT.U32.AND P6, PT, R7.reuse, R4, PT ;  /* 0x000000040700720c */ /* 0x040fe20003fc4070 */
[----:B------:R-:W-:Y:S02]  /*152a0*/  IMAD.MOV R12, RZ, RZ, -R12 ;  /* 0x000000ffff0c7224 */ /* 0x000fe400078e0a0c */
[C---:B------:R-:W-:Y:S02]  /*152b0*/  IMAD R10, R7.reuse, R14, R10 ;  /* 0x0000000e070a7224 */ /* 0x040fe400078e020a */
[----:B------:R-:W-:-:S03]  /*152c0*/  IMAD R9, R7, R12, R9 ;  /* 0x0000000c07097224 */ /* 0x000fc600078e0209 */
[C---:B------:R-:W-:Y:S02]  /*152d0*/  ISETP.GT.U32.AND P2, PT, R7.reuse, R10, PT ;  /* 0x0000000a0700720c */ /* 0x040fe40003f44070 */
[----:B------:R-:W-:-:S03]  /*152e0*/  ISETP.GT.U32.AND P5, PT, R7, R2, PT ;  /* 0x000000020700720c */ /* 0x000fc60003fa4070 */
[----:B------:R-:W-:Y:S01]  /*152f0*/  @!P6 IMAD.IADD R4, R4, 0x1, -R7 ;  /* 0x000000010404e824 */ /* 0x000fe200078e0a07 */
[----:B------:R-:W-:-:S03]  /*15300*/  ISETP.GT.U32.AND P6, PT, R7, R9, PT ;  /* 0x000000090700720c */ /* 0x000fc60003fc4070 */
[----:B------:R-:W-:-:S04]  /*15310*/  @!P3 IMAD.MOV R4, RZ, RZ, -R4 ;  /* 0x000000ffff04b224 */ /* 0x000fc800078e0a04 */
[--C-:B------:R-:W-:Y:S02]  /*15320*/  @!P2 IMAD.IADD R10, R10, 0x1, -R7.reuse ;  /* 0x000000010a0aa824 */ /* 0x100fe400078e0a07 */
[----:B------:R-:W-:-:S04]  /*15330*/  @!P5 IMAD.IADD R2, R2, 0x1, -R7 ;  /* 0x000000010202d824 */ /* 0x000fc800078e0a07 */
[----:B------:R-:W-:Y:S01]  /*15340*/  @!P6 IMAD.IADD R9, R9, 0x1, -R7 ;  /* 0x000000010909e824 */ /* 0x000fe200078e0a07 */
[----:B------:R-:W-:Y:S01]  /*15350*/  ISETP.GT.U32.AND P6, PT, R7, R10, PT ;  /* 0x0000000a0700720c */ /* 0x000fe20003fc4070 */
[----:B------:R0:W-:Y:S02]  /*15360*/  STL [R1+0x600], R4 ;  /* 0x0006000401007387 */ /* 0x0001e40000100800 */
[----:B0-----:R-:W-:-:S04]  /*15370*/  IMAD.MOV.U32 R4, RZ, RZ, R2 ;  /* 0x000000ffff047224 */ /* 0x001fc800078e0002 */
[----:B------:R-:W-:-:S06]  /*15380*/  @!P4 IMAD.MOV R4, RZ, RZ, -R4 ;  /* 0x000000ffff04c224 */ /* 0x000fcc00078e0a04 */
[----:B------:R-:W-:Y:S01]  /*15390*/  @!P6 IMAD.IADD R10, R10, 0x1, -R7 ;  /* 0x000000010a0ae824 */ /* 0x000fe200078e0a07 */
[----:B------:R-:W-:Y:S01]  /*153a0*/  STL [R1+0x5f4], R4 ;  /* 0x0005f40401007387 */ /* 0x000fe20000100800 */
[----:B--2---:R-:W-:-:S03]  /*153b0*/  ISETP.GE.AND P6, PT, R17, RZ, PT ;  /* 0x000000ff1100720c */ /* 0x004fc60003fc6270 */
[----:B------:R-:W2:Y:S01]  /*153c0*/  LDL.LU R17, [R1+0x3d8] ;  /* 0x0003d80001117983 */ /* 0x000ea20000300800 */
[----:B------:R-:W-:-:S04]  /*153d0*/  IMAD.HI.U32 R8, R0, R5, RZ ;  /* 0x0000000500087227 */ /* 0x000fc800078e00ff */
[----:B------:R-:W-:Y:S01]  /*153e0*/  IMAD.MOV R8, RZ, RZ, -R8 ;  /* 0x000000ffff087224 */ /* 0x000fe200078e0a08 */
[----:B---3--:R-:W-:-:S03]  /*153f0*/  IABS R12, R29 ;  /* 0x0000001d000c7213 */ /* 0x008fc60000000000 */
[C---:B------:R-:W-:Y:S01]  /*15400*/  IMAD R5, R7.reuse, R8, R5 ;  /* 0x0000000807057224 */ /* 0x040fe200078e0205 */
[----:B----4-:R-:W-:Y:S01]  /*15410*/  IABS R8, R21 ;  /* 0x0000001500087213 */ /* 0x010fe20000000000 */
[C---:B------:R-:W-:Y:S01]  /*15420*/  IMAD.HI.U32 R15, R0.reuse, R12, RZ ;  /* 0x0000000c000f7227 */ /* 0x040fe200078e00ff */
[----:B-----5:R-:W-:Y:S02]  /*15430*/  IABS R11, R20 ;  /* 0x00000014000b7213 */ /* 0x020fe40000000000 */
[C---:B------:R-:W-:Y:S01]  /*15440*/  ISETP.GT.U32.AND P5, PT, R7.reuse, R5, PT ;  /* 0x000000050700720c */ /* 0x040fe20003fa4070 */
[----:B------:R-:W-:Y:S01]  /*15450*/  IMAD.MOV R15, RZ, RZ, -R15 ;  /* 0x000000ffff0f7224 */ /* 0x000fe200078e0a0f */
[C---:B------:R-:W-:Y:S01]  /*15460*/  ISETP.GT.U32.AND P2, PT, R7.reuse, R13, PT ;  /* 0x0000000d0700720c */ /* 0x040fe20003f44070 */
[----:B------:R-:W-:Y:S01]  /*15470*/  IMAD.HI.U32 R14, R0, R8, RZ ;  /* 0x00000008000e7227 */ /* 0x000fe200078e00ff */
[----:B------:R-:W-:-:S03]  /*15480*/  ISETP.GT.U32.AND P3, PT, R7, R9, PT ;  /* 0x000000090700720c */ /* 0x000fc60003f64070 */
[----:B------:R-:W-:-:S04]  /*15490*/  IMAD.HI.U32 R6, R0, R11, RZ ;  /* 0x0000000b00067227 */ /* 0x000fc800078e00ff */
[C---:B------:R-:W-:Y:S02]  /*154a0*/  IMAD R12, R7.reuse, R15, R12 ;  /* 0x0000000f070c7224 */ /* 0x040fe400078e020c */
[----:B------:R-:W-:Y:S02]  /*154b0*/  IMAD.MOV R14, RZ, RZ, -R14 ;  /* 0x000000ffff0e7224 */ /* 0x000fe400078e0a0e */
[----:B------:R-:W-:Y:S01]  /*154c0*/  IMAD.MOV R6, RZ, RZ, -R6 ;  /* 0x000000ffff067224 */ /* 0x000fe200078e0a06 */
[----:B------:R-:W-:Y:S01]  /*154d0*/  ISETP.GT.U32.AND P4, PT, R7, R12, PT ;  /* 0x0000000c0700720c */ /* 0x000fe20003f84070 */
[----:B------:R-:W-:Y:S02]  /*154e0*/  @!P5 IMAD.IADD R5, R5, 0x1, -R7 ;  /* 0x000000010505d824 */ /* 0x000fe400078e0a07 */
[C---:B------:R-:W-:Y:S02]  /*154f0*/  IMAD R8, R7.reuse, R14, R8 ;  /* 0x0000000e07087224 */ /* 0x040fe400078e0208 */
[C---:B------:R-:W-:Y:S01]  /*15500*/  IMAD R11, R7.reuse, R6, R11 ;  /* 0x00000006070b7224 */ /* 0x040fe200078e020b */
[----:B------:R-:W-:Y:S01]  /*15510*/  ISETP.GT.U32.AND P5, PT, R7, R5, PT ;  /* 0x000000050700720c */ /* 0x000fe20003fa4070 */
[--C-:B------:R-:W-:Y:S01]  /*15520*/  @!P2 IMAD.IADD R13, R13, 0x1, -R7.reuse ;  /* 0x000000010d0da824 */ /* 0x100fe200078e0a07 */
[----:B------:R-:W-:Y:S01]  /*15530*/  ISETP.GT.U32.AND P2, PT, R7, R8, PT ;  /* 0x000000080700720c */ /* 0x000fe20003f44070 */
[----:B------:R-:W-:Y:S01]  /*15540*/  @!P3 IMAD.IADD R9, R9, 0x1, -R7 ;  /* 0x000000010909b824 */ /* 0x000fe200078e0a07 */
[----:B------:R-:W-:-:S02]  /*15550*/  ISETP.GT.U32.AND P3, PT, R7, R11, PT ;  /* 0x0000000b0700720c */ /* 0x000fc40003f64070 */
[----:B------:R-:W-:Y:S01]  /*15560*/  IABS R2, R19 ;  /* 0x0000001300027213 */ /* 0x000fe20000000000 */
[----:B------:R-:W-:-:S04]  /*15570*/  @!P4 IMAD.IADD R12, R12, 0x1, -R7 ;  /* 0x000000010c0cc824 */ /* 0x000fc800078e0a07 */
[----:B------:R-:W-:-:S04]  /*15580*/  IMAD.HI.U32 R14, R0, R2, RZ ;  /* 0x00000002000e7227 */ /* 0x000fc800078e00ff */
[----:B------:R-:W-:Y:S01]  /*15590*/  @!P5 IMAD.IADD R5, R5, 0x1, -R7 ;  /* 0x000000010505d824 */ /* 0x000fe200078e0a07 */
[----:B------:R-:W-:Y:S01]  /*155a0*/  ISETP.GE.AND P5, PT, R22, RZ, PT ;  /* 0x000000ff1600720c */ /* 0x000fe20003fa6270 */
[----:B------:R-:W-:Y:S02]  /*155b0*/  IMAD.MOV R14, RZ, RZ, -R14 ;  /* 0x000000ffff0e7224 */ /* 0x000fe400078e0a0e */
[----:B------:R-:W-:Y:S01]  /*155c0*/  @!P1 IMAD.MOV R13, RZ, RZ, -R13 ;  /* 0x000000ffff0d9224 */ /* 0x000fe200078e0a0d */
[----:B------:R-:W-:Y:S01]  /*155d0*/  ISETP.GT.U32.AND P1, PT, R7, R12, PT ;  /* 0x0000000c0700720c */ /* 0x000fe20003f24070 */
        /* <DEDUP_REMOVED lines=52> */
[----:B---3--:R-:W-:Y:S01]  /*15920*/  IABS R5, R22 ;  /* 0x0000001600057213 */ /* 0x008fe20000000000 */
[----:B------:R-:W-:Y:S02]  /*15930*/  IMAD.MOV.U32 R14, RZ, RZ, R6 ;  /* 0x000000ffff0e7224 */ /* 0x000fe400078e0006 */
[----:B------:R-:W-:Y:S02]  /*15940*/  @!P0 IMAD.MOV R11, RZ, RZ, -R11 ;  /* 0x000000ffff0b8224 */ /* 0x000fe400078e0a0b */
[----:B------:R-:W-:Y:S01]  /*15950*/  IMAD.HI.U32 R9, R0, R5, RZ ;  /* 0x0000000500097227 */ /* 0x000fe200078e00ff */
[----:B------:R-:W-:-:S02]  /*15960*/  ISETP.GE.AND P5, PT, R22, RZ, PT ;  /* 0x000000ff1600720c */ /* 0x000fc40003fa6270 */
[----:B------:R-:W3:Y:S01]  /*15970*/  LDL.LU R22, [R1+0x3f8] ;  /* 0x0003f80001167983 */ /* 0x000ee20000300800 */
[----:B------:R-:W-:Y:S02]  /*15980*/  IMAD.MOV R9, RZ, RZ, -R9 ;  /* 0x000000ffff097224 */ /* 0x000fe400078e0a09 */
[----:B------:R-:W-:Y:S01]  /*15990*/  @!P3 IMAD.MOV R14, RZ, RZ, -R14 ;  /* 0x000000ffff0eb224 */ /* 0x000fe200078e0a0e */
[----:B------:R-:W-:Y:S01]  /*159a0*/  STL [R1+0x5bc], R11 ;  /* 0x0005bc0b01007387 */ /* 0x000fe20000100800 */
[----:B----4-:R-:W-:Y:S02]  /*159b0*/  IABS R4, R21 ;  /* 0x0000001500047213 */ /* 0x010fe40000000000 */
[----:B------:R-:W-:Y:S02]  /*159c0*/  ISETP.GE.AND P4, PT, R21, RZ, PT ;  /* 0x000000ff1500720c */ /* 0x000fe40003f86270 */
[----:B------:R-:W4:Y:S01]  /*159d0*/  LDL.LU R21, [R1+0x3fc] ;  /* 0x0003fc0001157983 */ /* 0x000f220000300800 */
[----:B------:R-:W-:Y:S01]  /*159e0*/  IMAD R5, R7, R9, R5 ;  /* 0x0000000907057224 */ /* 0x000fe200078e0205 */
[----:B-----5:R-:W-:-:S02]  /*159f0*/  ISETP.GE.AND P1, PT, R20, RZ, PT ;  /* 0x000000ff1400720c */ /* 0x020fc40003f26270 */
        /* <DEDUP_REMOVED lines=72> */
[C---:B------:R-:W-:Y:S01]  /*15e80*/  ISETP.GT.U32.AND P3, PT, R7.reuse, R6, PT ;  /* 0x000000060700720c */ /* 0x040fe20003f64070 */
[C---:B------:R-:W-:Y:S01]  /*15e90*/  IMAD.HI.U32 R15, R0.reuse, R12, RZ ;  /* 0x0000000c000f7227 */ /* 0x040fe200078e00ff */
[----:B----4-:R-:W-:Y:S02]  /*15ea0*/  IABS R8, R21 ;  /* 0x0000001500087213 */ /* 0x010fe40000000000 */
[----:B-----5:R-:W-:Y:S01]  /*15eb0*/  IABS R10, R20 ;  /* 0x00000014000a7213 */ /* 0x020fe20000000000 */
[----:B------:R-:W-:Y:S01]  /*15ec0*/  IMAD.MOV R15, RZ, RZ, -R15 ;  /* 0x000000ffff0f7224 */ /* 0x000fe200078e0a0f */
[----:B------:R-:W-:Y:S01]  /*15ed0*/  ISETP.GT.U32.AND P5, PT, R7, R13, PT ;  /* 0x0000000d0700720c */ /* 0x000fe20003fa4070 */
[----:B------:R-:W-:-:S04]  /*15ee0*/  IMAD.HI.U32 R14, R0, R8, RZ ;  /* 0x00000008000e7227 */ /* 0x000fc800078e00ff */
[----:B------:R-:W-:-:S04]  /*15ef0*/  IMAD.HI.U32 R5, R0, R10, RZ ;  /* 0x0000000a00057227 */ /* 0x000fc800078e00ff */
[----:B------:R-:W-:Y:S01]  /*15f00*/  @!P3 IMAD.IADD R6, R6, 0x1, -R7 ;  /* 0x000000010606b824 */ /* 0x000fe200078e0a07 */
[C---:B------:R-:W-:Y:S01]  /*15f10*/  ISETP.GT.U32.AND P3, PT, R7.reuse, R9, PT ;  /* 0x000000090700720c */ /* 0x040fe20003f64070 */
        /* <DEDUP_REMOVED lines=23> */
[C---:B------:R-:W-:Y:S01]  /*16090*/  ISETP.GT.U32.AND P3, PT, R7.reuse, R8, PT ;  /* 0x000000080700720c */ /* 0x040fe20003f64070 */
[----:B------:R-:W-:Y:S01]  /*160a0*/  @!P2 IMAD.MOV R11, RZ, RZ, -R11 ;  /* 0x000000ffff0ba224 */ /* 0x000fe200078e0a0b */
[C---:B------:R-:W-:Y:S01]  /*160b0*/  ISETP.GT.U32.AND P2, PT, R7.reuse, R10, PT ;  /* 0x0000000a0700720c */ /* 0x040fe20003f44070 */
[----:B------:R-:W-:Y:S01]  /*160c0*/  @!P6 IMAD.MOV R9, RZ, RZ, -R9 ;  /* 0x000000ffff09e224 */ /* 0x000fe200078e0a09 */
[----:B------:R-:W-:Y:S01]  /*160d0*/  ISETP.GT.U32.AND P6, PT, R7, R2, PT ;  /* 0x000000020700720c */ /* 0x000fe20003fc4070 */
[----:B------:R-:W3:Y:S01]  /*160e0*/  LDL.LU R29, [R1+0x410] ;  /* 0x00041000011d7983 */ /* 0x000ee20000300800 */
        /* <DEDUP_REMOVED lines=27> */
[----:B------:R-:W-:Y:S01]  /*162a0*/  ISETP.GT.U32.AND P0, PT, R7, R5, PT ;  /* 0x000000050700720c */ /* 0x000fe20003f04070 */
[----:B0-----:R-:W-:-:S12]  /*162b0*/  IMAD.MOV.U32 R12, RZ, RZ, R8 ;  /* 0x000000ffff0c7224 */ /* 0x001fd800078e0008 */
[----:B------:R-:W-:Y:S01]  /*162c0*/  @!P0 IMAD.IADD R5, R5, 0x1, -R7 ;  /* 0x0000000105058824 */ /* 0x000fe200078e0a07 */
[----:B------:R-:W-:-:S04]  /*162d0*/  ISETP.GT.U32.AND P0, PT, R7, R2, PT ;  /* 0x000000020700720c */ /* 0x000fc80003f04070 */
        /* <DEDUP_REMOVED lines=10> */
[----:B0-----:R-:W-:Y:S02]  /*16380*/  IMAD.MOV.U32 R10, RZ, RZ, R2 ;  /* 0x000000ffff0a7224 */ /* 0x001fe400078e0002 */
[----:B------:R-:W-:Y:S01]  /*16390*/  IMAD.MOV.U32 R14, RZ, RZ, R5 ;  /* 0x000000ffff0e7224 */ /* 0x000fe200078e0005 */
[----:B---3--:R-:W-:Y:S01]  /*163a0*/  IABS R6, R29 ;  /* 0x0000001d00067213 */ /* 0x008fe20000000000 */
[----:B------:R-:W-:Y:S01]  /*163b0*/  @!P3 IMAD.MOV R10, RZ, RZ, -R10 ;  /* 0x000000ffff0ab224 */ /* 0x000fe200078e0a0a */
[----:B------:R-:W-:Y:S01]  /*163c0*/  ISETP.GE.AND P4, PT, R29, RZ, PT ;  /* 0x000000ff1d00720c */ /* 0x000fe20003f86270 */
[----:B------:R-:W-:Y:S01]  /*163d0*/  @!P2 IMAD.MOV R14, RZ, RZ, -R14 ;  /* 0x000000ffff0ea224 */ /* 0x000fe200078e0a0e */
[----:B------:R-:W3:Y:S01]  /*163e0*/  LDL.LU R29, [R1+0x42c] ;  /* 0x00042c00011d7983 */ /* 0x000ee20000300800 */
[----:B------:R-:W-:Y:S01]  /*163f0*/  IMAD.HI.U32 R9, R0, R6, RZ ;  /* 0x0000000600097227 */ /* 0x000fe200078e00ff */
[----:B----4-:R-:W-:-:S03]  /*16400*/  IABS R4, R21 ;  /* 0x0000001500047213 */ /* 0x010fc60000000000 */
[----:B------:R-:W-:Y:S01]  /*16410*/  IMAD.MOV R9, RZ, RZ, -R9 ;  /* 0x000000ffff097224 */ /* 0x000fe200078e0a09 */
[----:B------:R-:W-:Y:S01]  /*16420*/  ISETP.GE.AND P0, PT, R21, RZ, PT ;  /* 0x000000ff1500720c */ /* 0x000fe20003f06270 */
[----:B------:R-:W-:Y:S04]  /*16430*/  STL [R1+0x564], R10 ;  /* 0x0005640a01007387 */ /* 0x000fe80000100800 */
[----:B------:R-:W4:Y:S01]  /*16440*/  LDL.LU R21, [R1+0x430] ;  /* 0x0004300001157983 */ /* 0x000f220000300800 */
[----:B------:R-:W-:Y:S01]  /*16450*/  IMAD R6, R7, R9, R6 ;  /* 0x0000000907067224 */ /* 0x000fe200078e0206 */
[----:B-----5:R-:W-:Y:S02]  /*16460*/  ISETP.GE.AND P1, PT, R20, RZ, PT ;  /* 0x000000ff1400720c */ /* 0x020fe40003f26270 */
[----:B------:R-:W-:-:S02]  /*16470*/  IABS R2, R20 ;  /* 0x0000001400027213 */ /* 0x000fc40000000000 */
        /* <DEDUP_REMOVED lines=236> */
[----:B------:R-:W-:-:S05]  /*17340*/  IMAD R6, R7, R8, R6 ;  /* 0x0000000807067224 */ /* 0x000fca00078e0206 */
[C---:B------:R-:W-:Y:S02]  /*17350*/  ISETP.GT.U32.AND P2, PT, R7.reuse, R6, PT ;  /* 0x000000060700720c */ /* 0x040fe40003f44070 */
[----:B---3--:R-:W-:Y:S02]  /*17360*/  IABS R12, R22 ;  /* 0x00000016000c7213 */ /* 0x008fe40000000000 */
[----:B-----5:R-:W-:Y:S02]  /*17370*/  IABS R10, R20 ;  /* 0x00000014000a7213 */ /* 0x020fe40000000000 */
[----:B----4-:R-:W-:Y:S01]  /*17380*/  IABS R8, R21 ;  /* 0x0000001500087213 */ /* 0x010fe20000000000 */
[----:B------:R-:W-:Y:S01]  /*17390*/  IMAD.HI.U32 R15, R0, R12, RZ ;  /* 0x0000000c000f7227 */ /* 0x000fe200078e00ff */
[----:B------:R-:W-:-:S03]  /*173a0*/  ISETP.GT.U32.AND P0, PT, R7, R13, PT ;  /* 0x0000000d0700720c */ /* 0x000fc60003f04070 */
[----:B------:R-:W-:-:S04]  /*173b0*/  IMAD.HI.U32 R5, R0, R10, RZ ;  /* 0x0000000a00057227 */ /* 0x000fc800078e00ff */
[----:B------:R-:W-:Y:S01]  /*173c0*/  @!P2 IMAD.IADD R6, R6, 0x1, -R7 ;  /* 0x000000010606a824 */ /* 0x000fe200078e0a07 */
[----:B------:R-:W-:Y:S01]  /*173d0*/  ISETP.GT.U32.AND P2, PT, R7, R9, PT ;  /* 0x000000090700720c */ /* 0x000fe20003f44070 */
[----:B------:R-:W-:Y:S02]  /*173e0*/  IMAD.MOV R15, RZ, RZ, -R15 ;  /* 0x000000ffff0f7224 */ /* 0x000fe400078e0a0f */
[----:B------:R-:W-:-:S04]  /*173f0*/  IMAD.HI.U32 R14, R0, R8, RZ ;  /* 0x00000008000e7227 */ /* 0x000fc800078e00ff */
[----:B------:R-:W-:Y:S02]  /*17400*/  IMAD.MOV R5, RZ, RZ, -R5 ;  /* 0x000000ffff057224 */ /* 0x000fe400078e0a05 */
[C---:B------:R-:W-:Y:S02]  /*17410*/  IMAD R12, R7.reuse, R15, R12 ;  /* 0x0000000f070c7224 */ /* 0x040fe400078e020c */
[----:B------:R-:W-:Y:S02]  /*17420*/  IMAD.MOV R14, RZ, RZ, -R14 ;  /* 0x000000ffff0e7224 */ /* 0x000fe400078e0a0e */
[C---:B------:R-:W-:Y:S01]  /*17430*/  IMAD R10, R7.reuse, R5, R10 ;  /* 0x00000005070a7224 */ /* 0x040fe200078e020a */
[C---:B------:R-:W-:Y:S01]  /*17440*/  ISETP.GT.U32.AND P1, PT, R7.reuse, R12, PT ;  /* 0x0000000c0700720c */ /* 0x040fe20003f24070 */
[C---:B------:R-:W-:Y:S01]  /*17450*/  IMAD R8, R7.reuse, R14, R8 ;  /* 0x0000000e07087224 */ /* 0x040fe200078e0208 */
[----:B------:R-:W-:Y:S01]  /*17460*/  ISETP.GT.U32.AND P3, PT, R7, R6, PT ;  /* 0x000000060700720c */ /* 0x000fe20003f64070 */
[--C-:B------:R-:W-:Y:S01]  /*17470*/  @!P2 IMAD.IADD R9, R9, 0x1, -R7.reuse ;  /* 0x000000010909a824 */ /* 0x100fe200078e0a07 */
[----:B------:R-:W-:Y:S01]  /*17480*/  ISETP.GT.U32.AND P2, PT, R7, R10, PT ;  /* 0x0000000a0700720c */ /* 0x000fe20003f44070 */
[----:B------:R-:W-:Y:S01]  /*17490*/  @!P0 IMAD.IADD R13, R13, 0x1, -R7 ;  /* 0x000000010d0d8824 */ /* 0x000fe200078e0a07 */
[----:B------:R-:W-:-:S02]  /*174a0*/  ISETP.GT.U32.AND P0, PT, R7, R8, PT ;  /* 0x000000080700720c */ /* 0x000fc40003f04070 */
[----:B------:R-:W-:-:S05]  /*174b0*/  IABS R2, R19 ;  /* 0x0000001300027213 */ /* 0x000fca0000000000 */
[----:B------:R-:W-:-:S04]  /*174c0*/  IMAD.HI.U32 R14, R0, R2, RZ ;  /* 0x00000002000e7227 */ /* 0x000fc800078e00ff */
[--C-:B------:R-:W-:Y:S02]  /*174d0*/  @!P1 IMAD.IADD R12, R12, 0x1, -R7.reuse ;  /* 0x000000010c0c9824 */ /* 0x100fe400078e0a07 */
[--C-:B------:R-:W-:Y:S01]  /*174e0*/  @!P3 IMAD.IADD R6, R6, 0x1, -R7.reuse ;  /* 0x000000010606b824 */ /* 0x100fe200078e0a07 */
[----:B------:R-:W-:Y:S01]  /*174f0*/  ISETP.GE.AND P3, PT, R29, RZ, PT ;  /* 0x000000ff1d00720c */ /* 0x000fe20003f66270 */
[----:B------:R-:W-:Y:S02]  /*17500*/  IMAD.MOV R14, RZ, RZ, -R14 ;  /* 0x000000ffff0e7224 */ /* 0x000fe400078e0a0e */
[--C-:B------:R-:W-:Y:S01]  /*17510*/  @!P2 IMAD.IADD R10, R10, 0x1, -R7.reuse ;  /* 0x000000010a0aa824 */ /* 0x100fe200078e0a07 */
[C---:B------:R-:W-:Y:S01]  /*17520*/  ISETP.GT.U32.AND P2, PT, R7.reuse, R12, PT ;  /* 0x0000000c0700720c */ /* 0x040fe20003f44070 */
[----:B------:R-:W-:Y:S01]  /*17530*/  @!P0 IMAD.IADD R8, R8, 0x1, -R7 ;  /* 0x0000000108088824 */ /* 0x000fe200078e0a07 */
[----:B------:R-:W-:Y:S01]  /*17540*/  ISETP.GE.AND P1, PT, R22, RZ, PT ;  /* 0x000000ff1600720c */ /* 0x000fe20003f26270 */
[C---:B------:R-:W-:Y:S01]  /*17550*/  IMAD R2, R7.reuse, R14, R2 ;  /* 0x0000000e07027224 */ /* 0x040fe200078e0202 */
[----:B------:R-:W3:Y:S01]  /*17560*/  LDL.LU R29, [R1+0x478] ;  /* 0x00047800011d7983 */ /* 0x000ee20000300800 */
[----:B------:R-:W-:Y:S01]  /*17570*/  @!P5 IMAD.MOV R11, RZ, RZ, -R11 ;  /* 0x000000ffff0bd224 */ /* 0x000fe200078e0a0b */
[C---:B------:R-:W-:Y:S01]  /*17580*/  ISETP.GT.U32.AND P5, PT, R7.reuse, R8, PT ;  /* 0x000000080700720c */ /* 0x040fe20003fa4070 */
[----:B------:R-:W-:Y:S01]  /*17590*/  @!P4 IMAD.MOV R13, RZ, RZ, -R13 ;  /* 0x000000ffff0dc224 */ /* 0x000fe200078e0a0d */
[C---:B------:R-:W-:Y:S01]  /*175a0*/  ISETP.GT.U32.AND P4, PT, R7.reuse, R10, PT ;  /* 0x0000000a0700720c */ /* 0x040fe20003f84070 */
[----:B------:R-:W-:Y:S01]  /*175b0*/  @!P6 IMAD.MOV R9, RZ, RZ, -R9 ;  /* 0x000000ffff09e224 */ /* 0x000fe200078e0a09 */
        /* <DEDUP_REMOVED lines=43> */
[----:B------:R-:W-:Y:S02]  /*17870*/  IMAD.MOV.U32 R14, RZ, RZ, R5 ;  /* 0x000000ffff0e7224 */ /* 0x000fe400078e0005 */
[----:B------:R-:W-:Y:S01]  /*17880*/  @!P5 IMAD.MOV R10, RZ, RZ, -R10 ;  /* 0x000000ffff0ad224 */ /* 0x000fe200078e0a0a */
[----:B---3--:R-:W-:Y:S02]  /*17890*/  IABS R6, R29 ;  /* 0x0000001d00067213 */ /* 0x008fe40000000000 */
[----:B------:R-:W-:Y:S01]  /*178a0*/  ISETP.GE.AND P3, PT, R29, RZ, PT ;  /* 0x000000ff1d00720c */ /* 0x000fe20003f66270 */
[----:B------:R-:W-:Y:S01]  /*178b0*/  @!P4 IMAD.MOV R14, RZ, RZ, -R14 ;  /* 0x000000ffff0ec224 */ /* 0x000fe200078e0a0e */
[----:B------:R-:W3:Y:S01]  /*178c0*/  LDL.LU R29, [R1+0x7ac] ;  /* 0x0007ac00011d7983 */ /* 0x000ee20000300800 */
[----:B------:R-:W-:-:S03]  /*178d0*/  IMAD.HI.U32 R9, R0, R6, RZ ;  /* 0x0000000600097227 */ /* 0x000fc600078e00ff */
[----:B------:R-:W-:Y:S01]  /*178e0*/  STL [R1+0x4b4], R10 ;  /* 0x0004b40a01007387 */ /* 0x000fe20000100800 */
[----:B------:R-:W-:Y:S01]  /*178f0*/  IMAD.MOV R9, RZ, RZ, -R9 ;  /* 0x000000ffff097224 */ /* 0x000fe200078e0a09 */
[----:B----4-:R-:W-:Y:S02]  /*17900*/  IABS R4, R21 ;  /* 0x0000001500047213 */ /* 0x010fe40000000000 */
[----:B------:R-:W-:Y:S02]  /*17910*/  ISETP.GE.AND P1, PT, R21, RZ, PT ;  /* 0x000000ff1500720c */ /* 0x000fe40003f26270 */
        /* <DEDUP_REMOVED lines=242> */
[----:B-----5:R-:W-:Y:S01]  /*18840*/  IABS R10, R20 ;  /* 0x00000014000a7213 */ /* 0x020fe20000000000 */
[C---:B------:R-:W-:Y:S01]  /*18850*/  IMAD.HI.U32 R15, R0.reuse, R12, RZ ;  /* 0x0000000c000f7227 */ /* 0x040fe200078e00ff */
[----:B----4-:R-:W-:Y:S02]  /*18860*/  IABS R8, R21 ;  /* 0x0000001500087213 */ /* 0x010fe40000000000 */
[C---:B------:R-:W-:Y:S01]  /*18870*/  ISETP.GT.U32.AND P4, PT, R7.reuse, R6, PT ;  /* 0x000000060700720c */ /* 0x040fe20003f84070 */
[----:B------:R-:W-:Y:S01]  /*18880*/  IMAD.HI.U32 R5, R0, R10, RZ ;  /* 0x0000000a00057227 */ /* 0x000fe200078e00ff */
[C---:B------:R-:W-:Y:S02]  /*18890*/  ISETP.GT.U32.AND P2, PT, R7.reuse, R9, PT ;  /* 0x000000090700720c */ /* 0x040fe40003f44070 */
[----:B------:R-:W-:Y:S01]  /*188a0*/  ISETP.GT.U32.AND P1, PT, R7, R13, PT ;  /* 0x0000000d0700720c */ /* 0x000fe20003f24070 */
[----:B------:R-:W-:-:S02]  /*188b0*/  IMAD.MOV R15, RZ, RZ, -R15 ;  /* 0x000000ffff0f7224 */ /* 0x000fc400078e0a0f */
[----:B------:R-:W-:-:S04]  /*188c0*/  IMAD.HI.U32 R14, R0, R8, RZ ;  /* 0x00000008000e7227 */ /* 0x000fc800078e00ff */
[----:B------:R-:W-:Y:S02]  /*188d0*/  IMAD.MOV R5, RZ, RZ, -R5 ;  /* 0x000000ffff057224 */ /* 0x000fe400078e0a05 */
[C---:B------:R-:W-:Y:S02]  /*188e0*/  IMAD R12, R7.reuse, R15, R12 ;  /* 0x0000000f070c7224 */ /* 0x040fe400078e020c */
[----:B------:R-:W-:Y:S02]  /*188f0*/  IMAD.MOV R14, RZ, RZ, -R14 ;  /* 0x000000ffff0e7224 */ /* 0x000fe400078e0a0e */
[C---:B------:R-:W-:Y:S01]  /*18900*/  IMAD R10, R7.reuse, R5, R10 ;  /* 0x00000005070a7224 */ /* 0x040fe200078e020a */
[C---:B------:R-:W-:Y:S01]  /*18910*/  ISETP.GT.U32.AND P0, PT, R7.reuse, R12, PT ;  /* 0x0000000c0700720c */ /* 0x040fe20003f04070 */
[----:B------:R-:W-:Y:S02]  /*18920*/  @!P4 IMAD.IADD R6, R6, 0x1, -R7 ;  /* 0x000000010606c824 */ /* 0x000fe400078e0a07 */
[----:B------:R-:W-:-:S02]  /*18930*/  IMAD R8, R7, R14, R8 ;  /* 0x0000000e07087224 */ /* 0x000fc400078e0208 */
[--C-:B------:R-:W-:Y:S01]  /*18940*/  @!P2 IMAD.IADD R9, R9, 0x1, -R7.reuse ;  /* 0x000000010909a824 */ /* 0x100fe200078e0a07 */
[----:B------:R-:W-:Y:S01]  /*18950*/  ISETP.GT.U32.AND P4, PT, R7, R6, PT ;  /* 0x000000060700720c */ /* 0x000fe20003f84070 */
[--C-:B------:R-:W-:Y:S01]  /*18960*/  @!P1 IMAD.IADD R13, R13, 0x1, -R7.reuse ;  /* 0x000000010d0d9824 */ /* 0x100fe200078e0a07 */
[C---:B------:R-:W-:Y:S02]  /*18970*/  ISETP.GT.U32.AND P2, PT, R7.reuse, R10, PT ;  /* 0x0000000a0700720c */ /* 0x040fe40003f44070 */
[----:B------:R-:W-:Y:S02]  /*18980*/  ISETP.GT.U32.AND P1, PT, R7, R8, PT ;  /* 0x000000080700720c */ /* 0x000fe40003f24070 */
[----:B------:R-:W-:Y:S01]  /*18990*/  IABS R2, R19 ;  /* 0x0000001300027213 */ /* 0x000fe20000000000 */
[----:B------:R-:W-:-:S04]  /*189a0*/  @!P0 IMAD.IADD R12, R12, 0x1, -R7 ;  /* 0x000000010c0c8824 */ /* 0x000fc800078e0a07 */
[----:B------:R-:W-:-:S04]  /*189b0*/  IMAD.HI.U32 R14, R0, R2, RZ ;  /* 0x00000002000e7227 */ /* 0x000fc800078e00ff */
        /* <DEDUP_REMOVED lines=1295> */
[----:B------:R-:W-:Y:S02]  /*1dab0*/  ISETP.GT.U32.AND P6, PT, R7, R9, PT ;  /* 0x000000090700720c */ /* 0x000fe40003fc4070 */
[----:B-----5:R-:W-:-:S05]  /*1dac0*/  IABS R10, R20 ;  /* 0x00000014000a7213 */ /* 0x020fca0000000000 */
[----:B------:R-:W-:Y:S02]  /*1dad0*/  @!P1 IMAD.IADD R12, R12, 0x1, -R7 ;  /* 0x000000010c0c9824 */ /* 0x000fe400078e0a07 */
[----:B------:R-:W-:-:S04]  /*1dae0*/  IMAD.HI.U32 R5, R0, R10, RZ ;  /* 0x0000000a00057227 */ /* 0x000fc800078e00ff */
[----:B------:R-:W-:Y:S01]  /*1daf0*/  @!P6 IMAD.IADD R9, R9, 0x1, -R7 ;  /* 0x000000010909e824 */ /* 0x000fe200078e0a07 */
[C---:B------:R-:W-:Y:S01]  /*1db00*/  ISETP.GT.U32.AND P6, PT, R7.reuse, R12, PT ;  /* 0x0000000c0700720c */ /* 0x040fe20003fc4070 */
        /* <DEDUP_REMOVED lines=8> */
[----:B------:R-:W-:Y:S01]  /*1db90*/  STL [R1+0x1b4], R5 ;  /* 0x0001b40501007387 */ /* 0x000fe20000100800 */
[----:B------:R-:W-:-:S04]  /*1dba0*/  IMAD.HI.U32 R6, R0, R8, RZ ;  /* 0x0000000800067227 */ /* 0x000fc800078e00ff */
[----:B------:R-:W-:-:S04]  /*1dbb0*/  IMAD.MOV R6, RZ, RZ, -R6 ;  /* 0x000000ffff067224 */ /* 0x000fc800078e0a06 */
[----:B------:R-:W-:Y:S01]  /*1dbc0*/  IMAD R8, R7, R6, R8 ;  /* 0x0000000607087224 */ /* 0x000fe200078e0208 */
[----:B--2---:R-:W-:Y:S02]  /*1dbd0*/  ISETP.GE.AND P6, PT, R17, RZ, PT ;  /* 0x000000ff1100720c */ /* 0x004fe40003fc6270 */
[----:B------:R-:W2:Y:S02]  /*1dbe0*/  LDL.LU R17, [R1+0xb20] ;  /* 0x000b200001117983 */ /* 0x000ea40000300800 */
[----:B------:R-:W-:Y:S02]  /*1dbf0*/  ISETP.GT.U32.AND P4, PT, R7, R8, PT ;  /* 0x000000080700720c */ /* 0x000fe40003f84070 */
[----:B---3--:R-:W-:-:S05]  /*1dc00*/  IABS R11, R22 ;  /* 0x00000016000b7213 */ /* 0x008fca0000000000 */
[----:B------:R-:W-:Y:S01]  /*1dc10*/  IMAD.HI.U32 R15, R0, R11, RZ ;  /* 0x0000000b000f7227 */ /* 0x000fe200078e00ff */
[----:B------:R-:W-:-:S03]  /*1dc20*/  ISETP.GT.U32.AND P1, PT, R7, R13, PT ;  /* 0x0000000d0700720c */ /* 0x000fc60003f24070 */
[----:B------:R-:W-:Y:S02]  /*1dc30*/  IMAD.MOV R15, RZ, RZ, -R15 ;  /* 0x000000ffff0f7224 */ /* 0x000fe400078e0a0f */
[----:B------:R-:W-:Y:S02]  /*1dc40*/  @!P4 IMAD.IADD R8, R8, 0x1, -R7 ;  /* 0x000000010808c824 */ /* 0x000fe400078e0a07 */
[----:B------:R-:W-:-:S03]  /*1dc50*/  IMAD R11, R7, R15, R11 ;  /* 0x0000000f070b7224 */ /* 0x000fc600078e020b */
[C---:B------:R-:W-:Y:S02]  /*1dc60*/  ISETP.GT.U32.AND P4, PT, R7.reuse, R8, PT ;  /* 0x000000080700720c */ /* 0x040fe40003f84070 */
[----:B------:R-:W-:Y:S01]  /*1dc70*/  ISETP.GT.U32.AND P0, PT, R7, R11, PT ;  /* 0x0000000b0700720c */ /* 0x000fe20003f04070 */
[----:B------:R-:W-:-:S04]  /*1dc80*/  @!P1 IMAD.IADD R13, R13, 0x1, -R7 ;  /* 0x000000010d0d9824 */ /* 0x000fc800078e0a07 */
[----:B------:R-:W-:Y:S01]  /*1dc90*/  @!P3 IMAD.MOV R13, RZ, RZ, -R13 ;  /* 0x000000ffff0db224 */ /* 0x000fe200078e0a0d */
[----:B------:R-:W-:-:S05]  /*1dca0*/  ISETP.GT.U32.AND P2, PT, R7, R9, PT ;  /* 0x000000090700720c */ /* 0x000fca0003f44070 */
[--C-:B------:R-:W-:Y:S01]  /*1dcb0*/  @!P4 IMAD.IADD R8, R8, 0x1, -R7.reuse ;  /* 0x000000010808c824 */ /* 0x100fe200078e0a07 */
[----:B------:R-:W-:Y:S02]  /*1dcc0*/  ISETP.GE.AND P4, PT, R29, RZ, PT ;  /* 0x000000ff1d00720c */ /* 0x000fe40003f86270 */
[----:B------:R-:W3:Y:S01]  /*1dcd0*/  LDL.LU R29, [R1+0xb2c] ;  /* 0x000b2c00011d7983 */ /* 0x000ee20000300800 */
[----:B------:R-:W-:Y:S01]  /*1dce0*/  @!P0 IMAD.IADD R11, R11, 0x1, -R7 ;  /* 0x000000010b0b8824 */ /* 0x000fe200078e0a07 */
[----:B------:R-:W-:Y:S02]  /*1dcf0*/  ISETP.GE.AND P0, PT, R22, RZ, PT ;  /* 0x000000ff1600720c */ /* 0x000fe40003f06270 */
[----:B------:R-:W-:Y:S01]  /*1dd00*/  STL [R1+0x1ac], R13 ;  /* 0x0001ac0d01007387 */ /* 0x000fe20000100800 */
[----:B----4-:R-:W-:-:S03]  /*1dd10*/  IABS R6, R21 ;  /* 0x0000001500067213 */ /* 0x010fc60000000000 */
[----:B------:R-:W4:Y:S02]  /*1dd20*/  LDL.LU R22, [R1+0xb30] ;  /* 0x000b300001167983 */ /* 0x000f240000300800 */
[----:B------:R-:W-:Y:S01]  /*1dd30*/  IMAD.HI.U32 R14, R0, R6, RZ ;  /* 0x00000006000e7227 */ /* 0x000fe200078e00ff */
[----:B0-----:R-:W-:-:S03]  /*1dd40*/  IABS R4, R19 ;  /* 0x0000001300047213 */ /* 0x001fc60000000000 */
[----:B------:R-:W-:Y:S02]  /*1dd50*/  IMAD.MOV R14, RZ, RZ, -R14 ;  /* 0x000000ffff0e7224 */ /* 0x000fe400078e0a0e */
[----:B------:R-:W-:Y:S01]  /*1dd60*/  @!P2 IMAD.IADD R9, R9, 0x1, -R7 ;  /* 0x000000010909a824 */ /* 0x000fe200078e0a07 */
[C---:B------:R-:W-:Y:S01]  /*1dd70*/  ISETP.GT.U32.AND P2, PT, R7.reuse, R10, PT ;  /* 0x0000000a0700720c */ /* 0x040fe20003f44070 */
[----:B------:R-:W-:Y:S02]  /*1dd80*/  IMAD R6, R7, R14, R6 ;  /* 0x0000000e07067224 */ /* 0x000fe400078e0206 */
[----:B------:R-:W-:-:S04]  /*1dd90*/  IMAD.HI.U32 R14, R0, R4, RZ ;  /* 0x00000004000e7227 */ /* 0x000fc800078e00ff */
[----:B------:R-:W-:Y:S02]  /*1dda0*/  @!P5 IMAD.MOV R12, RZ, RZ, -R12 ;  /* 0x000000ffff0cd224 */ /* 0x000fe400078e0a0c */
[----:B------:R-:W-:Y:S01]  /*1ddb0*/  IMAD.MOV R14, RZ, RZ, -R14 ;  /* 0x000000ffff0e7224 */ /* 0x000fe200078e0a0e */
[C---:B------:R-:W-:Y:S02]  /*1ddc0*/  ISETP.GT.U32.AND P1, PT, R7.reuse, R6, PT ;  /* 0x000000060700720c */ /* 0x040fe40003f24070 */
[----:B------:R0:W-:Y:S01]  /*1ddd0*/  STL [R1+0x1a8], R12 ;  /* 0x0001a80c01007387 */ /* 0x0001e20000100800 */
[----:B------:R-:W-:Y:S02]  /*1dde0*/  IMAD R4, R7, R14, R4 ;  /* 0x0000000e07047224 */ /* 0x000fe400078e0204 */
[----:B------:R-:W-:Y:S02]  /*1ddf0*/  @!P2 IMAD.IADD R10, R10, 0x1, -R7 ;  /* 0x000000010a0aa824 */ /* 0x000fe400078e0a07 */
[----:B0-----:R-:W-:-:S03]  /*1de00*/  IMAD.MOV.U32 R12, RZ, RZ, R9 ;  /* 0x000000ffff0c7224 */ /* 0x001fc600078e0009 */
[C---:B------:R-:W-:Y:S01]  /*1de10*/  ISETP.GT.U32.AND P3, PT, R7.reuse, R10, PT ;  /* 0x0000000a0700720c */ /* 0x040fe20003f64070 */
[----:B------:R-:W-:Y:S01]  /*1de20*/  @!P6 IMAD.MOV R12, RZ, RZ, -R12 ;  /* 0x000000ffff0ce224 */ /* 0x000fe200078e0a0c */
[C---:B------:R-:W-:Y:S02]  /*1de30*/  ISETP.GT.U32.AND P6, PT, R7.reuse, R4, PT ;  /* 0x000000040700720c */ /* 0x040fe40003fc4070 */
[C---:B------:R-:W-:Y:S01]  /*1de40*/  ISETP.GT.U32.AND P2, PT, R7.reuse, R11, PT ;  /* 0x0000000b0700720c */ /* 0x040fe20003f44070 */
[----:B------:R-:W-:Y:S02]  /*1de50*/  @!P1 IMAD.IADD R6, R6, 0x1, -R7 ;  /* 0x0000000106069824 */ /* 0x000fe400078e0a07 */
[----:B------:R-:W-:Y:S01]  /*1de60*/  @!P4 IMAD.MOV R8, RZ, RZ, -R8 ;  /* 0x000000ffff08c224 */ /* 0x000fe200078e0a08 */
[----:B------:R-:W-:Y:S02]  /*1de70*/  STL [R1+0x1a0], R12 ;  /* 0x0001a00c01007387 */ /* 0x000fe40000100800 */
[----:B------:R-:W-:-:S03]  /*1de80*/  ISETP.GT.U32.AND P5, PT, R7, R6, PT ;  /* 0x000000060700720c */ /* 0x000fc60003fa4070 */
[--C-:B------:R-:W-:Y:S01]  /*1de90*/  @!P3 IMAD.IADD R10, R10, 0x1, -R7.reuse ;  /* 0x000000010a0ab824 */ /* 0x100fe200078e0a07 */
[----:B------:R0:W-:Y:S01]  /*1dea0*/  STL [R1+0x19c], R8 ;  /* 0x00019c0801007387 */ /* 0x0001e20000100800 */
[----:B------:R-:W-:Y:S01]  /*1deb0*/  ISETP.GE.AND P1, PT, R21, RZ, PT ;  /* 0x000000ff1500720c */ /* 0x000fe20003f26270 */
[--C-:B------:R-:W-:Y:S01]  /*1dec0*/  @!P6 IMAD.IADD R4, R4, 0x1, -R7.reuse ;  /* 0x000000010404e824 */ /* 0x100fe200078e0a07 */
[----:B------:R-:W-:Y:S02]  /*1ded0*/  IABS R2, R18 ;  /* 0x0000001200027213 */ /* 0x000fe40000000000 */
[----:B------:R-:W-:Y:S01]  /*1dee0*/  ISETP.GE.AND P3, PT, R18, RZ, PT ;  /* 0x000000ff1200720c */ /* 0x000fe20003f66270 */
[----:B------:R-:W-:Y:S01]  /*1def0*/  @!P2 IMAD.IADD R11, R11, 0x1, -R7 ;  /* 0x000000010b0ba824 */ /* 0x000fe200078e0a07 */
[----:B------:R-:W-:-:S03]  /*1df00*/  ISETP.GE.AND P4, PT, R20, RZ, PT ;  /* 0x000000ff1400720c */ /* 0x000fc60003f86270 */
[----:B------:R-:W-:Y:S02]  /*1df10*/  @!P0 IMAD.MOV R11, RZ, RZ, -R11 ;  /* 0x000000ffff0b8224 */ /* 0x000fe400078e0a0b */
[----:B------:R-:W-:Y:S01]  /*1df20*/  @!P5 IMAD.IADD R6, R6, 0x1, -R7 ;  /* 0x000000010606d824 */ /* 0x000fe200078e0a07 */
[----:B------:R-:W-:Y:S02]  /*1df30*/  ISETP.GE.AND P5, PT, R19, RZ, PT ;  /* 0x000000ff1300720c */ /* 0x000fe40003fa6270 */
[----:B--2---:R-:W-:Y:S02]  /*1df40*/  IABS R9, R17 ;  /* 0x0000001100097213 */ /* 0x004fe40000000000 */
[----:B------:R-:W-:Y:S02]  /*1df50*/  ISETP.GE.AND P6, PT, R17, RZ, PT ;  /* 0x000000ff1100720c */ /* 0x000fe40003fc6270 */
[----:B------:R-:W2:Y:S04]  /*1df60*/  LDL.LU R17, [R1+0xb34] ;  /* 0x000b340001117983 */ /* 0x000ea80000300800 */
[----:B------:R-:W5:Y:S04]  /*1df70*/  LDL.LU R21, [R1+0xb58] ;  /* 0x000b580001157983 */ /* 0x000f680000300800 */
[----:B------:R-:W5:Y:S04]  /*1df80*/  LDL.LU R18, [R1+0xb5c] ;  /* 0x000b5c0001127983 */ /* 0x000f680000300800 */
[----:B------:R-:W5:Y:S04]  /*1df90*/  LDL.LU R20, [R1+0xb3c] ;  /* 0x000b3c0001147983 */ /* 0x000f680000300800 */
[----:B------:R1:W-:Y:S04]  /*1dfa0*/  STL [R1+0x198], R11 ;  /* 0x0001980b01007387 */ /* 0x0003e80000100800 */
[----:B------:R-:W5:Y:S01]  /*1dfb0*/  LDL R19, [R1+0xb38] ;  /* 0x000b380001137983 */ /* 0x000f620000100800 */
[----:B------:R-:W-:-:S04]  /*1dfc0*/  IMAD.HI.U32 R5, R0, R2, RZ ;  /* 0x0000000200057227 */ /* 0x000fc800078e00ff */
[----:B------:R-:W-:-:S04]  /*1dfd0*/  IMAD.MOV R5, RZ, RZ, -R5 ;  /* 0x000000ffff057224 */ /* 0x000fc800078e0a05 */
[----:B------:R-:W-:Y:S02]  /*1dfe0*/  IMAD R2, R7, R5, R2 ;  /* 0x0000000507027224 */ /* 0x000fe400078e0202 */
[----:B0-----:R-:W-:-:S03]  /*1dff0*/  IMAD.HI.U32 R8, R0, R9, RZ ;  /* 0x0000000900087227 */ /* 0x001fc600078e00ff */
[C---:B------:R-:W-:Y:S01]  /*1e000*/  ISETP.GT.U32.AND P2, PT, R7.reuse, R2, PT ;  /* 0x000000020700720c */ /* 0x040fe20003f44070 */
[----:B------:R-:W-:Y:S01]  /*1e010*/  IMAD.MOV R8, RZ, RZ, -R8 ;  /* 0x000000ffff087224 */ /* 0x000fe200078e0a08 */
[C---:B------:R-:W-:Y:S01]  /*1e020*/  ISETP.GT.U32.AND P0, PT, R7.reuse, R4, PT ;  /* 0x000000040700720c */ /* 0x040fe20003f04070 */
[----:B-1----:R-:W-:Y:S02]  /*1e030*/  IMAD.MOV.U32 R11, RZ, RZ, R6 ;  /* 0x000000ffff0b7224 */ /* 0x002fe400078e0006 */
[----:B------:R-:W-:Y:S02]  /*1e040*/  IMAD R9, R7, R8, R9 ;  /* 0x0000000807097224 */ /* 0x000fe400078e0209 */
[----:B------:R-:W-:-:S03]  /*1e050*/  @!P1 IMAD.MOV R11, RZ, RZ, -R11 ;  /* 0x000000ffff0b9224 */ /* 0x000fc600078e0a0b */
[----:B------:R-:W-:-:S03]  /*1e060*/  ISETP.GT.U32.AND P1, PT, R7, R9, PT ;  /* 0x000000090700720c */ /* 0x000fc60003f24070 */
[----:B------:R-:W-:Y:S02]  /*1e070*/  @!P2 IMAD.IADD R2, R2, 0x1, -R7 ;  /* 0x000000010202a824 */ /* 0x000fe400078e0a07 */
[----:B------:R-:W-:-:S03]  /*1e080*/  @!P4 IMAD.MOV R10, RZ, RZ, -R10 ;  /* 0x000000ffff0ac224 */ /* 0x000fc600078e0a0a */
[----:B------:R-:W-:Y:S01]  /*1e090*/  ISETP.GT.U32.AND P2, PT, R7, R2, PT ;  /* 0x000000020700720c */ /* 0x000fe20003f44070 */
[--C-:B------:R-:W-:Y:S01]  /*1e0a0*/  @!P0 IMAD.IADD R4, R4, 0x1, -R7.reuse ;  /* 0x0000000104048824 */ /* 0x100fe200078e0a07 */
[----:B---3--:R-:W-:Y:S01]  /*1e0b0*/  IABS R12, R29 ;  /* 0x0000001d000c7213 */ /* 0x008fe20000000000 */
[----:B------:R-:W-:Y:S01]  /*1e0c0*/  STL [R1+0x194], R11 ;  /* 0x0001940b01007387 */ /* 0x000fe20000100800 */
[----:B----4-:R-:W-:Y:S01]  /*1e0d0*/  IABS R5, R22 ;  /* 0x0000001600057213 */ /* 0x010fe20000000000 */
[----:B------:R-:W-:Y:S02]  /*1e0e0*/  @!P1 IMAD.IADD R9, R9, 0x1, -R7 ;  /* 0x0000000109099824 */ /* 0x000fe400078e0a07 */
[----:B------:R0:W-:Y:S01]  /*1e0f0*/  STL [R1+0x190], R10 ;  /* 0x0001900a01007387 */ /* 0x0001e20000100800 */
[----:B------:R-:W-:-:S04]  /*1e100*/  IMAD.HI.U32 R8, R0, R12, RZ ;  /* 0x0000000c00087227 */ /* 0x000fc800078e00ff */
[----:B0-----:R-:W-:Y:S02]  /*1e110*/  IMAD.MOV.U32 R10, RZ, RZ, R4 ;  /* 0x000000ffff0a7224 */ /* 0x001fe400078e0004 */
[----:B------:R-:W-:-:S04]  /*1e120*/  IMAD.HI.U32 R6, R0, R5, RZ ;  /* 0x0000000500067227 */ /* 0x000fc800078e00ff */
[----:B------:R-:W-:Y:S01]  /*1e130*/  @!P5 IMAD.MOV R10, RZ, RZ, -R10 ;  /* 0x000000ffff0ad224 */ /* 0x000fe200078e0a0a */
[C---:B------:R-:W-:Y:S01]  /*1e140*/  ISETP.GT.U32.AND P5, PT, R7.reuse, R9, PT ;  /* 0x000000090700720c */ /* 0x040fe20003fa4070 */
[----:B------:R-:W-:Y:S02]  /*1e150*/  IMAD.MOV R8, RZ, RZ, -R8 ;  /* 0x000000ffff087224 */ /* 0x000fe400078e0a08 */
[----:B------:R-:W-:Y:S02]  /*1e160*/  @!P2 IMAD.IADD R2, R2, 0x1, -R7 ;  /* 0x000000010202a824 */ /* 0x000fe400078e0a07 */
[----:B------:R-:W-:Y:S02]  /*1e170*/  IMAD.MOV R6, RZ, RZ, -R6 ;  /* 0x000000ffff067224 */ /* 0x000fe400078e0a06 */
[----:B------:R-:W-:Y:S02]  /*1e180*/  IMAD R12, R7, R8, R12 ;  /* 0x00000008070c7224 */ /* 0x000fe400078e020c */
[----:B------:R-:W-:-:S02]  /*1e190*/  IMAD.MOV.U32 R14, RZ, RZ, R2 ;  /* 0x000000ffff0e7224 */ /* 0x000fc400078e0002 */
[C---:B------:R-:W-:Y:S02]  /*1e1a0*/  IMAD R5, R7.reuse, R6, R5 ;  /* 0x0000000607057224 */ /* 0x040fe400078e0205 */
[----:B------:R-:W-:Y:S01]  /*1e1b0*/  @!P3 IMAD.MOV R14, RZ, RZ, -R14 ;  /* 0x000000ffff0eb224 */ /* 0x000fe200078e0a0e */
[----:B------:R-:W-:Y:S01]  /*1e1c0*/  ISETP.GT.U32.AND P3, PT, R7, R12, PT ;  /* 0x0000000c0700720c */ /* 0x000fe20003f64070 */
[----:B------:R-:W-:Y:S01]  /*1e1d0*/  @!P5 IMAD.IADD R9, R9, 0x1, -R7 ;  /* 0x000000010909d824 */ /* 0x000fe200078e0a07 */
[----:B------:R-:W-:Y:S02]  /*1e1e0*/  ISETP.GE.AND P4, PT, R29, RZ, PT ;  /* 0x000000ff1d00720c */ /* 0x000fe40003f86270 */
[----:B------:R-:W3:Y:S01]  /*1e1f0*/  LDL.LU R29, [R1+0xb40] ;  /* 0x000b4000011d7983 */ /* 0x000ee20000300800 */
[----:B------:R-:W-:-:S08]  /*1e200*/  ISETP.GT.U32.AND P5, PT, R7, R5, PT ;  /* 0x000000050700720c */ /* 0x000fd00003fa4070 */
[----:B------:R-:W-:-:S05]  /*1e210*/  @!P3 IMAD.IADD R12, R12, 0x1, -R7 ;  /* 0x000000010c0cb824 */ /* 0x000fca00078e0a07 */
[----:B------:R-:W-:Y:S01]  /*1e220*/  @!P5 IMAD.IADD R5, R5, 0x1, -R7 ;  /* 0x000000010505d824 */ /* 0x000fe200078e0a07 */
[----:B------:R-:W-:Y:S01]  /*1e230*/  ISETP.GT.U32.AND P5, PT, R7, R12, PT ;  /* 0x0000000c0700720c */ /* 0x000fe20003fa4070 */
[----:B------:R-:W-:Y:S01]  /*1e240*/  STL [R1+0x18c], R10 ;  /* 0x00018c0a01007387 */ /* 0x000fe20000100800 */
[----:B------:R-:W-:Y:S01]  /*1e250*/  ISETP.GE.AND P0, PT, R22, RZ, PT ;  /* 0x000000ff1600720c */ /* 0x000fe20003f06270 */
[----:B------:R-:W-:-:S04]  /*1e260*/  IMAD.MOV.U32 R15, RZ, RZ, R9 ;  /* 0x000000ffff0f7224 */ /* 0x000fc800078e0009 */
[----:B------:R-:W-:-:S06]  /*1e270*/  @!P6 IMAD.MOV R15, RZ, RZ, -R15 ;  /* 0x000000ffff0fe224 */ /* 0x000fcc00078e0a0f */
[----:B------:R-:W-:Y:S01]  /*1e280*/  @!P5 IMAD.IADD R12, R12, 0x1, -R7 ;  /* 0x000000010c0cd824 */ /* 0x000fe200078e0a07 */
[----:B--2---:R-:W-:Y:S02]  /*1e290*/  IABS R11, R17 ;  /* 0x00000011000b7213 */ /* 0x004fe40000000000 */
[----:B-----5:R-:W-:Y:S02]  /*1e2a0*/  ISETP.GE.AND P1, PT, R18, RZ, PT ;  /* 0x000000ff1200720c */ /* 0x020fe40003f26270 */
[----:B------:R-:W-:Y:S02]  /*1e2b0*/  IABS R13, R18 ;  /* 0x00000012000d7213 */ /* 0x000fe40000000000 */
[----:B------:R-:W2:Y:S04]  /*1e2c0*/  LDL.LU R18, [R1+0xb44] ;  /* 0x000b440001127983 */ /* 0x000ea80000300800 */
[----:B------:R-:W4:Y:S04]  /*1e2d0*/  LDL.LU R22, [R1+0xb48] ;  /* 0x000b480001167983 */ /* 0x000f280000300800 */
[----:B------:R0:W-:Y:S01]  /*1e2e0*/  STL [R1+0x37a4], R17 ;  /* 0x0037a41101007387 */ /* 0x0001e20000100800 */
[----:B------:R-:W-:-:S02]  /*1e2f0*/  ISETP.GE.AND P2, PT, R21, RZ, PT ;  /* 0x000000ff1500720c */ /* 0x000fc40003f46270 */
[----:B------:R-:W-:Y:S01]  /*1e300*/  IABS R4, R21 ;  /* 0x0000001500047213 */ /* 0x000fe20000000000 */
[----:B------:R-:W-:Y:S01]  /*1e310*/  STL [R1+0x188], R14 ;  /* 0x0001880e01007387 */ /* 0x000fe20000100800 */
[----:B0-----:R-:W-:-:S03]  /*1e320*/  IMAD.MOV.U32 R17, RZ, RZ, R12 ;  /* 0x000000ffff117224 */ /* 0x001fc600078e000c */
[----:B------:R-:W-:Y:S01]  /*1e330*/  STL [R1+0x184], R15 ;  /* 0x0001840f01007387 */ /* 0x000fe20000100800 */
[----:B------:R-:W-:Y:S01]  /*1e340*/  @!P4 IMAD.MOV R17, RZ, RZ, -R17 ;  /* 0x000000ffff11c224 */ /* 0x000fe200078e0a11 */
[----:B------:R-:W-:Y:S02]  /*1e350*/  IABS R8, R19 ;  /* 0x0000001300087213 */ /* 0x000fe40000000000 */
[----:B------:R-:W5:Y:S04]  /*1e360*/  LDL.LU R21, [R1+0xb4c] ;  /* 0x000b4c0001157983 */ /* 0x000f680000300800 */
[----:B------:R-:W2:Y:S04]  /*1e370*/  LDL.LU R19, [R1+0xb50] ;  /* 0x000b500001137983 */ /* 0x000ea80000300800 */
[----:B------:R0:W-:Y:S04]  /*1e380*/  STL [R1+0x180], R17 ;  /* 0x0001801101007387 */ /* 0x0001e80000100800 */
[----:B0-----:R-:W2:Y:S01]  /*1e390*/  LDL.LU R17, [R1+0x37a4] ;  /* 0x0037a40001117983 */ /* 0x001ea20000300800 */
[----:B------:R-:W-:Y:S01]  /*1e3a0*/  IMAD.HI.U32 R2, R0, R13, RZ ;  /* 0x0000000d00027227 */ /* 0x000fe200078e00ff */
[----:B------:R-:W-:-:S03]  /*1e3b0*/  IABS R6, R20 ;  /* 0x0000001400067213 */ /* 0x000fc60000000000 */
[----:B------:R-:W-:-:S04]  /*1e3c0*/  IMAD.MOV R2, RZ, RZ, -R2 ;  /* 0x000000ffff027224 */ /* 0x000fc800078e0a02 */
[----:B------:R-:W-:Y:S02]  /*1e3d0*/  IMAD R13, R7, R2, R13 ;  /* 0x00000002070d7224 */ /* 0x000fe400078e020d */
[----:B------:R-:W-:-:S04]  /*1e3e0*/  IMAD.HI.U32 R2, R0, R6, RZ ;  /* 0x0000000600027227 */ /* 0x000fc800078e00ff */
[----:B------:R-:W-:-:S04]  /*1e3f0*/  IMAD.HI.U32 R10, R0, R4, RZ ;  /* 0x00000004000a7227 */ /* 0x000fc800078e00ff */
[----:B------:R-:W-:Y:S02]  /*1e400*/  IMAD.MOV R2, RZ, RZ, -R2 ;  /* 0x000000ffff027224 */ /* 0x000fe400078e0a02 */
[----:B------:R-:W-:Y:S02]  /*1e410*/  IMAD.MOV R10, RZ, RZ, -R10 ;  /* 0x000000ffff0a7224 */ /* 0x000fe400078e0a0a */
[C---:B------:R-:W-:Y:S02]  /*1e420*/  IMAD R6, R7.reuse, R2, R6 ;  /* 0x0000000207067224 */ /* 0x040fe400078e0206 */
[----:B------:R-:W-:-:S05]  /*1e430*/  IMAD R4, R7, R10, R4 ;  /* 0x0000000a07047224 */ /* 0x000fca00078e0204 */
[----:B------:R-:W-:Y:S02]  /*1e440*/  ISETP.GT.U32.AND P3, PT, R7, R4, PT ;  /* 0x000000040700720c */ /* 0x000fe40003f64070 */
[----:B---3--:R-:W-:-:S05]  /*1e450*/  IABS R2, R29 ;  /* 0x0000001d00027213 */ /* 0x008fca0000000000 */
[----:B------:R-:W-:-:S04]  /*1e460*/  IMAD.HI.U32 R15, R0, R2, RZ ;  /* 0x00000002000f7227 */ /* 0x000fc800078e00ff */
[----:B------:R-:W-:-:S04]  /*1e470*/  IMAD.MOV R15, RZ, RZ, -R15 ;  /* 0x000000ffff0f7224 */ /* 0x000fc800078e0a0f */
[C---:B------:R-:W-:Y:S02]  /*1e480*/  IMAD R2, R7.reuse, R15, R2 ;  /* 0x0000000f07027224 */ /* 0x040fe400078e0202 */
[----:B------:R-:W3:Y:S01]  /*1e490*/  LDL.LU R15, [R1+0xb38] ;  /* 0x000b3800010f7983 */ /* 0x000ee20000300800 */
[----:B------:R-:W-:Y:S01]  /*1e4a0*/  @!P3 IMAD.IADD R4, R4, 0x1, -R7 ;  /* 0x000000010404b824 */ /* 0x000fe200078e0a07 */
[C---:B------:R-:W-:Y:S02]  /*1e4b0*/  ISETP.GT.U32.AND P3, PT, R7.reuse, R5, PT ;  /* 0x000000050700720c */ /* 0x040fe40003f64070 */
[----:B------:R-:W-:-:S11]  /*1e4c0*/  ISETP.GT.U32.AND P5, PT, R7, R13, PT ;  /* 0x0000000d0700720c */ /* 0x000fd60003fa4070 */
[----:B------:R-:W-:-:S04]  /*1e4d0*/  @!P3 IMAD.IADD R5, R5, 0x1, -R7 ;  /* 0x000000010505b824 */ /* 0x000fc800078e0a07 */
[----:B------:R-:W-:Y:S02]  /*1e4e0*/  @!P0 IMAD.MOV R5, RZ, RZ, -R5 ;  /* 0x000000ffff058224 */ /* 0x000fe400078e0a05 */
[----:B------:R-:W-:-:S03]  /*1e4f0*/  @!P5 IMAD.IADD R13, R13, 0x1, -R7 ;  /* 0x000000010d0dd824 */ /* 0x000fc600078e0a07 */
[----:B------:R-:W-:Y:S01]  /*1e500*/  STL [R1+0x178], R5 ;  /* 0x0001780501007387 */ /* 0x000fe20000100800 */
[----:B--2---:R-:W-:-:S03]  /*1e510*/  ISETP.GE.AND P5, PT, R17, RZ, PT ;  /* 0x000000ff1100720c */ /* 0x004fc60003fa6270 */
[----:B------:R-:W2:Y:S01]  /*1e520*/  LDL.LU R17, [R1+0xb54] ;  /* 0x000b540001117983 */ /* 0x000ea20000300800 */
[----:B------:R-:W-:-:S04]  /*1e530*/  IMAD.HI.U32 R14, R0, R11, RZ ;  /* 0x0000000b000e7227 */ /* 0x000fc800078e00ff */
[----:B------:R-:W-:Y:S01]  /*1e540*/  IMAD.MOV R14, RZ, RZ, -R14 ;  /* 0x000000ffff0e7224 */ /* 0x000fe200078e0a0e */
[----:B------:R-:W-:Y:S01]  /*1e550*/  ISETP.GT.U32.AND P6, PT, R7, R4, PT ;  /* 0x000000040700720c */ /* 0x000fe20003fc4070 */
[----:B------:R-:W-:-:S04]  /*1e560*/  IMAD.HI.U32 R10, R0, R8, RZ ;  /* 0x00000008000a7227 */ /* 0x000fc800078e00ff */
[----:B------:R-:W-:Y:S02]  /*1e570*/  IMAD R11, R7, R14, R11 ;  /* 0x0000000e070b7224 */ /* 0x000fe400078e020b */
[----:B------:R-:W-:-:S03]  /*1e580*/  IMAD.MOV R10, RZ, RZ, -R10 ;  /* 0x000000ffff0a7224 */ /* 0x000fc600078e0a0a */
[C---:B------:R-:W-:Y:S01]  /*1e590*/  ISETP.GT.U32.AND P4, PT, R7.reuse, R11, PT ;  /* 0x0000000b0700720c */ /* 0x040fe20003f84070 */
[C---:B------:R-:W-:Y:S02]  /*1e5a0*/  IMAD R8, R7.reuse, R10, R8 ;  /* 0x0000000a07087224 */ /* 0x040fe400078e0208 */
[----:B------:R-:W-:Y:S01]  /*1e5b0*/  @!P6 IMAD.IADD R4, R4, 0x1, -R7 ;  /* 0x000000010404e824 */ /* 0x000fe200078e0a07 */
[C---:B------:R-:W-:Y:S02]  /*1e5c0*/  ISETP.GT.U32.AND P6, PT, R7.reuse, R6, PT ;  /* 0x000000060700720c */ /* 0x040fe40003fc4070 */
[----:B------:R-:W-:Y:S02]  /*1e5d0*/  ISETP.GT.U32.AND P3, PT, R7, R8, PT ;  /* 0x000000080700720c */ /* 0x000fe40003f64070 */
[----:B------:R-:W-:-:S05]  /*1e5e0*/  IABS R10, R18 ;  /* 0x00000012000a7213 */ /* 0x000fca0000000000 */
[----:B------:R-:W-:Y:S01]  /*1e5f0*/  @!P4 IMAD.IADD R11, R11, 0x1, -R7 ;  /* 0x000000010b0bc824 */ /* 0x000fe200078e0a07 */
[----:B------:R-:W-:Y:S01]  /*1e600*/  ISETP.GT.U32.AND P4, PT, R7, R13, PT ;  /* 0x0000000d0700720c */ /* 0x000fe20003f84070 */
[----:B------:R-:W-:Y:S01]  /*1e610*/  IMAD.HI.U32 R14, R0, R10, RZ ;  /* 0x0000000a000e7227 */ /* 0x000fe200078e00ff */
[----:B----4-:R-:W-:-:S03]  /*1e620*/  IABS R9, R22 ;  /* 0x0000001600097213 */ /* 0x010fc60000000000 */
[----:B------:R-:W-:Y:S02]  /*1e630*/  IMAD.MOV R14, RZ, RZ, -R14 ;  /* 0x000000ffff0e7224 */ /* 0x000fe400078e0a0e */
[--C-:B------:R-:W-:Y:S01]  /*1e640*/  @!P3 IMAD.IADD R8, R8, 0x1, -R7.reuse ;  /* 0x000000010808b824 */ /* 0x100fe200078e0a07 */
[----:B------:R-:W-:Y:S01]  /*1e650*/  ISETP.GT.U32.AND P3, PT, R7, R11, PT ;  /* 0x0000000b0700720c */ /* 0x000fe20003f64070 */
[----:B------:R-:W-:Y:S02]  /*1e660*/  @!P6 IMAD.IADD R6, R6, 0x1, -R7 ;  /* 0x000000010606e824 */ /* 0x000fe400078e0a07 */
[----:B------:R-:W-:-:S04]  /*1e670*/  IMAD.HI.U32 R12, R0, R9, RZ ;  /* 0x00000009000c7227 */ /* 0x000fc800078e00ff */
[C---:B------:R-:W-:Y:S01]  /*1e680*/  IMAD R10, R7.reuse, R14, R10 ;  /* 0x0000000e070a7224 */ /* 0x040fe200078e020a */
[----:B------:R-:W-:Y:S01]  /*1e690*/  ISETP.GT.U32.AND P0, PT, R7, R6, PT ;  /* 0x000000060700720c */ /* 0x000fe20003f04070 */
[----:B------:R-:W-:Y:S02]  /*1e6a0*/  IMAD.MOV R12, RZ, RZ, -R12 ;  /* 0x000000ffff0c7224 */ /* 0x000fe400078e0a0c */
[----:B------:R-:W-:Y:S01]  /*1e6b0*/  @!P4 IMAD.IADD R13, R13, 0x1, -R7 ;  /* 0x000000010d0dc824 */ /* 0x000fe200078e0a07 */
[C---:B------:R-:W-:Y:S02]  /*1e6c0*/  ISETP.GT.U32.AND P4, PT, R7.reuse, R10, PT ;  /* 0x0000000a0700720c */ /* 0x040fe40003f84070 */
[C---:B------:R-:W-:Y:S01]  /*1e6d0*/  ISETP.GT.U32.AND P6, PT, R7.reuse, R8, PT ;  /* 0x000000080700720c */ /* 0x040fe20003fc4070 */
[----:B------:R-:W-:Y:S02]  /*1e6e0*/  IMAD R9, R7, R12, R9 ;  /* 0x0000000c07097224 */ /* 0x000fe400078e0209 */
[----:B------:R-:W-:Y:S01]  /*1e6f0*/  IMAD.MOV.U32 R12, RZ, RZ, R4 ;  /* 0x000000ffff0c7224 */ /* 0x000fe200078e0004 */
[----:B-----5:R-:W-:Y:S01]  /*1e700*/  IABS R4, R21 ;  /* 0x0000001500047213 */ /* 0x020fe20000000000 */
[----:B------:R-:W-:Y:S01]  /*1e710*/  @!P3 IMAD.IADD R11, R11, 0x1, -R7 ;  /* 0x000000010b0bb824 */ /* 0x000fe200078e0a07 */
[----:B---3--:R-:W-:Y:S01]  /*1e720*/  ISETP.GE.AND P3, PT, R15, RZ, PT ;  /* 0x000000ff0f00720c */ /* 0x008fe20003f66270 */
[----:B------:R-:W-:-:S02]  /*1e730*/  @!P2 IMAD.MOV R12, RZ, RZ, -R12 ;  /* 0x000000ffff0ca224 */ /* 0x000fc400078e0a0c */
[----:B------:R-:W-:-:S04]  /*1e740*/  IMAD.HI.U32 R14, R0, R4, RZ ;  /* 0x00000004000e7227 */ /* 0x000fc800078e00ff */
[----:B------:R-:W-:Y:S01]  /*1e750*/  @!P1 IMAD.MOV R13, RZ, RZ, -R13 ;  /* 0x000000ffff0d9224 */ /* 0x000fe200078e0a0d */
[----:B------:R-:W-:Y:S01]  /*1e760*/  STL [R1+0x170], R12 ;  /* 0x0001700c01007387 */ /* 0x000fe20000100800 */
[----:B------:R-:W-:Y:S01]  /*1e770*/  @!P0 IMAD.IADD R6, R6, 0x1, -R7 ;  /* 0x0000000106068824 */ /* 0x000fe200078e0a07 */
[----:B------:R-:W-:Y:S01]  /*1e780*/  ISETP.GE.AND P0, PT, R20, RZ, PT ;  /* 0x000000ff1400720c */ /* 0x000fe20003f06270 */
[----:B------:R-:W-:Y:S01]  /*1e790*/  @!P5 IMAD.MOV R11, RZ, RZ, -R11 ;  /* 0x000000ffff0bd224 */ /* 0x000fe200078e0a0b */
[----:B------:R-:W3:Y:S01]  /*1e7a0*/  LDL.LU R20, [R1+0xb60] ;  /* 0x000b600001147983 */ /* 0x000ee20000300800 */
[--C-:B------:R-:W-:Y:S01]  /*1e7b0*/  @!P4 IMAD.IADD R10, R10, 0x1, -R7.reuse ;  /* 0x000000010a0ac824 */ /* 0x100fe200078e0a07 */
[----:B------:R-:W-:Y:S01]  /*1e7c0*/  ISETP.GE.AND P4, PT, R18, RZ, PT ;  /* 0x000000ff1200720c */ /* 0x000fe20003f86270 */
[----:B------:R-:W-:Y:S01]  /*1e7d0*/  @!P6 IMAD.IADD R8, R8, 0x1, -R7 ;  /* 0x000000010808e824 */ /* 0x000fe200078e0a07 */
[----:B------:R-:W4:Y:S01]  /*1e7e0*/  LDL.LU R18, [R1+0xb64] ;  /* 0x000b640001127983 */ /* 0x000f220000300800 */
[----:B------:R-:W-:-:S03]  /*1e7f0*/  IMAD.MOV R14, RZ, RZ, -R14 ;  /* 0x000000ffff0e7224 */ /* 0x000fc600078e0a0e */
[----:B------:R-:W-:Y:S01]  /*1e800*/  STL [R1+0x16c], R13 ;  /* 0x00016c0d01007387 */ /* 0x000fe20000100800 */
[----:B------:R-:W-:-:S03]  /*1e810*/  IMAD R4, R7, R14, R4 ;  /* 0x0000000e07047224 */ /* 0x000fc600078e0204 */
[----:B------:R0:W-:Y:S02]  /*1e820*/  STL [R1+0x168], R11 ;  /* 0x0001680b01007387 */ /* 0x0001e40000100800 */
[----:B0-----:R-:W-:-:S04]  /*1e830*/  IMAD.MOV.U32 R11, RZ, RZ, R8 ;  /* 0x000000ffff0b7224 */ /* 0x001fc800078e0008 */
[----:B------:R-:W-:Y:S01]  /*1e840*/  @!P3 IMAD.MOV R11, RZ, RZ, -R11 ;  /* 0x000000ffff0bb224 */ /* 0x000fe200078e0a0b */
[----:B------:R-:W-:Y:S01]  /*1e850*/  ISETP.GT.U32.AND P3, PT, R7, R4, PT ;  /* 0x000000040700720c */ /* 0x000fe20003f64070 */
[----:B------:R-:W-:-:S03]  /*1e860*/  @!P0 IMAD.MOV R6, RZ, RZ, -R6 ;  /* 0x000000ffff068224 */ /* 0x000fc600078e0a06 */
[----:B------:R0:W-:Y:S04]  /*1e870*/  STL [R1+0x160], R11 ;  /* 0x0001600b01007387 */ /* 0x0001e80000100800 */
[----:B------:R-:W-:Y:S05]  /*1e880*/  STL [R1+0x158], R6 ;  /* 0x0001580601007387 */ /* 0x000fea0000100800 */
[----:B------:R-:W-:Y:S01]  /*1e890*/  @!P3 IMAD.IADD R4, R4, 0x1, -R7 ;  /* 0x000000010404b824 */ /* 0x000fe200078e0a07 */
[----:B--2---:R-:W-:-:S02]  /*1e8a0*/  IABS R8, R17 ;  /* 0x0000001100087213 */ /* 0x004fc40000000000 */
[----:B------:R-:W-:Y:S02]  /*1e8b0*/  ISETP.GE.AND P3, PT, R17, RZ, PT ;  /* 0x000000ff1100720c */ /* 0x000fe40003f66270 */
[----:B------:R-:W2:Y:S01]  /*1e8c0*/  LDL.LU R17, [R1+0xb88] ;  /* 0x000b880001117983 */ /* 0x000ea20000300800 */
[C---:B------:R-:W-:Y:S02]  /*1e8d0*/  ISETP.GT.U32.AND P2, PT, R7.reuse, R2, PT ;  /* 0x000000020700720c */ /* 0x040fe40003f44070 */
[----:B------:R-:W-:Y:S02]  /*1e8e0*/  IABS R5, R19 ;  /* 0x0000001300057213 */ /* 0x000fe40000000000 */
[----:B------:R-:W-:-:S03]  /*1e8f0*/  ISETP.GT.U32.AND P6, PT, R7, R9, PT ;  /* 0x000000090700720c */ /* 0x000fc60003fc4070 */
[----:B------:R-:W-:-:S06]  /*1e900*/  IMAD.HI.U32 R12, R0, R5, RZ ;  /* 0x00000005000c7227 */ /* 0x000fcc00078e00ff */
[----:B------:R-:W-:-:S05]  /*1e910*/  @!P2 IMAD.IADD R2, R2, 0x1, -R7 ;  /* 0x000000010202a824 */ /* 0x000fca00078e0a07 */
[----:B------:R-:W-:Y:S01]  /*1e920*/  ISETP.GT.U32.AND P1, PT, R7, R2, PT ;  /* 0x000000020700720c */ /* 0x000fe20003f24070 */
[----:B------:R-:W-:Y:S02]  /*1e930*/  IMAD.MOV R12, RZ, RZ, -R12 ;  /* 0x000000ffff0c7224 */ /* 0x000fe400078e0a0c */
[----:B------:R-:W-:Y:S02]  /*1e940*/  @!P6 IMAD.IADD R9, R9, 0x1, -R7 ;  /* 0x000000010909e824 */ /* 0x000fe400078e0a07 */
[----:B------:R-:W-:Y:S01]  /*1e950*/  IMAD R5, R7, R12, R5 ;  /* 0x0000000c07057224 */ /* 0x000fe200078e0205 */
[----:B------:R-:W-:Y:S02]  /*1e960*/  ISETP.GE.AND P2, PT, R29, RZ, PT ;  /* 0x000000ff1d00720c */ /* 0x000fe40003f46270 */
[C---:B------:R-:W-:Y:S02]  /*1e970*/  ISETP.GT.U32.AND P5, PT, R7.reuse, R10, PT ;  /* 0x0000000a0700720c */ /* 0x040fe40003fa4070 */
[----:B------:R-:W-:-:S03]  /*1e980*/  ISETP.GT.U32.AND P6, PT, R7, R9, PT ;  /* 0x000000090700720c */ /* 0x000fc60003fc4070 */
[----:B------:R-:W-:Y:S01]  /*1e990*/  @!P1 IMAD.IADD R2, R2, 0x1, -R7 ;  /* 0x0000000102029824 */ /* 0x000fe200078e0a07 */
[----:B------:R-:W-:Y:S01]  /*1e9a0*/  ISETP.GT.U32.AND P1, PT, R7, R5, PT ;  /* 0x000000050700720c */ /* 0x000fe20003f24070 */
[----:B0-----:R-:W-:-:S04]  /*1e9b0*/  IMAD.HI.U32 R11, R0, R8, RZ ;  /* 0x00000008000b7227 */ /* 0x001fc800078e00ff */
[----:B------:R-:W-:Y:S02]  /*1e9c0*/  IMAD.MOV.U32 R12, RZ, RZ, R2 ;  /* 0x000000ffff0c7224 */ /* 0x000fe400078e0002 */
[--C-:B------:R-:W-:Y:S02]  /*1e9d0*/  @!P5 IMAD.IADD R10, R10, 0x1, -R7.reuse ;  /* 0x000000010a0ad824 */ /* 0x100fe400078e0a07 */
[----:B------:R-:W-:Y:S01]  /*1e9e0*/  @!P2 IMAD.MOV R12, RZ, RZ, -R12 ;  /* 0x000000ffff0ca224 */ /* 0x000fe200078e0a0c */
[----:B------:R-:W-:Y:S01]  /*1e9f0*/  ISETP.GE.AND P5, PT, R21, RZ, PT ;  /* 0x000000ff1500720c */ /* 0x000fe20003fa6270 */
[--C-:B------:R-:W-:Y:S02]  /*1ea00*/  @!P6 IMAD.IADD R9, R9, 0x1, -R7.reuse ;  /* 0x000000010909e824 */ /* 0x100fe400078e0a07 */
[----:B------:R-:W-:Y:S01]  /*1ea10*/  @!P1 IMAD.IADD R5, R5, 0x1, -R7 ;  /* 0x0000000105059824 */ /* 0x000fe200078e0a07 */
[----:B------:R-:W-:Y:S01]  /*1ea20*/  ISETP.GE.AND P6, PT, R19, RZ, PT ;  /* 0x000000ff1300720c */ /* 0x000fe20003fc6270 */
[----:B------:R-:W-:Y:S01]  /*1ea30*/  IMAD.MOV R11, RZ, RZ, -R11 ;  /* 0x000000ffff0b7224 */ /* 0x000fe200078e0a0b */
[----:B------:R-:W5:Y:S01]  /*1ea40*/  LDL.LU R21, [R1+0xb68] ;  /* 0x000b680001157983 */ /* 0x000f620000300800 */
[----:B------:R-:W-:-:S03]  /*1ea50*/  ISETP.GT.U32.AND P2, PT, R7, R4, PT ;  /* 0x000000040700720c */ /* 0x000fc60003f44070 */
[----:B------:R-:W5:Y:S01]  /*1ea60*/  LDL.LU R19, [R1+0xb6c] ;  /* 0x000b6c0001137983 */ /* 0x000f620000300800 */
[C---:B------:R-:W-:Y:S01]  /*1ea70*/  IMAD R8, R7.reuse, R11, R8 ;  /* 0x0000000b07087224 */ /* 0x040fe200078e0208 */
[----:B------:R-:W-:Y:S02]  /*1ea80*/  ISETP.GT.U32.AND P1, PT, R7, R5, PT ;  /* 0x000000050700720c */ /* 0x000fe40003f24070 */
[----:B------:R0:W-:Y:S01]  /*1ea90*/  STL [R1+0x154], R12 ;  /* 0x0001540c01007387 */ /* 0x0001e20000100800 */
[----:B------:R-:W-:Y:S01]  /*1eaa0*/  ISETP.GE.AND P0, PT, R22, RZ, PT ;  /* 0x000000ff1600720c */ /* 0x000fe20003f06270 */
[----:B0-----:R-:W-:-:S04]  /*1eab0*/  IMAD.MOV.U32 R12, RZ, RZ, R10 ;  /* 0x000000ffff0c7224 */ /* 0x001fc800078e000a */
[----:B------:R-:W-:Y:S01]  /*1eac0*/  @!P4 IMAD.MOV R12, RZ, RZ, -R12 ;  /* 0x000000ffff0cc224 */ /* 0x000fe200078e0a0c */
[----:B------:R-:W-:Y:S01]  /*1ead0*/  ISETP.GT.U32.AND P4, PT, R7, R8, PT ;  /* 0x000000080700720c */ /* 0x000fe20003f84070 */
[----:B------:R-:W-:-:S03]  /*1eae0*/  @!P2 IMAD.IADD R4, R4, 0x1, -R7 ;  /* 0x000000010404a824 */ /* 0x000fc600078e0a07 */
[----:B------:R-:W-:-:S03]  /*1eaf0*/  @!P1 IMAD.IADD R5, R5, 0x1, -R7 ;  /* 0x0000000105059824 */ /* 0x000fc600078e0a07 */
[----:B------:R-:W-:Y:S02]  /*1eb00*/  @!P0 IMAD.MOV R9, RZ, RZ, -R9 ;  /* 0x000000ffff098224 */ /* 0x000fe400078e0a09 */
[----:B------:R-:W-:Y:S01]  /*1eb10*/  @!P5 IMAD.MOV R4, RZ, RZ, -R4 ;  /* 0x000000ffff04d224 */ /* 0x000fe200078e0a04 */
[----:B------:R-:W-:Y:S01]  /*1eb20*/  STL [R1+0x150], R12 ;  /* 0x0001500c01007387 */ /* 0x000fe20000100800 */
[----:B------:R-:W-:-:S03]  /*1eb30*/  @!P6 IMAD.MOV R5, RZ, RZ, -R5 ;  /* 0x000000ffff05e224 */ /* 0x000fc600078e0a05 */
[----:B------:R-:W-:Y:S01]  /*1eb40*/  STL [R1+0x14c], R9 ;  /* 0x00014c0901007387 */ /* 0x000fe20000100800 */
[----:B------:R-:W-:Y:S01]  /*1eb50*/  @!P4 IMAD.IADD R8, R8, 0x1, -R7 ;  /* 0x000000010808c824 */ /* 0x000fe200078e0a07 */
[----:B----4-:R-:W-:Y:S02]  /*1eb60*/  IABS R10, R18 ;  /* 0x00000012000a7213 */ /* 0x010fe40000000000 */
[----:B------:R-:W-:Y:S02]  /*1eb70*/  ISETP.GE.AND P1, PT, R18, RZ, PT ;  /* 0x000000ff1200720c */ /* 0x000fe40003f26270 */
[----:B--2---:R-:W-:Y:S02]  /*1eb80*/  IABS R14, R17 ;  /* 0x00000011000e7213 */ /* 0x004fe40000000000 */
[----:B------:R-:W-:Y:S02]  /*1eb90*/  ISETP.GE.AND P4, PT, R17, RZ, PT ;  /* 0x000000ff1100720c */ /* 0x000fe40003f86270 */
[----:B------:R-:W2:Y:S04]  /*1eba0*/  LDL.LU R17, [R1+0xb74] ;  /* 0x000b740001117983 */ /* 0x000ea80000300800 */
[----:B------:R5:W-:Y:S04]  /*1ebb0*/  STL [R1+0x148], R4 ;  /* 0x0001480401007387 */ /* 0x000be80000100800 */
[----:B------:R-:W-:Y:S04]  /*1ebc0*/  STL [R1+0x140], R5 ;  /* 0x0001400501007387 */ /* 0x000fe80000100800 */
[----:B------:R-:W4:Y:S01]  /*1ebd0*/  LDL.LU R18, [R1+0xb9c] ;  /* 0x000b9c0001127983 */ /* 0x000f220000300800 */
[----:B---3--:R-:W-:-:S02]  /*1ebe0*/  IABS R6, R20 ;  /* 0x0000001400067213 */ /* 0x008fc40000000000 */
[----:B------:R-:W-:Y:S02]  /*1ebf0*/  ISETP.GE.AND P0, PT, R20, RZ, PT ;  /* 0x000000ff1400720c */ /* 0x000fe40003f06270 */
[----:B------:R-:W3:Y:S01]  /*1ec00*/  LDL.LU R20, [R1+0xb70] ;  /* 0x000b700001147983 */ /* 0x000ee20000300800 */
[----:B------:R-:W-:-:S03]  /*1ec10*/  IMAD.HI.U32 R2, R0, R6, RZ ;  /* 0x0000000600027227 */ /* 0x000fc600078e00ff */
[----:B------:R-:W2:Y:S01]  /*1ec20*/  LDL.LU R15, [R1+0xb78] ;  /* 0x000b7800010f7983 */ /* 0x000ea20000300800 */
[----:B------:R-:W-:-:S04]  /*1ec30*/  IMAD.MOV R2, RZ, RZ, -R2 ;  /* 0x000000ffff027224 */ /* 0x000fc800078e0a02 */
[----:B------:R-:W-:-:S05]  /*1ec40*/  IMAD R6, R7, R2, R6 ;  /* 0x0000000207067224 */ /* 0x000fca00078e0206 */
[C---:B------:R-:W-:Y:S02]  /*1ec50*/  ISETP.GT.U32.AND P2, PT, R7.reuse, R6, PT ;  /* 0x000000060700720c */ /* 0x040fe40003f44070 */
[----:B------:R-:W-:-:S11]  /*1ec60*/  ISETP.GT.U32.AND P5, PT, R7, R8, PT ;  /* 0x000000080700720c */ /* 0x000fd60003fa4070 */
[----:B------:R-:W-:-:S05]  /*1ec70*/  @!P2 IMAD.IADD R6, R6, 0x1, -R7 ;  /* 0x000000010606a824 */ /* 0x000fca00078e0a07 */
[----:B------:R-:W-:Y:S01]  /*1ec80*/  ISETP.GT.U32.AND P2, PT, R7, R6, PT ;  /* 0x000000060700720c */ /* 0x000fe20003f44070 */
[----:B------:R-:W-:Y:S01]  /*1ec90*/  @!P5 IMAD.IADD R8, R8, 0x1, -R7 ;  /* 0x000000010808d824 */ /* 0x000fe200078e0a07 */
[----:B-----5:R-:W-:-:S03]  /*1eca0*/  IABS R4, R21 ;  /* 0x0000001500047213 */ /* 0x020fc60000000000 */
[----:B------:R-:W-:Y:S01]  /*1ecb0*/  @!P3 IMAD.MOV R8, RZ, RZ, -R8 ;  /* 0x000000ffff08b224 */ /* 0x000fe200078e0a08 */
[----:B------:R-:W-:Y:S02]  /*1ecc0*/  ISETP.GE.AND P5, PT, R21, RZ, PT ;  /* 0x000000ff1500720c */ /* 0x000fe40003fa6270 */
[----:B------:R-:W5:Y:S05]  /*1ecd0*/  LDL.LU R21, [R1+0xb7c] ;  /* 0x000b7c0001157983 */ /* 0x000f6a0000300800 */
[----:B------:R-:W-:-:S04]  /*1ece0*/  @!P2 IMAD.IADD R6, R6, 0x1, -R7 ;  /* 0x000000010606a824 */ /* 0x000fc800078e0a07 */
[----:B------:R-:W-:Y:S01]  /*1ecf0*/  @!P0 IMAD.MOV R6, RZ, RZ, -R6 ;  /* 0x000000ffff068224 */ /* 0x000fe200078e0a06 */
[----:B------:R-:W-:Y:S01]  /*1ed00*/  STL [R1+0x13c], R8 ;  /* 0x00013c0801007387 */ /* 0x000fe20000100800 */
[----:B------:R-:W-:Y:S02]  /*1ed10*/  IABS R9, R19 ;  /* 0x0000001300097213 */ /* 0x000fe40000000000 */
[----:B------:R-:W-:Y:S01]  /*1ed20*/  ISETP.GE.AND P3, PT, R19, RZ, PT ;  /* 0x000000ff1300720c */ /* 0x000fe20003f66270 */
[----:B------:R0:W-:Y:S04]  /*1ed30*/  STL [R1+0x138], R6 ;  /* 0x0001380601007387 */ /* 0x0001e80000100800 */
[----:B------:R-:W5:Y:S01]  /*1ed40*/  LDL.LU R19, [R1+0xb80] ;  /* 0x000b800001137983 */ /* 0x000f620000300800 */
[----:B------:R-:W-:-:S04]  /*1ed50*/  IMAD.HI.U32 R2, R0, R10, RZ ;  /* 0x0000000a00027227 */ /* 0x000fc800078e00ff */
[----:B------:R-:W-:-:S04]  /*1ed60*/  IMAD.MOV R2, RZ, RZ, -R2 ;  /* 0x000000ffff027224 */ /* 0x000fc800078e0a02 */
[----:B------:R-:W-:-:S05]  /*1ed70*/  IMAD R10, R7, R2, R10 ;  /* 0x00000002070a7224 */ /* 0x000fca00078e020a */
[----:B------:R-:W-:Y:S01]  /*1ed80*/  ISETP.GT.U32.AND P6, PT, R7, R10, PT ;  /* 0x0000000a0700720c */ /* 0x000fe20003fc4070 */
[----:B------:R-:W-:-:S04]  /*1ed90*/  IMAD.HI.U32 R2, R0, R14, RZ ;  /* 0x0000000e00027227 */ /* 0x000fc800078e00ff */
[----:B------:R-:W-:-:S08]  /*1eda0*/  IMAD.MOV R2, RZ, RZ, -R2 ;  /* 0x000000ffff027224 */ /* 0x000fd000078e0a02 */
[----:B------:R-:W-:Y:S01]  /*1edb0*/  @!P6 IMAD.IADD R10, R10, 0x1, -R7 ;  /* 0x000000010a0ae824 */ /* 0x000fe200078e0a07 */
[----:B----4-:R-:W-:Y:S02]  /*1edc0*/  ISETP.GE.AND P0, PT, R18, RZ, PT ;  /* 0x000000ff1200720c */ /* 0x010fe40003f06270 */
[----:B0-----:R-:W-:Y:S02]  /*1edd0*/  IABS R6, R18 ;  /* 0x0000001200067213 */ /* 0x001fe40000000000 */
[----:B------:R-:W4:Y:S01]  /*1ede0*/  LDL.LU R18, [R1+0xb84] ;  /* 0x000b840001127983 */ /* 0x000f220000300800 */
[C---:B------:R-:W-:Y:S01]  /*1edf0*/  ISETP.GT.U32.AND P6, PT, R7.reuse, R10, PT ;  /* 0x0000000a0700720c */ /* 0x040fe20003fc4070 */
[----:B------:R-:W-:Y:S02]  /*1ee00*/  IMAD R14, R7, R2, R14 ;  /* 0x00000002070e7224 */ /* 0x000fe400078e020e */
[----:B------:R-:W-:-:S03]  /*1ee10*/  IMAD.HI.U32 R5, R0, R4, RZ ;  /* 0x0000000400057227 */ /* 0x000fc600078e00ff */
[----:B------:R-:W-:Y:S01]  /*1ee20*/  ISETP.GT.U32.AND P2, PT, R7, R14, PT ;  /* 0x0000000e0700720c */ /* 0x000fe20003f44070 */
[----:B------:R-:W-:-:S04]  /*1ee30*/  IMAD.HI.U32 R2, R0, R9, RZ ;  /* 0x0000000900027227 */ /* 0x000fc800078e00ff */
[----:B------:R-:W-:Y:S02]  /*1ee40*/  IMAD.MOV R5, RZ, RZ, -R5 ;  /* 0x000000ffff057224 */ /* 0x000fe400078e0a05 */
[----:B------:R-:W-:Y:S02]  /*1ee50*/  @!P6 IMAD.IADD R10, R10, 0x1, -R7 ;  /* 0x000000010a0ae824 */ /* 0x000fe400078e0a07 */
[----:B------:R-:W-:Y:S02]  /*1ee60*/  IMAD.MOV R2, RZ, RZ, -R2 ;  /* 0x000000ffff027224 */ /* 0x000fe400078e0a02 */
[C---:B------:R-:W-:Y:S02]  /*1ee70*/  IMAD R4, R7.reuse, R5, R4 ;  /* 0x0000000507047224 */ /* 0x040fe400078e0204 */
[----:B------:R-:W-:Y:S02]  /*1ee80*/  IMAD.MOV.U32 R11, RZ, RZ, R10 ;  /* 0x000000ffff0b7224 */ /* 0x000fe400078e000a */
[C---:B------:R-:W-:Y:S01]  /*1ee90*/  IMAD R9, R7.reuse, R2, R9 ;  /* 0x0000000207097224 */ /* 0x040fe200078e0209 */
[----:B------:R-:W-:Y:S01]  /*1eea0*/  ISETP.GT.U32.AND P6, PT, R7, R4, PT ;  /* 0x000000040700720c */ /* 0x000fe20003fc4070 */
[----:B------:R-:W-:-:S02]  /*1eeb0*/  @!P1 IMAD.MOV R11, RZ, RZ, -R11 ;  /* 0x000000ffff0b9224 */ /* 0x000fc400078e0a0b */
[--C-:B------:R-:W-:Y:S01]  /*1eec0*/  @!P2 IMAD.IADD R14, R14, 0x1, -R7.reuse ;  /* 0x000000010e0ea824 */ /* 0x100fe200078e0a07 */
[C---:B------:R-:W-:Y:S02]  /*1eed0*/  ISETP.GT.U32.AND P1, PT, R7.reuse, R9, PT ;  /* 0x000000090700720c */ /* 0x040fe40003f24070 */
[----:B------:R-:W-:Y:S02]  /*1eee0*/  STL [R1+0x134], R11 ;  /* 0x0001340b01007387 */ /* 0x000fe40000100800 */
[----:B------:R-:W-:Y:S02]  /*1eef0*/  ISETP.GT.U32.AND P2, PT, R7, R14, PT ;  /* 0x0000000e0700720c */ /* 0x000fe40003f44070 */
[----:B------:R-:W4:Y:S01]  /*1ef00*/  LDL.LU R29, [R1+0xb8c] ;  /* 0x000b8c00011d7983 */ /* 0x000f220000300800 */
[----:B---3--:R-:W-:Y:S01]  /*1ef10*/  IABS R2, R20 ;  /* 0x0000001400027213 */ /* 0x008fe20000000000 */
[----:B------:R-:W-:Y:S02]  /*1ef20*/  IMAD.HI.U32 R8, R0, R6, RZ ;  /* 0x0000000600087227 */ /* 0x000fe400078e00ff */
[----:B------:R-:W3:Y:S02]  /*1ef30*/  LDL.LU R22, [R1+0xb90] ;  /* 0x000b900001167983 */ /* 0x000ee40000300800 */
[----:B------:R-:W-:-:S02]  /*1ef40*/  @!P6 IMAD.IADD R4, R4, 0x1, -R7 ;  /* 0x000000010404e824 */ /* 0x000fc400078e0a07 */
[----:B------:R-:W-:Y:S01]  /*1ef50*/  IMAD.HI.U32 R5, R0, R2, RZ ;  /* 0x0000000200057227 */ /* 0x000fe200078e00ff */
[----:B--2---:R-:W-:-:S03]  /*1ef60*/  IABS R12, R15 ;  /* 0x0000000f000c7213 */ /* 0x004fc60000000000 */
[----:B------:R-:W-:Y:S02]  /*1ef70*/  IMAD.MOV R8, RZ, RZ, -R8 ;  /* 0x000000ffff087224 */ /* 0x000fe400078e0a08 */
[--C-:B------:R-:W-:Y:S01]  /*1ef80*/  @!P1 IMAD.IADD R9, R9, 0x1, -R7.reuse ;  /* 0x0000000109099824 */ /* 0x100fe200078e0a07 */
[C---:B------:R-:W-:Y:S01]  /*1ef90*/  ISETP.GT.U32.AND P1, PT, R7.reuse, R4, PT ;  /* 0x000000040700720c */ /* 0x040fe20003f24070 */
[----:B------:R-:W-:Y:S02]  /*1efa0*/  @!P2 IMAD.IADD R14, R14, 0x1, -R7 ;  /* 0x000000010e0ea824 */ /* 0x000fe400078e0a07 */
[----:B------:R-:W-:Y:S02]  /*1efb0*/  IMAD.MOV R5, RZ, RZ, -R5 ;  /* 0x000000ffff057224 */ /* 0x000fe400078e0a05 */
[C---:B------:R-:W-:Y:S02]  /*1efc0*/  IMAD R6, R7.reuse, R8, R6 ;  /* 0x0000000807067224 */ /* 0x040fe400078e0206 */
[----:B------:R-:W-:Y:S01]  /*1efd0*/  @!P4 IMAD.MOV R14, RZ, RZ, -R14 ;  /* 0x000000ffff0ec224 */ /* 0x000fe200078e0a0e */
[C---:B------:R-:W-:Y:S01]  /*1efe0*/  ISETP.GT.U32.AND P4, PT, R7.reuse, R9, PT ;  /* 0x000000090700720c */ /* 0x040fe20003f84070 */
[C---:B------:R-:W-:Y:S01]  /*1eff0*/  IMAD R2, R7.reuse, R5, R2 ;  /* 0x0000000507027224 */ /* 0x040fe200078e0202 */
[----:B------:R-:W-:Y:S01]  /*1f000*/  ISETP.GT.U32.AND P6, PT, R7, R6, PT ;  /* 0x000000060700720c */ /* 0x000fe20003fc4070 */
[----:B------:R-:W-:-:S04]  /*1f010*/  IMAD.HI.U32 R5, R0, R12, RZ ;  /* 0x0000000c00057227 */ /* 0x000fc800078e00ff */
[----:B------:R-:W-:Y:S02]  /*1f020*/  IMAD.MOV R5, RZ, RZ, -R5 ;  /* 0x000000ffff057224 */ /* 0x000fe400078e0a05 */
[--C-:B------:R-:W-:Y:S01]  /*1f030*/  @!P1 IMAD.IADD R4, R4, 0x1, -R7.reuse ;  /* 0x0000000104049824 */ /* 0x100fe200078e0a07 */
[C---:B------:R-:W-:Y:S01]  /*1f040*/  ISETP.GT.U32.AND P1, PT, R7.reuse, R2, PT ;  /* 0x000000020700720c */ /* 0x040fe20003f24070 */
[----:B------:R-:W-:Y:S01]  /*1f050*/  IMAD R12, R7, R5, R12 ;  /* 0x00000005070c7224 */ /* 0x000fe200078e020c */
[----:B------:R-:W-:Y:S01]  /*1f060*/  ISETP.GE.AND P2, PT, R20, RZ, PT ;  /* 0x000000ff1400720c */ /* 0x000fe20003f46270 */
[----:B------:R-:W-:Y:S02]  /*1f070*/  IMAD.MOV.U32 R20, RZ, RZ, R4 ;  /* 0x000000ffff147224 */ /* 0x000fe400078e0004 */
[--C-:B------:R-:W-:Y:S01]  /*1f080*/  @!P4 IMAD.IADD R9, R9, 0x1, -R7.reuse ;  /* 0x000000010909c824 */ /* 0x100fe200078e0a07 */
[C---:B------:R-:W-:Y:S01]  /*1f090*/  ISETP.GT.U32.AND P4, PT, R7.reuse, R12, PT ;  /* 0x0000000c0700720c */ /* 0x040fe20003f84070 */
[--C-:B------:R-:W-:Y:S01]  /*1f0a0*/  @!P6 IMAD.IADD R6, R6, 0x1, -R7.reuse ;  /* 0x000000010606e824 */ /* 0x100fe200078e0a07 */
[----:B------:R-:W-:Y:S01]  /*1f0b0*/  IABS R13, R17 ;  /* 0x00000011000d7213 */ /* 0x000fe20000000000 */
[----:B------:R-:W-:Y:S01]  /*1f0c0*/  @!P5 IMAD.MOV R20, RZ, RZ, -R20 ;  /* 0x000000ffff14d224 */ /* 0x000fe200078e0a14 */
[----:B------:R-:W-:Y:S02]  /*1f0d0*/  STL [R1+0x12c], R14 ;  /* 0x00012c0e01007387 */ /* 0x000fe40000100800 */
[----:B------:R-:W-:Y:S01]  /*1f0e0*/  ISETP.GT.U32.AND P6, PT, R7, R6, PT ;  /* 0x000000060700720c */ /* 0x000fe20003fc4070 */
[----:B------:R-:W-:Y:S01]  /*1f0f0*/  IMAD.HI.U32 R10, R0, R13, RZ ;  /* 0x0000000d000a7227 */ /* 0x000fe200078e00ff */
[----:B------:R0:W-:Y:S03]  /*1f100*/  STL [R1+0x128], R20 ;  /* 0x0001281401007387 */ /* 0x0001e60000100800 */
[--C-:B------:R-:W-:Y:S01]  /*1f110*/  @!P1 IMAD.IADD R2, R2, 0x1, -R7.reuse ;  /* 0x0000000102029824 */ /* 0x100fe200078e0a07 */
[----:B------:R-:W-:Y:S01]  /*1f120*/  ISETP.GE.AND P1, PT, R17, RZ, PT ;  /* 0x000000ff1100720c */ /* 0x000fe20003f26270 */
[----:B------:R-:W-:Y:S01]  /*1f130*/  IMAD.MOV R10, RZ, RZ, -R10 ;  /* 0x000000ffff0a7224 */ /* 0x000fe200078e0a0a */
[----:B0-----:R-:W2:Y:S01]  /*1f140*/  LDL.LU R20, [R1+0xb94] ;  /* 0x000b940001147983 */ /* 0x001ea20000300800 */
[----:B------:R-:W-:-:S03]  /*1f150*/  @!P4 IMAD.IADD R12, R12, 0x1, -R7 ;  /* 0x000000010c0cc824 */ /* 0x000fc600078e0a07 */
[----:B------:R-:W2:Y:S01]  /*1f160*/  LDL.LU R17, [R1+0xb98] ;  /* 0x000b980001117983 */ /* 0x000ea20000300800 */
[C---:B------:R-:W-:Y:S02]  /*1f170*/  IMAD R13, R7.reuse, R10, R13 ;  /* 0x0000000a070d7224 */ /* 0x040fe400078e020d */
[----:B------:R-:W-:Y:S01]  /*1f180*/  @!P3 IMAD.MOV R9, RZ, RZ, -R9 ;  /* 0x000000ffff09b224 */ /* 0x000fe200078e0a09 */
[C---:B------:R-:W-:Y:S01]  /*1f190*/  ISETP.GT.U32.AND P3, PT, R7.reuse, R12, PT ;  /* 0x0000000c0700720c */ /* 0x040fe20003f64070 */
[----:B------:R-:W-:Y:S01]  /*1f1a0*/  @!P6 IMAD.IADD R6, R6, 0x1, -R7 ;  /* 0x000000010606e824 */ /* 0x000fe200078e0a07 */
[----:B------:R-:W-:Y:S02]  /*1f1b0*/  ISETP.GT.U32.AND P5, PT, R7, R13, PT ;  /* 0x0000000d0700720c */ /* 0x000fe40003fa4070 */
[----:B------:R0:W-:Y:S01]  /*1f1c0*/  STL [R1+0x124], R9 ;  /* 0x0001240901007387 */ /* 0x0001e20000100800 */
[----:B-----5:R-:W-:Y:S01]  /*1f1d0*/  IABS R8, R21 ;  /* 0x0000001500087213 */ /* 0x020fe20000000000 */
[----:B0-----:R-:W-:-:S04]  /*1f1e0*/  IMAD.MOV.U32 R9, RZ, RZ, R6 ;  /* 0x000000ffff097224 */ /* 0x001fc800078e0006 */
[----:B------:R-:W-:-:S03]  /*1f1f0*/  @!P0 IMAD.MOV R9, RZ, RZ, -R9 ;  /* 0x000000ffff098224 */ /* 0x000fc600078e0a09 */
[--C-:B------:R-:W-:Y:S01]  /*1f200*/  @!P3 IMAD.IADD R12, R12, 0x1, -R7.reuse ;  /* 0x000000010c0cb824 */ /* 0x100fe200078e0a07 */
[----:B------:R-:W-:Y:S01]  /*1f210*/  ISETP.GE.AND P3, PT, R21, RZ, PT ;  /* 0x000000ff1500720c */ /* 0x000fe20003f66270 */
[----:B------:R-:W-:Y:S01]  /*1f220*/  @!P5 IMAD.IADD R13, R13, 0x1, -R7 ;  /* 0x000000010d0dd824 */ /* 0x000fe200078e0a07 */
[----:B------:R0:W-:Y:S04]  /*1f230*/  STL [R1+0x120], R9 ;  /* 0x0001200901007387 */ /* 0x0001e80000100800 */
[----:B------:R-:W5:Y:S01]  /*1f240*/  LDL.LU R21, [R1+0xba0] ;  /* 0x000ba00001157983 */ /* 0x000f620000300800 */
[----:B------:R-:W-:-:S13]  /*1f250*/  ISETP.GT.U32.AND P4, PT, R7, R13, PT ;  /* 0x0000000d0700720c */ /* 0x000fda0003f84070 */
[----:B------:R-:W-:Y:S01]  /*1f260*/  @!P4 IMAD.IADD R13, R13, 0x1, -R7 ;  /* 0x000000010d0dc824 */ /* 0x000fe200078e0a07 */
[----:B----4-:R-:W-:-:S05]  /*1f270*/  IABS R11, R18 ;  /* 0x00000012000b7213 */ /* 0x010fca0000000000 */
[----:B------:R-:W-:-:S04]  /*1f280*/  IMAD.HI.U32 R4, R0, R11, RZ ;  /* 0x0000000b00047227 */ /* 0x000fc800078e00ff */
[----:B------:R-:W-:-:S04]  /*1f290*/  IMAD.MOV R4, RZ, RZ, -R4 ;  /* 0x000000ffff047224 */ /* 0x000fc800078e0a04 */
[----:B------:R-:W-:-:S05]  /*1f2a0*/  IMAD R11, R7, R4, R11 ;  /* 0x00000004070b7224 */ /* 0x000fca00078e020b */
[----:B------:R-:W-:-:S13]  /*1f2b0*/  ISETP.GT.U32.AND P4, PT, R7, R11, PT ;  /* 0x0000000b0700720c */ /* 0x000fda0003f84070 */
[----:B------:R-:W-:Y:S01]  /*1f2c0*/  @!P4 IMAD.IADD R11, R11, 0x1, -R7 ;  /* 0x000000010b0bc824 */ /* 0x000fe200078e0a07 */
[----:B------:R-:W-:Y:S02]  /*1f2d0*/  ISETP.GE.AND P4, PT, R18, RZ, PT ;  /* 0x000000ff1200720c */ /* 0x000fe40003f86270 */
[----:B------:R-:W4:Y:S01]  /*1f2e0*/  LDL.LU R18, [R1+0xba8] ;  /* 0x000ba80001127983 */ /* 0x000f220000300800 */
[----:B------:R-:W-:-:S04]  /*1f2f0*/  IMAD.HI.U32 R10, R0, R8, RZ ;  /* 0x00000008000a7227 */ /* 0x000fc800078e00ff */
[----:B------:R-:W-:-:S04]  /*1f300*/  IMAD.MOV R10, RZ, RZ, -R10 ;  /* 0x000000ffff0a7224 */ /* 0x000fc800078e0a0a */
[----:B------:R-:W-:-:S05]  /*1f310*/  IMAD R8, R7, R10, R8 ;  /* 0x0000000a07087224 */ /* 0x000fca00078e0208 */
[C---:B------:R-:W-:Y:S02]  /*1f320*/  ISETP.GT.U32.AND P6, PT, R7.reuse, R8, PT ;  /* 0x000000080700720c */ /* 0x040fe40003fc4070 */
[----:B------:R-:W-:Y:S02]  /*1f330*/  IABS R10, R29 ;  /* 0x0000001d000a7213 */ /* 0x000fe40000000000 */
[----:B------:R-:W-:Y:S02]  /*1f340*/  ISETP.GT.U32.AND P5, PT, R7, R2, PT ;  /* 0x000000020700720c */ /* 0x000fe40003fa4070 */
[----:B------:R-:W-:Y:S01]  /*1f350*/  IABS R5, R19 ;  /* 0x0000001300057213 */ /* 0x000fe20000000000 */
[----:B------:R-:W-:-:S06]  /*1f360*/  IMAD.HI.U32 R4, R0, R10, RZ ;  /* 0x0000000a00047227 */ /* 0x000fcc00078e00ff */
[----:B------:R-:W-:Y:S02]  /*1f370*/  @!P6 IMAD.IADD R8, R8, 0x1, -R7 ;  /* 0x000000010808e824 */ /* 0x000fe400078e0a07 */
[----:B------:R-:W-:-:S03]  /*1f380*/  IMAD.HI.U32 R14, R0, R5, RZ ;  /* 0x00000005000e7227 */ /* 0x000fc600078e00ff */
[----:B------:R-:W-:Y:S01]  /*1f390*/  ISETP.GT.U32.AND P6, PT, R7, R8, PT ;  /* 0x000000080700720c */ /* 0x000fe20003fc4070 */
[----:B------:R-:W-:Y:S01]  /*1f3a0*/  IMAD.MOV R4, RZ, RZ, -R4 ;  /* 0x000000ffff047224 */ /* 0x000fe200078e0a04 */
[----:B---3--:R-:W-:Y:S01]  /*1f3b0*/  IABS R6, R22 ;  /* 0x0000001600067213 */ /* 0x008fe20000000000 */
[----:B------:R-:W-:Y:S02]  /*1f3c0*/  IMAD.MOV R14, RZ, RZ, -R14 ;  /* 0x000000ffff0e7224 */ /* 0x000fe400078e0a0e */
[----:B------:R-:W-:Y:S01]  /*1f3d0*/  @!P5 IMAD.IADD R2, R2, 0x1, -R7 ;  /* 0x000000010202d824 */ /* 0x000fe200078e0a07 */
[----:B------:R-:W-:Y:S01]  /*1f3e0*/  ISETP.GE.AND P5, PT, R15, RZ, PT ;  /* 0x000000ff0f00720c */ /* 0x000fe20003fa6270 */
[C---:B------:R-:W-:Y:S02]  /*1f3f0*/  IMAD R10, R7.reuse, R4, R10 ;  /* 0x00000004070a7224 */ /* 0x040fe400078e020a */
[----:B------:R-:W-:Y:S02]  /*1f400*/  IMAD R5, R7, R14, R5 ;  /* 0x0000000e07057224 */ /* 0x000fe400078e0205 */
[----:B------:R-:W-:-:S04]  /*1f410*/  IMAD.HI.U32 R14, R0, R6, RZ ;  /* 0x00000006000e7227 */ /* 0x000fc800078e00ff */
[----:B------:R-:W-:Y:S01]  /*1f420*/  @!P6 IMAD.IADD R8, R8, 0x1, -R7 ;  /* 0x000000010808e824 */ /* 0x000fe200078e0a07 */
[C---:B------:R-:W-:Y:S01]  /*1f430*/  ISETP.GT.U32.AND P6, PT, R7.reuse, R10, PT ;  /* 0x0000000a0700720c */ /* 0x040fe20003fc4070 */
[----:B------:R-:W-:Y:S01]  /*1f440*/  IMAD.MOV R14, RZ, RZ, -R14 ;  /* 0x000000ffff0e7224 */ /* 0x000fe200078e0a0e */
[----:B------:R-:W-:-:S03]  /*1f450*/  ISETP.GT.U32.AND P0, PT, R7, R5, PT ;  /* 0x000000050700720c */ /* 0x000fc60003f04070 */
[C---:B------:R-:W-:Y:S02]  /*1f460*/  IMAD R6, R7.reuse, R14, R6 ;  /* 0x0000000e07067224 */ /* 0x040fe400078e0206 */
[----:B------:R-:W-:Y:S02]  /*1f470*/  IMAD.MOV.U32 R15, RZ, RZ, R2 ;  /* 0x000000ffff0f7224 */ /* 0x000fe400078e0002 */
[----:B------:R-:W-:Y:S01]  /*1f480*/  @!P5 IMAD.MOV R12, RZ, RZ, -R12 ;  /* 0x000000ffff0cd224 */ /* 0x000fe200078e0a0c */
[----:B------:R-:W-:Y:S01]  /*1f490*/  ISETP.GT.U32.AND P5, PT, R7, R6, PT ;  /* 0x000000060700720c */ /* 0x000fe20003fa4070 */
[----:B------:R-:W-:Y:S02]  /*1f4a0*/  @!P2 IMAD.MOV R15, RZ, RZ, -R15 ;  /* 0x000000ffff0fa224 */ /* 0x000fe400078e0a0f */
[--C-:B------:R-:W-:Y:S02]  /*1f4b0*/  @!P6 IMAD.IADD R10, R10, 0x1, -R7.reuse ;  /* 0x000000010a0ae824 */ /* 0x100fe400078e0a07 */
[----:B------:R-:W-:Y:S01]  /*1f4c0*/  @!P0 IMAD.IADD R5, R5, 0x1, -R7 ;  /* 0x0000000105058824 */ /* 0x000fe200078e0a07 */
[----:B------:R-:W-:Y:S01]  /*1f4d0*/  ISETP.GE.AND P0, PT, R19, RZ, PT ;  /* 0x000000ff1300720c */ /* 0x000fe20003f06270 */
[----:B------:R-:W-:Y:S01]  /*1f4e0*/  @!P1 IMAD.MOV R13, RZ, RZ, -R13 ;  /* 0x000000ffff0d9224 */ /* 0x000fe200078e0a0d */
[----:B------:R1:W-:Y:S01]  /*1f4f0*/  STL [R1+0x11c], R15 ;  /* 0x00011c0f01007387 */ /* 0x0003e20000100800 */
[C---:B------:R-:W-:Y:S01]  /*1f500*/  ISETP.GT.U32.AND P6, PT, R7.reuse, R10, PT ;  /* 0x0000000a0700720c */ /* 0x040fe20003fc4070 */
[----:B------:R-:W-:Y:S01]  /*1f510*/  @!P3 IMAD.MOV R8, RZ, RZ, -R8 ;  /* 0x000000ffff08b224 */ /* 0x000fe200078e0a08 */
[----:B------:R-:W-:Y:S01]  /*1f520*/  ISETP.GT.U32.AND P2, PT, R7, R5, PT ;  /* 0x000000050700720c */ /* 0x000fe20003f44070 */
[----:B------:R-:W3:Y:S01]  /*1f530*/  LDL.LU R19, [R1+0xba4] ;  /* 0x000ba40001137983 */ /* 0x000ee20000300800 */
[----:B------:R-:W-:Y:S01]  /*1f540*/  @!P5 IMAD.IADD R6, R6, 0x1, -R7 ;  /* 0x000000010606d824 */ /* 0x000fe200078e0a07 */
[----:B--2---:R-:W-:-:S02]  /*1f550*/  IABS R4, R17 ;  /* 0x0000001100047213 */ /* 0x004fc40000000000 */
[----:B------:R-:W-:Y:S01]  /*1f560*/  STL [R1+0x118], R13 ;  /* 0x0001180d01007387 */ /* 0x000fe20000100800 */
[----:B------:R-:W-:Y:S02]  /*1f570*/  ISETP.GT.U32.AND P1, PT, R7, R11, PT ;  /* 0x0000000b0700720c */ /* 0x000fe40003f24070 */
[----:B------:R-:W-:Y:S01]  /*1f580*/  ISETP.GE.AND P5, PT, R17, RZ, PT ;  /* 0x000000ff1100720c */ /* 0x000fe20003fa6270 */
[----:B------:R2:W-:Y:S04]  /*1f590*/  STL [R1+0x110], R12 ;  /* 0x0001100c01007387 */ /* 0x0005e80000100800 */
[----:B------:R1:W-:Y:S04]  /*1f5a0*/  STL [R1+0x108], R8 ;  /* 0x0001080801007387 */ /* 0x0003e80000100800 */
[----:B------:R-:W3:Y:S01]  /*1f5b0*/  LDL.LU R17, [R1+0xbac] ;  /* 0x000bac0001117983 */ /* 0x000ee20000300800 */
[----:B------:R-:W-:Y:S01]  /*1f5c0*/  ISETP.GE.AND P3, PT, R29, RZ, PT ;  /* 0x000000ff1d00720c */ /* 0x000fe20003f66270 */
[--C-:B------:R-:W-:Y:S01]  /*1f5d0*/  @!P6 IMAD.IADD R10, R10, 0x1, -R7.reuse ;  /* 0x000000010a0ae824 */ /* 0x100fe200078e0a07 */
[----:B0-----:R-:W-:Y:S01]  /*1f5e0*/  IABS R9, R20 ;  /* 0x0000001400097213 */ /* 0x001fe20000000000 */
[----:B------:R-:W-:Y:S01]  /*1f5f0*/  @!P2 IMAD.IADD R5, R5, 0x1, -R7 ;  /* 0x000000010505a824 */ /* 0x000fe200078e0a07 */
[----:B------:R-:W-:Y:S01]  /*1f600*/  ISETP.GE.AND P6, PT, R20, RZ, PT ;  /* 0x000000ff1400720c */ /* 0x000fe20003fc6270 */
[----:B-1----:R-:W3:Y:S04]  /*1f610*/  LDL.LU R15, [R1+0xbb0] ;  /* 0x000bb000010f7983 */ /* 0x002ee80000300800 */
[----:B------:R-:W3:Y:S01]  /*1f620*/  LDL.LU R20, [R1+0xbb4] ;  /* 0x000bb40001147983 */ /* 0x000ee20000300800 */
[----:B--2---:R-:W-:-:S03]  /*1f630*/  IMAD.MOV.U32 R12, RZ, RZ, R5 ;  /* 0x000000ffff0c7224 */ /* 0x004fc600078e0005 */
[----:B------:R-:W2:Y:S01]  /*1f640*/  LDL.LU R29, [R1+0xbb8] ;  /* 0x000bb800011d7983 */ /* 0x000ea20000300800 */
[----:B------:R-:W-:Y:S02]  /*1f650*/  @!P1 IMAD.IADD R11, R11, 0x1, -R7 ;  /* 0x000000010b0b9824 */ /* 0x000fe400078e0a07 */
[----:B------:R-:W-:-:S04]  /*1f660*/  IMAD.HI.U32 R2, R0, R9, RZ ;  /* 0x0000000900027227 */ /* 0x000fc800078e00ff */
[----:B------:R-:W-:Y:S02]  /*1f670*/  @!P0 IMAD.MOV R12, RZ, RZ, -R12 ;  /* 0x000000ffff0c8224 */ /* 0x000fe400078e0a0c */
[----:B------:R-:W-:Y:S02]  /*1f680*/  @!P4 IMAD.MOV R11, RZ, RZ, -R11 ;  /* 0x000000ffff0bc224 */ /* 0x000fe400078e0a0b */
[----:B------:R-:W-:Y:S02]  /*1f690*/  IMAD.MOV R2, RZ, RZ, -R2 ;  /* 0x000000ffff027224 */ /* 0x000fe400078e0a02 */
[----:B------:R-:W-:Y:S01]  /*1f6a0*/  @!P3 IMAD.MOV R10, RZ, RZ, -R10 ;  /* 0x000000ffff0ab224 */ /* 0x000fe200078e0a0a */
[----:B------:R-:W-:Y:S01]  /*1f6b0*/  STL [R1+0x104], R12 ;  /* 0x0001040c01007387 */ /* 0x000fe20000100800 */
[----:B------:R-:W-:Y:S01]  /*1f6c0*/  IMAD R9, R7, R2, R9 ;  /* 0x0000000207097224 */ /* 0x000fe200078e0209 */
[----:B-----5:R-:W-:Y:S02]  /*1f6d0*/  IABS R2, R21 ;  /* 0x0000001500027213 */ /* 0x020fe40000000000 */
[----:B------:R-:W-:Y:S01]  /*1f6e0*/  STL [R1+0x100], R11 ;  /* 0x0001000b01007387 */ /* 0x000fe20000100800 */
[----:B------:R-:W-:-:S03]  /*1f6f0*/  ISETP.GE.AND P3, PT, R21, RZ, PT ;  /* 0x000000ff1500720c */ /* 0x000fc60003f66270 */
[----:B------:R-:W-:Y:S04]  /*1f700*/  STL [R1+0xf8], R10 ;  /* 0x0000f80a01007387 */ /* 0x000fe80000100800 */
[----:B------:R-:W5:Y:S01]  /*1f710*/  LDL.LU R21, [R1+0xbbc] ;  /* 0x000bbc0001157983 */ /* 0x000f620000300800 */
[----:B------:R-:W-:-:S04]  /*1f720*/  IMAD.HI.U32 R8, R0, R4, RZ ;  /* 0x0000000400087227 */ /* 0x000fc800078e00ff */
[----:B------:R-:W-:Y:S01]  /*1f730*/  IMAD.MOV R8, RZ, RZ, -R8 ;  /* 0x000000ffff087224 */ /* 0x000fe200078e0a08 */
[----:B------:R-:W-:-:S03]  /*1f740*/  ISETP.GT.U32.AND P0, PT, R7, R6, PT ;  /* 0x000000060700720c */ /* 0x000fc60003f04070 */
[----:B------:R-:W-:-:S05]  /*1f750*/  IMAD R4, R7, R8, R4 ;  /* 0x0000000807047224 */ /* 0x000fca00078e0204 */
[----:B------:R-:W-:Y:S02]  /*1f760*/  ISETP.GT.U32.AND P4, PT, R7, R4, PT ;  /* 0x000000040700720c */ /* 0x000fe40003f84070 */
[----:B------:R-:W-:-:S03]  /*1f770*/  ISETP.GE.AND P2, PT, R22, RZ, PT ;  /* 0x000000ff1600720c */ /* 0x000fc60003f46270 */
[----:B------:R-:W-:-:S08]  /*1f780*/  @!P0 IMAD.IADD R6, R6, 0x1, -R7 ;  /* 0x0000000106068824 */ /* 0x000fd000078e0a07 */
[----:B------:R-:W-:Y:S01]  /*1f790*/  @!P4 IMAD.IADD R4, R4, 0x1, -R7 ;  /* 0x000000010404c824 */ /* 0x000fe200078e0a07 */
[----:B----4-:R-:W-:Y:S02]  /*1f7a0*/  IABS R8, R18 ;  /* 0x0000001200087213 */ /* 0x010fe40000000000 */
[----:B------:R-:W-:Y:S01]  /*1f7b0*/  ISETP.GE.AND P4, PT, R18, RZ, PT ;  /* 0x000000ff1200720c */ /* 0x000fe20003f86270 */
[----:B------:R-:W-:-:S04]  /*1f7c0*/  IMAD.MOV.U32 R18, RZ, RZ, R6 ;  /* 0x000000ffff127224 */ /* 0x000fc800078e0006 */
[----:B------:R-:W-:-:S05]  /*1f7d0*/  @!P2 IMAD.MOV R18, RZ, RZ, -R18 ;  /* 0x000000ffff12a224 */ /* 0x000fca00078e0a12 */
[----:B------:R0:W-:Y:S04]  /*1f7e0*/  STL [R1+0xf4], R18 ;  /* 0x0000f41201007387 */ /* 0x0001e80000100800 */
[----:B0-----:R-:W4:Y:S01]  /*1f7f0*/  LDL.LU R18, [R1+0xbc0] ;  /* 0x000bc00001127983 */ /* 0x001f220000300800 */
[----:B------:R-:W-:Y:S01]  /*1f800*/  ISETP.GT.U32.AND P1, PT, R7, R9, PT ;  /* 0x000000090700720c */ /* 0x000fe20003f24070 */
[----:B------:R-:W-:-:S12]  /*1f810*/  IMAD.HI.U32 R5, R0, R2, RZ ;  /* 0x0000000200057227 */ /* 0x000fd800078e00ff */
[----:B------:R-:W-:-:S05]  /*1f820*/  @!P1 IMAD.IADD R9, R9, 0x1, -R7 ;  /* 0x0000000109099824 */ /* 0x000fca00078e0a07 */
[----:B------:R-:W-:Y:S01]  /*1f830*/  ISETP.GT.U32.AND P1, PT, R7, R9, PT ;  /* 0x000000090700720c */ /* 0x000fe20003f24070 */
[----:B------:R-:W-:-:S04]  /*1f840*/  IMAD.MOV R5, RZ, RZ, -R5 ;  /* 0x000000ffff057224 */ /* 0x000fc800078e0a05 */
[----:B------:R-:W-:-:S08]  /*1f850*/  IMAD R2, R7, R5, R2 ;  /* 0x0000000507027224 */ /* 0x000fd000078e0202 */
[----:B------:R-:W-:Y:S01]  /*1f860*/  @!P1 IMAD.IADD R9, R9, 0x1, -R7 ;  /* 0x0000000109099824 */ /* 0x000fe200078e0a07 */
[----:B------:R-:W-:Y:S01]  /*1f870*/  ISETP.GT.U32.AND P1, PT, R7, R2, PT ;  /* 0x000000020700720c */ /* 0x000fe20003f24070 */
[----:B------:R-:W-:-:S04]  /*1f880*/  IMAD.HI.U32 R10, R0, R8, RZ ;  /* 0x00000008000a7227 */ /* 0x000fc800078e00ff */
[----:B------:R-:W-:Y:S01]  /*1f890*/  IMAD.MOV R10, RZ, RZ, -R10 ;  /* 0x000000ffff0a7224 */ /* 0x000fe200078e0a0a */
[----:B---3--:R-:W-:-:S05]  /*1f8a0*/  IABS R14, R19 ;  /* 0x00000013000e7213 */ /* 0x008fca0000000000 */
[----:B------:R-:W-:-:S04]  /*1f8b0*/  IMAD.HI.U32 R11, R0, R14, RZ ;  /* 0x0000000e000b7227 */ /* 0x000fc800078e00ff */
[----:B------:R-:W-:Y:S01]  /*1f8c0*/  IMAD.MOV R11, RZ, RZ, -R11 ;  /* 0x000000ffff0b7224 */ /* 0x000fe200078e0a0b */
[----:B------:R-:W-:-:S03]  /*1f8d0*/  IABS R5, R17 ;  /* 0x0000001100057213 */ /* 0x000fc60000000000 */
[C---:B------:R-:W-:Y:S02]  /*1f8e0*/  IMAD R14, R7.reuse, R11, R14 ;  /* 0x0000000b070e7224 */ /* 0x040fe400078e020e */
[----:B------:R-:W-:Y:S02]  /*1f8f0*/  @!P1 IMAD.IADD R2, R2, 0x1, -R7 ;  /* 0x0000000102029824 */ /* 0x000fe400078e0a07 */
[----:B------:R-:W-:Y:S01]  /*1f900*/  IMAD.HI.U32 R6, R0, R5, RZ ;  /* 0x0000000500067227 */ /* 0x000fe200078e00ff */
[----:B------:R-:W-:-:S03]  /*1f910*/  ISETP.GT.U32.AND P2, PT, R7, R4, PT ;  /* 0x000000040700720c */ /* 0x000fc60003f44070 */
[C---:B------:R-:W-:Y:S02]  /*1f920*/  IMAD R8, R7.reuse, R10, R8 ;  /* 0x0000000a07087224 */ /* 0x040fe400078e0208 */
[----:B------:R-:W-:Y:S01]  /*1f930*/  IMAD.MOV R6, RZ, RZ, -R6 ;  /* 0x000000ffff067224 */ /* 0x000fe200078e0a06 */
[----:B--2---:R-:W-:Y:S01]  /*1f940*/  IABS R10, R29 ;  /* 0x0000001d000a7213 */ /* 0x004fe20000000000 */
[----:B------:R-:W-:Y:S01]  /*1f950*/  @!P6 IMAD.MOV R9, RZ, RZ, -R9 ;  /* 0x000000ffff09e224 */ /* 0x000fe200078e0a09 */
[C---:B------:R-:W-:Y:S01]  /*1f960*/  ISETP.GT.U32.AND P1, PT, R7.reuse, R2, PT ;  /* 0x000000020700720c */ /* 0x040fe20003f24070 */
[C---:B------:R-:W-:Y:S01]  /*1f970*/  IMAD R5, R7.reuse, R6, R5 ;  /* 0x0000000607057224 */ /* 0x040fe200078e0205 */
[----:B------:R-:W-:Y:S01]  /*1f980*/  ISETP.GT.U32.AND P6, PT, R7, R14, PT ;  /* 0x0000000e0700720c */ /* 0x000fe20003fc4070 */
[----:B------:R-:W-:-:S04]  /*1f990*/  IMAD.HI.U32 R6, R0, R10, RZ ;  /* 0x0000000a00067227 */ /* 0x000fc800078e00ff */
[----:B------:R-:W-:Y:S02]  /*1f9a0*/  IMAD.MOV R6, RZ, RZ, -R6 ;  /* 0x000000ffff067224 */ /* 0x000fe400078e0a06 */
[--C-:B------:R-:W-:Y:S02]  /*1f9b0*/  @!P2 IMAD.IADD R4, R4, 0x1, -R7.reuse ;  /* 0x000000010404a824 */ /* 0x100fe400078e0a07 */
[----:B------:R-:W-:Y:S01]  /*1f9c0*/  IMAD R10, R7, R6, R10 ;  /* 0x00000006070a7224 */ /* 0x000fe200078e020a */
[----:B------:R-:W-:Y:S01]  /*1f9d0*/  IABS R13, R15 ;  /* 0x0000000f000d7213 */ /* 0x000fe20000000000 */
[--C-:B------:R-:W-:Y:S02]  /*1f9e0*/  @!P1 IMAD.IADD R2, R2, 0x1, -R7.reuse ;  /* 0x0000000102029824 */ /* 0x100fe400078e0a07 */
[----:B------:R-:W-:Y:S01]  /*1f9f0*/  @!P6 IMAD.IADD R14, R14, 0x1, -R7 ;  /* 0x000000010e0ee824 */ /* 0x000fe200078e0a07 */
[----:B------:R-:W-:Y:S01]  /*1fa00*/  ISETP.GE.AND P6, PT, R17, RZ, PT ;  /* 0x000000ff1100720c */ /* 0x000fe20003fc6270 */
[----:B------:R-:W-:Y:S01]  /*1fa10*/  IMAD.MOV.U32 R17, RZ, RZ, R4 ;  /* 0x000000ffff117224 */ /* 0x000fe200078e0004 */
[----:B------:R0:W-:Y:S01]  /*1fa20*/  STL [R1+0xf0], R9 ;  /* 0x0000f00901007387 */ /* 0x0001e20000100800 */
[----:B-----5:R-:W-:-:S03]  /*1fa30*/  IABS R6, R21 ;  /* 0x0000001500067213 */ /* 0x020fc60000000000 */
[----:B------:R-:W2:Y:S01]  /*1fa40*/  LDL.LU R22, [R1+0xbc4] ;  /* 0x000bc40001167983 */ /* 0x000ea20000300800 */
[----:B------:R-:W-:Y:S01]  /*1fa50*/  ISETP.GT.U32.AND P2, PT, R7, R8, PT ;  /* 0x000000080700720c */ /* 0x000fe20003f44070 */
[----:B------:R-:W-:Y:S02]  /*1fa60*/  IMAD.MOV.U32 R4, RZ, RZ, R6 ;  /* 0x000000ffff047224 */ /* 0x000fe400078e0006 */
[----:B------:R-:W-:Y:S02]  /*1fa70*/  IMAD.MOV.U32 R6, RZ, RZ, R2 ;  /* 0x000000ffff067224 */ /* 0x000fe400078e0002 */
[----:B------:R-:W-:-:S04]  /*1fa80*/  IMAD.HI.U32 R11, R0, R13, RZ ;  /* 0x0000000d000b7227 */ /* 0x000fc800078e00ff */
[----:B------:R-:W-:Y:S02]  /*1fa90*/  @!P5 IMAD.MOV R17, RZ, RZ, -R17 ;  /* 0x000000ffff11d224 */ /* 0x000fe400078e0a11 */
[----:B------:R-:W-:Y:S02]  /*1faa0*/  @!P3 IMAD.MOV R6, RZ, RZ, -R6 ;  /* 0x000000ffff06b224 */ /* 0x000fe400078e0a06 */
[----:B------:R-:W-:Y:S01]  /*1fab0*/  IMAD.MOV R11, RZ, RZ, -R11 ;  /* 0x000000ffff0b7224 */ /* 0x000fe200078e0a0b */
[----:B------:R1:W-:Y:S01]  /*1fac0*/  STL [R1+0xe8], R17 ;  /* 0x0000e81101007387 */ /* 0x0003e20000100800 */
[----:B------:R-:W-:Y:S02]  /*1fad0*/  ISETP.GE.AND P0, PT, R19, RZ, PT ;  /* 0x000000ff1300720c */ /* 0x000fe40003f06270 */
[----:B------:R-:W-:Y:S01]  /*1fae0*/  IABS R12, R20 ;  /* 0x00000014000c7213 */ /* 0x000fe20000000000 */
[----:B------:R2:W-:Y:S01]  /*1faf0*/  STL [R1+0xe4], R6 ;  /* 0x0000e40601007387 */ /* 0x0005e20000100800 */
[----:B------:R-:W-:-:S03]  /*1fb00*/  IMAD R13, R7, R11, R13 ;  /* 0x0000000b070d7224 */ /* 0x000fc600078e020d */
[----:B------:R-:W3:Y:S01]  /*1fb10*/  LDL.LU R19, [R1+0xbc8] ;  /* 0x000bc80001137983 */ /* 0x000ee20000300800 */
[----:B------:R-:W-:Y:S01]  /*1fb20*/  @!P2 IMAD.IADD R8, R8, 0x1, -R7 ;  /* 0x000000010808a824 */ /* 0x000fe200078e0a07 */
[C---:B------:R-:W-:Y:S01]  /*1fb30*/  ISETP.GT.U32.AND P2, PT, R7.reuse, R14, PT ;  /* 0x0000000e0700720c */ /* 0x040fe20003f44070 */
[C---:B0-----:R-:W-:Y:S01]  /*1fb40*/  IMAD.HI.U32 R9, R0.reuse, R12, RZ ;  /* 0x0000000c00097227 */ /* 0x041fe200078e00ff */
[C---:B------:R-:W-:Y:S01]  /*1fb50*/  ISETP.GT.U32.AND P3, PT, R7.reuse, R13, PT ;  /* 0x0000000d0700720c */ /* 0x040fe20003f64070 */
[----:B-1----:R-:W5:Y:S01]  /*1fb60*/  LDL.LU R17, [R1+0xbcc] ;  /* 0x000bcc0001117983 */ /* 0x002f620000300800 */
[C---:B------:R-:W-:Y:S01]  /*1fb70*/  ISETP.GT.U32.AND P1, PT, R7.reuse, R5, PT ;  /* 0x000000050700720c */ /* 0x040fe20003f24070 */
[----:B------:R-:W-:Y:S01]  /*1fb80*/  IMAD.HI.U32 R2, R0, R4, RZ ;  /* 0x0000000400027227 */ /* 0x000fe200078e00ff */
[----:B------:R-:W-:-:S03]  /*1fb90*/  ISETP.GT.U32.AND P5, PT, R7, R8, PT ;  /* 0x000000080700720c */ /* 0x000fc60003fa4070 */
[----:B------:R-:W-:Y:S02]  /*1fba0*/  IMAD.MOV R9, RZ, RZ, -R9 ;  /* 0x000000ffff097224 */ /* 0x000fe400078e0a09 */
[----:B------:R-:W-:Y:S02]  /*1fbb0*/  IMAD.MOV R2, RZ, RZ, -R2 ;  /* 0x000000ffff027224 */ /* 0x000fe400078e0a02 */
[C---:B------:R-:W-:Y:S02]  /*1fbc0*/  IMAD R12, R7.reuse, R9, R12 ;  /* 0x00000009070c7224 */ /* 0x040fe400078e020c */
[C---:B------:R-:W-:Y:S02]  /*1fbd0*/  IMAD R4, R7.reuse, R2, R4 ;  /* 0x0000000207047224 */ /* 0x040fe400078e0204 */
[--C-:B------:R-:W-:Y:S01]  /*1fbe0*/  @!P2 IMAD.IADD R14, R14, 0x1, -R7.reuse ;  /* 0x000000010e0ea824 */ /* 0x100fe200078e0a07 */
[----:B------:R-:W-:Y:S01]  /*1fbf0*/  ISETP.GT.U32.AND P2, PT, R7, R12, PT ;  /* 0x0000000c0700720c */ /* 0x000fe20003f44070 */
[--C-:B------:R-:W-:Y:S01]  /*1fc00*/  @!P3 IMAD.IADD R13, R13, 0x1, -R7.reuse ;  /* 0x000000010d0db824 */ /* 0x100fe200078e0a07 */
[----:B------:R-:W-:Y:S01]  /*1fc10*/  ISETP.GT.U32.AND P3, PT, R7, R4, PT ;  /* 0x000000040700720c */ /* 0x000fe20003f64070 */
[----:B------:R-:W-:-:S02]  /*1fc20*/  @!P1 IMAD.IADD R5, R5, 0x1, -R7 ;  /* 0x0000000105059824 */ /* 0x000fc400078e0a07 */
[----:B------:R-:W-:Y:S01]  /*1fc30*/  @!P5 IMAD.IADD R8, R8, 0x1, -R7 ;  /* 0x000000010808d824 */ /* 0x000fe200078e0a07 */
[C---:B------:R-:W-:Y:S02]  /*1fc40*/  ISETP.GT.U32.AND P5, PT, R7.reuse, R10, PT ;  /* 0x0000000a0700720c */ /* 0x040fe40003fa4070 */
[----:B------:R-:W-:-:S05]  /*1fc50*/  ISETP.GT.U32.AND P1, PT, R7, R5, PT ;  /* 0x000000050700720c */ /* 0x000fca0003f24070 */
[--C-:B------:R-:W-:Y:S02]  /*1fc60*/  @!P2 IMAD.IADD R12, R12, 0x1, -R7.reuse ;  /* 0x000000010c0ca824 */ /* 0x100fe400078e0a07 */
[--C-:B------:R-:W-:Y:S02]  /*1fc70*/  @!P3 IMAD.IADD R4, R4, 0x1, -R7.reuse ;  /* 0x000000010404b824 */ /* 0x100fe400078e0a07 */
[----:B------:R-:W-:Y:S02]  /*1fc80*/  @!P4 IMAD.MOV R8, RZ, RZ, -R8 ;  /* 0x000000ffff08c224 */ /* 0x000fe400078e0a08 */
[--C-:B------:R-:W-:Y:S01]  /*1fc90*/  @!P5 IMAD.IADD R10, R10, 0x1, -R7.reuse ;  /* 0x000000010a0ad824 */ /* 0x100fe200078e0a07 */
[----:B------:R-:W-:Y:S01]  /*1fca0*/  ISETP.GT.U32.AND P5, PT, R7, R12, PT ;  /* 0x0000000c0700720c */ /* 0x000fe20003fa4070 */
[----:B------:R-:W-:Y:S01]  /*1fcb0*/  @!P1 IMAD.IADD R5, R5, 0x1, -R7 ;  /* 0x0000000105059824 */ /* 0x000fe200078e0a07 */
[----:B------:R-:W-:Y:S02]  /*1fcc0*/  ISETP.GT.U32.AND P4, PT, R7, R4, PT ;  /* 0x000000040700720c */ /* 0x000fe40003f84070 */
[----:B------:R-:W-:-:S02]  /*1fcd0*/  ISETP.GE.AND P2, PT, R20, RZ, PT ;  /* 0x000000ff1400720c */ /* 0x000fc40003f46270 */
[----:B------:R-:W5:Y:S01]  /*1fce0*/  LDL.LU R20, [R1+0xbd0] ;  /* 0x000bd00001147983 */ /* 0x000f620000300800 */
[----:B------:R-:W-:-:S05]  /*1fcf0*/  @!P0 IMAD.MOV R14, RZ, RZ, -R14 ;  /* 0x000000ffff0e8224 */ /* 0x000fca00078e0a0e */
[----:B------:R0:W-:Y:S01]  /*1fd00*/  STL [R1+0xe0], R14 ;  /* 0x0000e00e01007387 */ /* 0x0001e20000100800 */
[--C-:B------:R-:W-:Y:S01]  /*1fd10*/  @!P5 IMAD.IADD R12, R12, 0x1, -R7.reuse ;  /* 0x000000010c0cd824 */ /* 0x100fe200078e0a07 */
[----:B------:R-:W-:Y:S01]  /*1fd20*/  ISETP.GE.AND P5, PT, R21, RZ, PT ;  /* 0x000000ff1500720c */ /* 0x000fe20003fa6270 */
[----:B------:R-:W-:Y:S01]  /*1fd30*/  @!P4 IMAD.IADD R4, R4, 0x1, -R7 ;  /* 0x000000010404c824 */ /* 0x000fe200078e0a07 */
[----:B------:R5:W-:Y:S01]  /*1fd40*/  STL [R1+0xdc], R8 ;  /* 0x0000dc0801007387 */ /* 0x000be20000100800 */
[----:B----4-:R-:W-:-:S05]  /*1fd50*/  IABS R9, R18 ;  /* 0x0000001200097213 */ /* 0x010fca0000000000 */
[----:B------:R-:W-:-:S04]  /*1fd60*/  IMAD.HI.U32 R11, R0, R9, RZ ;  /* 0x00000009000b7227 */ /* 0x000fc800078e00ff */
[----:B------:R-:W-:-:S04]  /*1fd70*/  IMAD.MOV R11, RZ, RZ, -R11 ;  /* 0x000000ffff0b7224 */ /* 0x000fc800078e0a0b */
[----:B------:R-:W-:Y:S02]  /*1fd80*/  IMAD R9, R7, R11, R9 ;  /* 0x0000000b07097224 */ /* 0x000fe400078e0209 */
[----:B------:R-:W-:-:S04]  /*1fd90*/  IMAD.MOV.U32 R11, RZ, RZ, R5 ;  /* 0x000000ffff0b7224 */ /* 0x000fc800078e0005 */
[----:B------:R-:W-:Y:S01]  /*1fda0*/  @!P6 IMAD.MOV R11, RZ, RZ, -R11 ;  /* 0x000000ffff0be224 */ /* 0x000fe200078e0a0b */
[----:B------:R-:W-:-:S04]  /*1fdb0*/  ISETP.GE.AND P4, PT, R18, RZ, PT ;  /* 0x000000ff1200720c */ /* 0x000fc80003f86270 */
[----:B------:R-:W-:Y:S04]  /*1fdc0*/  STL [R1+0xd4], R11 ;  /* 0x0000d40b01007387 */ /* 0x000fe80000100800 */
[----:B------:R-:W4:Y:S04]  /*1fdd0*/  LDL.LU R21, [R1+0xbd4] ;  /* 0x000bd40001157983 */ /* 0x000f280000300800 */
[----:B------:R-:W4:Y:S01]  /*1fde0*/  LDL.LU R18, [R1+0xbd8] ;  /* 0x000bd80001127983 */ /* 0x000f220000300800 */
[C---:B------:R-:W-:Y:S02]  /*1fdf0*/  ISETP.GT.U32.AND P0, PT, R7.reuse, R13, PT ;  /* 0x0000000d0700720c */ /* 0x040fe40003f04070 */
[----:B------:R-:W-:-:S02]  /*1fe00*/  ISETP.GT.U32.AND P3, PT, R7, R10, PT ;  /* 0x0000000a0700720c */ /* 0x000fc40003f64070 */
[----:B------:R-:W-:Y:S02]  /*1fe10*/  ISETP.GE.AND P1, PT, R15, RZ, PT ;  /* 0x000000ff0f00720c */ /* 0x000fe40003f26270 */
[----:B------:R-:W-:Y:S01]  /*1fe20*/  ISETP.GE.AND P6, PT, R29, RZ, PT ;  /* 0x000000ff1d00720c */ /* 0x000fe20003fc6270 */
[----:B------:R-:W-:-:S06]  /*1fe30*/  @!P2 IMAD.MOV R12, RZ, RZ, -R12 ;  /* 0x000000ffff0ca224 */ /* 0x000fcc00078e0a0c */
[--C-:B------:R-:W-:Y:S02]  /*1fe40*/  @!P0 IMAD.IADD R13, R13, 0x1, -R7.reuse ;  /* 0x000000010d0d8824 */ /* 0x100fe400078e0a07 */
[----:B------:R-:W-:Y:S02]  /*1fe50*/  @!P3 IMAD.IADD R10, R10, 0x1, -R7 ;  /* 0x000000010a0ab824 */ /* 0x000fe400078e0a07 */
[----:B------:R-:W-:Y:S02]  /*1fe60*/  @!P1 IMAD.MOV R13, RZ, RZ, -R13 ;  /* 0x000000ffff0d9224 */ /* 0x000fe400078e0a0d */
[----:B------:R-:W-:Y:S01]  /*1fe70*/  @!P6 IMAD.MOV R10, RZ, RZ, -R10 ;  /* 0x000000ffff0ae224 */ /* 0x000fe200078e0a0a */
[----:B------:R-:W-:Y:S01]  /*1fe80*/  ISETP.GT.U32.AND P0, PT, R7, R9, PT ;  /* 0x000000090700720c */ /* 0x000fe20003f04070 */
[----:B------:R-:W-:Y:S01]  /*1fe90*/  @!P5 IMAD.MOV R4, RZ, RZ, -R4 ;  /* 0x000000ffff04d224 */ /* 0x000fe200078e0a04 */
[----:B------:R-:W-:Y:S04]  /*1fea0*/  STL [R1+0xd0], R13 ;  /* 0x0000d00d01007387 */ /* 0x000fe80000100800 */
[----:B------:R1:W-:Y:S04]  /*1feb0*/  STL [R1+0xcc], R12 ;  /* 0x0000cc0c01007387 */ /* 0x0003e80000100800 */
[----:B------:R0:W-:Y:S04]  /*1fec0*/  STL [R1+0xc8], R10 ;  /* 0x0000c80a01007387 */ /* 0x0001e80000100800 */
[----:B------:R0:W-:Y:S01]  /*1fed0*/  STL [R1+0xc4], R4 ;  /* 0x0000c40401007387 */ /* 0x0001e20000100800 */
[----:B------:R-:W-:-:S05]  /*1fee0*/  @!P0 IMAD.IADD R9, R9, 0x1, -R7 ;  /* 0x0000000109098824 */ /* 0x000fca00078e0a07 */
[----:B------:R-:W-:Y:S02]  /*1fef0*/  ISETP.GT.U32.AND P1, PT, R7, R9, PT ;  /* 0x000000090700720c */ /* 0x000fe40003f24070 */
[----:B--2---:R-:W-:-:S05]  /*1ff00*/  IABS R6, R22 ;  /* 0x0000001600067213 */ /* 0x004fca0000000000 */
[----:B------:R-:W-:-:S04]  /*1ff10*/  IMAD.HI.U32 R2, R0, R6, RZ ;  /* 0x0000000600027227 */ /* 0x000fc800078e00ff */
[----:B------:R-:W-:-:S04]  /*1ff20*/  IMAD.MOV R2, RZ, RZ, -R2 ;  /* 0x000000ffff027224 */ /* 0x000fc800078e0a02 */
[----:B------:R-:W-:Y:S01]  /*1ff30*/  IMAD R6, R7, R2, R6 ;  /* 0x0000000207067224 */ /* 0x000fe200078e0206 */
[----:B---3--:R-:W-:Y:S02]  /*1ff40*/  IABS R5, R19 ;  /* 0x0000001300057213 */ /* 0x008fe40000000000 */
[----:B------:R-:W-:Y:S02]  /*1ff50*/  ISETP.GE.AND P6, PT, R19, RZ, PT ;  /* 0x000000ff1300720c */ /* 0x000fe40003fc6270 */
[----:B------:R-:W2:Y:S01]  /*1ff60*/  LDL.LU R19, [R1+0xbdc] ;  /* 0x000bdc0001137983 */ /* 0x000ea20000300800 */
[----:B0-----:R-:W-:Y:S01]  /*1ff70*/  IMAD.HI.U32 R14, R0, R5, RZ ;  /* 0x00000005000e7227 */ /* 0x001fe200078e00ff */
[----:B------:R-:W-:-:S03]  /*1ff80*/  ISETP.GT.U32.AND P3, PT, R7, R6, PT ;  /* 0x000000060700720c */ /* 0x000fc60003f64070 */
[----:B------:R-:W-:-:S04]  /*1ff90*/  IMAD.MOV R14, RZ, RZ, -R14 ;  /* 0x000000ffff0e7224 */ /* 0x000fc800078e0a0e */
[----:B------:R-:W-:Y:S01]  /*1ffa0*/  IMAD R5, R7, R14, R5 ;  /* 0x0000000e07057224 */ /* 0x000fe200078e0205 */
[----:B-----5:R-:W-:Y:S02]  /*1ffb0*/  IABS R8, R17 ;  /* 0x0000001100087213 */ /* 0x020fe40000000000 */
[----:B------:R-:W-:Y:S01]  /*1ffc0*/  ISETP.GE.AND P5, PT, R17, RZ, PT ;  /* 0x000000ff1100720c */ /* 0x000fe20003fa6270 */
[----:B------:R-:W-:Y:S01]  /*1ffd0*/  IMAD.MOV.U32 R17, RZ, RZ, R23 ;  /* 0x000000ffff117224 */ /* 0x000fe200078e0017 */
[----:B------:R-:W-:Y:S01]  /*1ffe0*/  ISETP.GT.U32.AND P2, PT, R7, R5, PT ;  /* 0x000000050700720c */ /* 0x000fe20003f44070 */
[--C-:B------:R-:W-:Y:S01]  /*1fff0*/  @!P3 IMAD.IADD R6, R6, 0x1, -R7.reuse ;  /* 0x000000010606b824 */ /* 0x100fe200078e0a07 */
[----:B------:R-:W3:Y:S01]  /*20000*/  LDL.LU R23, [R1+0xbe0] ;  /* 0x000be00001177983 */ /* 0x000ee20000300800 */
[----:B------:R-:W-:-:S03]  /*20010*/  @!P1 IMAD.IADD R9, R9, 0x1, -R7 ;  /* 0x0000000109099824 */ /* 0x000fc600078e0a07 */
[----:B------:R-:W-:Y:S01]  /*20020*/  ISETP.GT.U32.AND P3, PT, R7, R6, PT ;  /* 0x000000060700720c */ /* 0x000fe20003f64070 */
[----:B-1----:R-:W-:Y:S01]  /*20030*/  IMAD.MOV.U32 R12, RZ, RZ, R9 ;  /* 0x000000ffff0c7224 */ /* 0x002fe200078e0009 */
[----:B------:R-:W-:-:S03]  /*20040*/  ISETP.GE.AND P0, PT, R22, RZ, PT ;  /* 0x000000ff1600720c */ /* 0x000fc60003f06270 */
[----:B------:R-:W-:Y:S02]  /*20050*/  @!P4 IMAD.MOV R12, RZ, RZ, -R12 ;  /* 0x000000ffff0cc224 */ /* 0x000fe400078e0a0c */
[----:B------:R-:W-:-:S03]  /*20060*/  @!P2 IMAD.IADD R5, R5, 0x1, -R7 ;  /* 0x000000010505a824 */ /* 0x000fc600078e0a07 */
[----:B------:R0:W-:Y:S02]  /*20070*/  STL [R1+0xc0], R12 ;  /* 0x0000c00c01007387 */ /* 0x0001e40000100800 */
[----:B------:R-:W-:Y:S01]  /*20080*/  ISETP.GT.U32.AND P2, PT, R7, R5, PT ;  /* 0x000000050700720c */ /* 0x000fe20003f44070 */
[----:B------:R-:W-:Y:S02]  /*20090*/  @!P3 IMAD.IADD R6, R6, 0x1, -R7 ;  /* 0x000000010606b824 */ /* 0x000fe400078e0a07 */
[----:B------:R-:W-:-:S04]  /*200a0*/  IMAD.HI.U32 R2, R0, R8, RZ ;  /* 0x0000000800027227 */ /* 0x000fc800078e00ff */
[----:B------:R-:W-:Y:S01]  /*200b0*/  @!P0 IMAD.MOV R6, RZ, RZ, -R6 ;  /* 0x000000ffff068224 */ /* 0x000fe200078e0a06 */
[----:B------:R-:W-:Y:S02]  /*200c0*/  IABS R11, R20 ;  /* 0x00000014000b7213 */ /* 0x000fe40000000000 */
[----:B------:R-:W-:Y:S02]  /*200d0*/  ISETP.GE.AND P3, PT, R20, RZ, PT ;  /* 0x000000ff1400720c */ /* 0x000fe40003f66270 */
[----:B------:R-:W5:Y:S01]  /*200e0*/  LDL.LU R20, [R1+0xbe4] ;  /* 0x000be40001147983 */ /* 0x000f620000300800 */
[----:B------:R-:W-:-:S03]  /*200f0*/  IMAD.MOV R2, RZ, RZ, -R2 ;  /* 0x000000ffff027224 */ /* 0x000fc600078e0a02 */
[----:B------:R1:W-:Y:S01]  /*20100*/  STL [R1+0xbc], R6 ;  /* 0x0000bc0601007387 */ /* 0x0003e20000100800 */
[----:B------:R-:W-:-:S03]  /*20110*/  IMAD R8, R7, R2, R8 ;  /* 0x0000000207087224 */ /* 0x000fc600078e0208 */
[----:B------:R-:W5:Y:S01]  /*20120*/  LDL.LU R29, [R1+0xbe8] ;  /* 0x000be800011d7983 */ /* 0x000f620000300800 */
[----:B------:R-:W-:-:S03]  /*20130*/  @!P2 IMAD.IADD R5, R5, 0x1, -R7 ;  /* 0x000000010505a824 */ /* 0x000fc600078e0a07 */
[----:B------:R-:W5:Y:S01]  /*20140*/  LDL.LU R22, [R1+0xbec] ;  /* 0x000bec0001167983 */ /* 0x000f620000300800 */
[----:B----4-:R-:W-:Y:S02]  /*20150*/  IABS R2, R18 ;  /* 0x0000001200027213 */ /* 0x010fe40000000000 */
[----:B------:R-:W-:Y:S02]  /*20160*/  ISETP.GE.AND P2, PT, R18, RZ, PT ;  /* 0x000000ff1200720c */ /* 0x000fe40003f46270 */
[----:B------:R-:W4:Y:S01]  /*20170*/  LDL.LU R18, [R1+0xbf0] ;  /* 0x000bf00001127983 */ /* 0x000f220000300800 */
[----:B------:R-:W-:Y:S01]  /*20180*/  ISETP.GT.U32.AND P1, PT, R7, R8, PT ;  /* 0x000000080700720c */ /* 0x000fe20003f24070 */
[----:B------:R-:W-:-:S12]  /*20190*/  IMAD.HI.U32 R10, R0, R11, RZ ;  /* 0x0000000b000a7227 */ /* 0x000fd800078e00ff */
[----:B------:R-:W-:-:S05]  /*201a0*/  @!P1 IMAD.IADD R8, R8, 0x1, -R7 ;  /* 0x0000000108089824 */ /* 0x000fca00078e0a07 */
[C---:B------:R-:W-:Y:S01]  /*201b0*/  ISETP.GT.U32.AND P0, PT, R7.reuse, R8, PT ;  /* 0x000000080700720c */ /* 0x040fe20003f04070 */
[----:B------:R-:W-:Y:S01]  /*201c0*/  IMAD.MOV R10, RZ, RZ, -R10 ;  /* 0x000000ffff0a7224 */ /* 0x000fe200078e0a0a */
[----:B------:R-:W-:Y:S01]  /*201d0*/  IABS R4, R21 ;  /* 0x0000001500047213 */ /* 0x000fe20000000000 */
[----:B0-----:R-:W-:Y:S02]  /*201e0*/  IMAD.MOV.U32 R12, RZ, RZ, R5 ;  /* 0x000000ffff0c7224 */ /* 0x001fe400078e0005 */
[----:B------:R-:W-:Y:S02]  /*201f0*/  IMAD R11, R7, R10, R11 ;  /* 0x0000000a070b7224 */ /* 0x000fe400078e020b */
[----:B------:R-:W-:-:S06]  /*20200*/  IMAD.HI.U32 R9, R0, R4, RZ ;  /* 0x0000000400097227 */ /* 0x000fcc00078e00ff */
[----:B------:R-:W-:Y:S01]  /*20210*/  @!P0 IMAD.IADD R8, R8, 0x1, -R7 ;  /* 0x0000000108088824 */ /* 0x000fe200078e0a07 */
[----:B------:R-:W-:-:S03]  /*20220*/  ISETP.GT.U32.AND P4, PT, R7, R11, PT ;  /* 0x0000000b0700720c */ /* 0x000fc60003f84070 */
[----:B------:R-:W-:Y:S02]  /*20230*/  IMAD.MOV.U32 R10, RZ, RZ, R8 ;  /* 0x000000ffff0a7224 */ /* 0x000fe400078e0008 */
[----:B------:R-:W-:Y:S02]  /*20240*/  @!P6 IMAD.MOV R12, RZ, RZ, -R12 ;  /* 0x000000ffff0ce224 */ /* 0x000fe400078e0a0c */
[----:B------:R-:W-:Y:S02]  /*20250*/  @!P5 IMAD.MOV R10, RZ, RZ, -R10 ;  /* 0x000000ffff0ad224 */ /* 0x000fe400078e0a0a */
[----:B------:R-:W-:Y:S01]  /*20260*/  IMAD.MOV R9, RZ, RZ, -R9 ;  /* 0x000000ffff097224 */ /* 0x000fe200078e0a09 */
[----:B------:R-:W-:Y:S03]  /*20270*/  STL [R1+0xb8], R12 ;  /* 0x0000b80c01007387 */ /* 0x000fe60000100800 */
[----:B------:R-:W-:Y:S01]  /*20280*/  IMAD R4, R7, R9, R4 ;  /* 0x0000000907047224 */ /* 0x000fe200078e0204 */
[----:B------:R0:W-:Y:S01]  /*20290*/  STL [R1+0xb4], R10 ;  /* 0x0000b40a01007387 */ /* 0x0001e20000100800 */
[----:B------:R-:W-:-:S03]  /*202a0*/  @!P4 IMAD.IADD R11, R11, 0x1, -R7 ;  /* 0x000000010b0bc824 */ /* 0x000fc600078e0a07 */
[C---:B------:R-:W-:Y:S01]  /*202b0*/  ISETP.GT.U32.AND P0, PT, R7.reuse, R4, PT ;  /* 0x000000040700720c */ /* 0x040fe20003f04070 */
[----:B-1----:R-:W-:Y:S01]  /*202c0*/  IMAD.HI.U32 R6, R0, R2, RZ ;  /* 0x0000000200067227 */ /* 0x002fe200078e00ff */
[----:B------:R-:W-:-:S03]  /*202d0*/  ISETP.GT.U32.AND P4, PT, R7, R11, PT ;  /* 0x0000000b0700720c */ /* 0x000fc60003f84070 */
[----:B------:R-:W-:-:S04]  /*202e0*/  IMAD.MOV R6, RZ, RZ, -R6 ;  /* 0x000000ffff067224 */ /* 0x000fc800078e0a06 */
[----:B------:R-:W-:-:S04]  /*202f0*/  IMAD R2, R7, R6, R2 ;  /* 0x0000000607027224 */ /* 0x000fc800078e0202 */
[--C-:B------:R-:W-:Y:S01]  /*20300*/  @!P0 IMAD.IADD R4, R4, 0x1, -R7.reuse ;  /* 0x0000000104048824 */ /* 0x100fe200078e0a07 */
[----:B------:R-:W-:Y:S01]  /*20310*/  ISETP.GT.U32.AND P5, PT, R7, R2, PT ;  /* 0x000000020700720c */ /* 0x000fe20003fa4070 */
[----:B------:R-:W-:-:S03]  /*20320*/  @!P4 IMAD.IADD R11, R11, 0x1, -R7 ;  /* 0x000000010b0bc824 */ /* 0x000fc600078e0a07 */
[----:B------:R-:W-:Y:S02]  /*20330*/  ISETP.GT.U32.AND P0, PT, R7, R4, PT ;  /* 0x000000040700720c */ /* 0x000fe40003f04070 */
[----:B--2---:R-:W-:Y:S02]  /*20340*/  IABS R14, R19 ;  /* 0x00000013000e7213 */ /* 0x004fe40000000000 */
[----:B------:R-:W-:Y:S01]  /*20350*/  ISETP.GE.AND P6, PT, R19, RZ, PT ;  /* 0x000000ff1300720c */ /* 0x000fe20003fc6270 */
[----:B------:R-:W-:Y:S02]  /*20360*/  IMAD.MOV.U32 R19, RZ, RZ, R17 ;  /* 0x000000ffff137224 */ /* 0x000fe400078e0011 */
[----:B------:R-:W2:Y:S01]  /*20370*/  LDL.LU R17, [R1+0xbf4] ;  /* 0x000bf40001117983 */ /* 0x000ea20000300800 */
[----:B---3--:R-:W-:Y:S02]  /*20380*/  IABS R13, R23 ;  /* 0x00000017000d7213 */ /* 0x008fe40000000000 */
[----:B------:R-:W-:-:S02]  /*20390*/  ISETP.GE.AND P4, PT, R23, RZ, PT ;  /* 0x000000ff1700720c */ /* 0x000fc40003f86270 */
[----:B------:R-:W3:Y:S01]  /*203a0*/  LDL.LU R23, [R1+0xbf8] ;  /* 0x000bf80001177983 */ /* 0x000ee20000300800 */
[----:B------:R-:W-:-:S04]  /*203b0*/  IMAD.HI.U32 R5, R0, R13, RZ ;  /* 0x0000000d00057227 */ /* 0x000fc800078e00ff */
[----:B------:R-:W-:-:S04]  /*203c0*/  IMAD.MOV R5, RZ, RZ, -R5 ;  /* 0x000000ffff057224 */ /* 0x000fc800078e0a05 */
[C---:B------:R-:W-:Y:S02]  /*203d0*/  IMAD R13, R7.reuse, R5, R13 ;  /* 0x00000005070d7224 */ /* 0x040fe400078e020d */
[--C-:B------:R-:W-:Y:S02]  /*203e0*/  @!P0 IMAD.IADD R4, R4, 0x1, -R7.reuse ;  /* 0x0000000104048824 */ /* 0x100fe400078e0a07 */
[----:B------:R-:W-:Y:S01]  /*203f0*/  @!P5 IMAD.IADD R2, R2, 0x1, -R7 ;  /* 0x000000010202d824 */ /* 0x000fe200078e0a07 */
[----:B------:R-:W-:Y:S01]  /*20400*/  ISETP.GT.U32.AND P0, PT, R7, R13, PT ;  /* 0x0000000d0700720c */ /* 0x000fe20003f04070 */
[----:B------:R-:W-:Y:S01]  /*20410*/  IMAD.HI.U32 R6, R0, R14, RZ ;  /* 0x0000000e00067227 */ /* 0x000fe200078e00ff */
[----:B------:R-:W-:Y:S02]  /*20420*/  ISETP.GE.AND P1, PT, R21, RZ, PT ;  /* 0x000000ff1500720c */ /* 0x000fe40003f26270 */
[----:B------:R-:W-:Y:S01]  /*20430*/  ISETP.GT.U32.AND P5, PT, R7, R2, PT ;  /* 0x000000020700720c */ /* 0x000fe20003fa4070 */
[----:B------:R-:W-:Y:S01]  /*20440*/  @!P3 IMAD.MOV R11, RZ, RZ, -R11 ;  /* 0x000000ffff0bb224 */ /* 0x000fe200078e0a0b */
[----:B-----5:R-:W-:Y:S01]  /*20450*/  IABS R9, R20 ;  /* 0x0000001400097213 */ /* 0x020fe20000000000 */
[----:B------:R-:W-:-:S03]  /*20460*/  IMAD.MOV R6, RZ, RZ, -R6 ;  /* 0x000000ffff067224 */ /* 0x000fc600078e0a06 */
[----:B------:R1:W-:Y:S01]  /*20470*/  STL [R1+0xb0], R11 ;  /* 0x0000b00b01007387 */ /* 0x0003e20000100800 */
[----:B0-----:R-:W-:-:S03]  /*20480*/  IMAD.HI.U32 R10, R0, R9, RZ ;  /* 0x00000009000a7227 */ /* 0x001fc600078e00ff */
[----:B------:R-:W5:Y:S01]  /*20490*/  LDL.LU R21, [R1+0xbfc] ;  /* 0x000bfc0001157983 */ /* 0x000f620000300800 */
[----:B------:R-:W-:Y:S01]  /*204a0*/  IABS R8, R29 ;  /* 0x0000001d00087213 */ /* 0x000fe20000000000 */
[----:B------:R-:W-:Y:S02]  /*204b0*/  IMAD.MOV R10, RZ, RZ, -R10 ;  /* 0x000000ffff0a7224 */ /* 0x000fe400078e0a0a */
[----:B------:R-:W-:Y:S02]  /*204c0*/  IMAD R14, R7, R6, R14 ;  /* 0x00000006070e7224 */ /* 0x000fe400078e020e */
[----:B------:R-:W-:Y:S02]  /*204d0*/  @!P0 IMAD.IADD R13, R13, 0x1, -R7 ;  /* 0x000000010d0d8824 */ /* 0x000fe400078e0a07 */
[----:B------:R-:W-:Y:S02]  /*204e0*/  IMAD.MOV.U32 R15, RZ, RZ, R4 ;  /* 0x000000ffff0f7224 */ /* 0x000fe400078e0004 */
[----:B------:R-:W-:-:S02]  /*204f0*/  IMAD R9, R7, R10, R9 ;  /* 0x0000000a07097224 */ /* 0x000fc400078e0209 */
[----:B------:R-:W-:Y:S01]  /*20500*/  IMAD.HI.U32 R12, R0, R8, RZ ;  /* 0x00000008000c7227 */ /* 0x000fe200078e00ff */
[----:B------:R-:W-:-:S03]  /*20510*/  ISETP.GT.U32.AND P3, PT, R7, R14, PT ;  /* 0x0000000e0700720c */ /* 0x000fc60003f64070 */
[----:B------:R-:W-:Y:S01]  /*20520*/  @!P1 IMAD.MOV R15, RZ, RZ, -R15 ;  /* 0x000000ffff0f9224 */ /* 0x000fe200078e0a0f */
[C---:B------:R-:W-:Y:S01]  /*20530*/  ISETP.GT.U32.AND P1, PT, R7.reuse, R13, PT ;  /* 0x0000000d0700720c */ /* 0x040fe20003f24070 */
[----:B------:R-:W-:Y:S02]  /*20540*/  IMAD.MOV R12, RZ, RZ, -R12 ;  /* 0x000000ffff0c7224 */ /* 0x000fe400078e0a0c */
[----:B------:R-:W-:Y:S01]  /*20550*/  @!P5 IMAD.IADD R2, R2, 0x1, -R7 ;  /* 0x000000010202d824 */ /* 0x000fe200078e0a07 */
[C---:B------:R-:W-:Y:S01]  /*20560*/  ISETP.GT.U32.AND P5, PT, R7.reuse, R9, PT ;  /* 0x000000090700720c */ /* 0x040fe20003fa4070 */
[----:B------:R-:W-:Y:S02]  /*20570*/  IMAD R8, R7, R12, R8 ;  /* 0x0000000c07087224 */ /* 0x000fe400078e0208 */
[----:B------:R-:W-:-:S03]  /*20580*/  @!P2 IMAD.MOV R2, RZ, RZ, -R2 ;  /* 0x000000ffff02a224 */ /* 0x000fc600078e0a02 */
[----:B------:R-:W-:Y:S01]  /*20590*/  ISETP.GT.U32.AND P2, PT, R7, R8, PT ;  /* 0x000000080700720c */ /* 0x000fe20003f44070 */
[--C-:B------:R-:W-:Y:S02]  /*205a0*/  @!P3 IMAD.IADD R14, R14, 0x1, -R7.reuse ;  /* 0x000000010e0eb824 */ /* 0x100fe400078e0a07 */
[----:B------:R-:W-:-:S04]  /*205b0*/  @!P1 IMAD.IADD R13, R13, 0x1, -R7 ;  /* 0x000000010d0d9824 */ /* 0x000fc800078e0a07 */
[----:B------:R-:W-:Y:S01]  /*205c0*/  @!P5 IMAD.IADD R9, R9, 0x1, -R7 ;  /* 0x000000010909d824 */ /* 0x000fe200078e0a07 */
[----:B------:R-:W-:-:S04]  /*205d0*/  ISETP.GT.U32.AND P0, PT, R7, R14, PT ;  /* 0x0000000e0700720c */ /* 0x000fc80003f04070 */
[----:B------:R-:W-:Y:S01]  /*205e0*/  ISETP.GT.U32.AND P5, PT, R7, R9, PT ;  /* 0x000000090700720c */ /* 0x000fe20003fa4070 */
[----:B------:R-:W-:Y:S01]  /*205f0*/  @!P2 IMAD.IADD R8, R8, 0x1, -R7 ;  /* 0x000000010808a824 */ /* 0x000fe200078e0a07 */
[----:B------:R-:W-:Y:S01]  /*20600*/  ISETP.GE.AND P3, PT, R20, RZ, PT ;  /* 0x000000ff1400720c */ /* 0x000fe20003f66270 */
[----:B------:R-:W-:Y:S01]  /*20610*/  @!P4 IMAD.MOV R13, RZ, RZ, -R13 ;  /* 0x000000ffff0dc224 */ /* 0x000fe200078e0a0d */
[----:B------:R-:W5:Y:S05]  /*20620*/  LDL.LU R20, [R1+0xc00] ;  /* 0x000c000001147983 */ /* 0x000f6a0000300800 */
[----:B------:R-:W-:-:S04]  /*20630*/  @!P0 IMAD.IADD R14, R14, 0x1, -R7 ;  /* 0x000000010e0e8824 */ /* 0x000fc800078e0a07 */
[----:B------:R-:W-:Y:S02]  /*20640*/  @!P5 IMAD.IADD R9, R9, 0x1, -R7 ;  /* 0x000000010909d824 */ /* 0x000fe400078e0a07 */
[----:B------:R-:W-:Y:S01]  /*20650*/  @!P6 IMAD.MOV R14, RZ, RZ, -R14 ;  /* 0x000000ffff0ee224 */ /* 0x000fe200078e0a0e */
[----:B------:R-:W-:Y:S01]  /*20660*/  STL [R1+0x98], R15 ;  /* 0x0000980f01007387 */ /* 0x000fe20000100800 */
[----:B------:R-:W-:-:S03]  /*20670*/  @!P3 IMAD.MOV R9, RZ, RZ, -R9 ;  /* 0x000000ffff09b224 */ /* 0x000fc600078e0a09 */
[----:B------:R0:W-:Y:S04]  /*20680*/  STL [R1+0x90], R2 ;  /* 0x0000900201007387 */ /* 0x0001e80000100800 */
[----:B------:R-:W-:Y:S04]  /*20690*/  STL [R1+0x8c], R14 ;  /* 0x00008c0e01007387 */ /* 0x000fe80000100800 */
[----:B------:R-:W-:Y:S04]  /*206a0*/  STL [R1+0x84], R13 ;  /* 0x0000840d01007387 */ /* 0x000fe80000100800 */
[----:B------:R0:W-:Y:S01]  /*206b0*/  STL [R1+0x80], R9 ;  /* 0x0000800901007387 */ /* 0x0001e20000100800 */
[----:B----4-:R-:W-:-:S05]  /*206c0*/  IABS R5, R18 ;  /* 0x0000001200057213 */ /* 0x010fca0000000000 */
[----:B------:R-:W-:-:S04]  /*206d0*/  IMAD.HI.U32 R10, R0, R5, RZ ;  /* 0x00000005000a7227 */ /* 0x000fc800078e00ff */
[----:B------:R-:W-:-:S04]  /*206e0*/  IMAD.MOV R10, RZ, RZ, -R10 ;  /* 0x000000ffff0a7224 */ /* 0x000fc800078e0a0a */
[----:B------:R-:W-:-:S05]  /*206f0*/  IMAD R5, R7, R10, R5 ;  /* 0x0000000a07057224 */ /* 0x000fca00078e0205 */
[----:B------:R-:W-:-:S13]  /*20700*/  ISETP.GT.U32.AND P1, PT, R7, R5, PT ;  /* 0x000000050700720c */ /* 0x000fda0003f24070 */
[----:B------:R-:W-:Y:S01]  /*20710*/  @!P1 IMAD.IADD R5, R5, 0x1, -R7 ;  /* 0x0000000105059824 */ /* 0x000fe200078e0a07 */
[----:B------:R-:W-:-:S13]  /*20720*/  ISETP.GT.U32.AND P1, PT, R7, R8, PT ;  /* 0x000000080700720c */ /* 0x000fda0003f24070 */
[----:B------:R-:W-:Y:S01]  /*20730*/  @!P1 IMAD.IADD R8, R8, 0x1, -R7 ;  /* 0x0000000108089824 */ /* 0x000fe200078e0a07 */
[----:B------:R-:W-:Y:S02]  /*20740*/  ISETP.GE.AND P1, PT, R18, RZ, PT ;  /* 0x000000ff1200720c */ /* 0x000fe40003f26270 */
[----:B------:R-:W4:Y:S01]  /*20750*/  LDL.LU R18, [R1+0xc08] ;  /* 0x000c080001127983 */ /* 0x000f220000300800 */
[----:B------:R-:W-:Y:S02]  /*20760*/  ISETP.GT.U32.AND P6, PT, R7, R5, PT ;  /* 0x000000050700720c */ /* 0x000fe40003fc4070 */
[----:B------:R-:W-:-:S05]  /*20770*/  IABS R6, R22 ;  /* 0x0000001600067213 */ /* 0x000fca0000000000 */
[----:B-1----:R-:W-:-:S04]  /*20780*/  IMAD.HI.U32 R11, R0, R6, RZ ;  /* 0x00000006000b7227 */ /* 0x002fc800078e00ff */
[----:B------:R-:W-:Y:S02]  /*20790*/  IMAD.MOV R11, RZ, RZ, -R11 ;  /* 0x000000ffff0b7224 */ /* 0x000fe400078e0a0b */
[----:B------:R-:W-:Y:S02]  /*207a0*/  @!P6 IMAD.IADD R5, R5, 0x1, -R7 ;  /* 0x000000010505e824 */ /* 0x000fe400078e0a07 */
[----:B------:R-:W-:-:S05]  /*207b0*/  IMAD R6, R7, R11, R6 ;  /* 0x0000000b07067224 */ /* 0x000fca00078e0206 */
[----:B------:R-:W-:Y:S02]  /*207c0*/  ISETP.GT.U32.AND P0, PT, R7, R6, PT ;  /* 0x000000060700720c */ /* 0x000fe40003f04070 */
[----:B--2---:R-:W-:-:S05]  /*207d0*/  IABS R10, R17 ;  /* 0x00000011000a7213 */ /* 0x004fca0000000000 */
[----:B------:R-:W-:-:S04]  /*207e0*/  IMAD.MOV.U32 R4, RZ, RZ, R10 ;  /* 0x000000ffff047224 */ /* 0x000fc800078e000a */
[----:B------:R-:W-:-:S04]  /*207f0*/  IMAD.HI.U32 R10, R0, R4, RZ ;  /* 0x00000004000a7227 */ /* 0x000fc800078e00ff */
[----:B------:R-:W-:-:S04]  /*20800*/  IMAD.MOV R10, RZ, RZ, -R10 ;  /* 0x000000ffff0a7224 */ /* 0x000fc800078e0a0a */
[----:B------:R-:W-:Y:S01]  /*20810*/  IMAD R4, R7, R10, R4 ;  /* 0x0000000a07047224 */ /* 0x000fe200078e0204 */
[----:B---3--:R-:W-:-:S04]  /*20820*/  IABS R12, R23 ;  /* 0x00000017000c7213 */ /* 0x008fc80000000000 */
[----:B------:R-:W-:Y:S02]  /*20830*/  ISETP.GT.U32.AND P5, PT, R7, R4, PT ;  /* 0x000000040700720c */ /* 0x000fe40003fa4070 */
[----:B------:R-:W-:Y:S02]  /*20840*/  ISETP.GE.AND P6, PT, R17, RZ, PT ;  /* 0x000000ff1100720c */ /* 0x000fe40003fc6270 */
[----:B------:R-:W2:Y:S01]  /*20850*/  LDL.LU R17, [R1+0xc0c] ;  /* 0x000c0c0001117983 */ /* 0x000ea20000300800 */
[----:B0-----:R-:W-:-:S04]  /*20860*/  IMAD.HI.U32 R2, R0, R12, RZ ;  /* 0x0000000c00027227 */ /* 0x001fc800078e00ff */
[----:B------:R-:W-:-:S04]  /*20870*/  IMAD.MOV R10, RZ, RZ, -R2 ;  /* 0x000000ffff0a7224 */ /* 0x000fc800078e0a02 */
[----:B------:R-:W-:Y:S02]  /*20880*/  @!P5 IMAD.IADD R4, R4, 0x1, -R7 ;  /* 0x000000010404d824 */ /* 0x000fe400078e0a07 */
[----:B------:R-:W-:-:S03]  /*20890*/  IMAD R12, R7, R10, R12 ;  /* 0x0000000a070c7224 */ /* 0x000fc600078e020c */
[C---:B------:R-:W-:Y:S02]  /*208a0*/  ISETP.GT.U32.AND P4, PT, R7.reuse, R4, PT ;  /* 0x000000040700720c */ /* 0x040fe40003f84070 */
[----:B------:R-:W-:Y:S01]  /*208b0*/  ISETP.GT.U32.AND P3, PT, R7, R12, PT ;  /* 0x0000000c0700720c */ /* 0x000fe20003f64070 */
[----:B------:R-:W-:Y:S01]  /*208c0*/  @!P0 IMAD.IADD R6, R6, 0x1, -R7 ;  /* 0x0000000106068824 */ /* 0x000fe200078e0a07 */
[----:B------:R-:W-:Y:S02]  /*208d0*/  ISETP.GE.AND P2, PT, R29, RZ, PT ;  /* 0x000000ff1d00720c */ /* 0x000fe40003f46270 */
[----:B-----5:R-:W-:Y:S02]  /*208e0*/  IABS R11, R21 ;  /* 0x00000015000b7213 */ /* 0x020fe40000000000 */
[----:B------:R-:W-:-:S03]  /*208f0*/  ISETP.GT.U32.AND P5, PT, R7, R6, PT ;  /* 0x000000060700720c */ /* 0x000fc60003fa4070 */
[----:B------:R-:W-:-:S04]  /*20900*/  IMAD.HI.U32 R2, R0, R11, RZ ;  /* 0x0000000b00027227 */ /* 0x000fc800078e00ff */
[--C-:B------:R-:W-:Y:S01]  /*20910*/  @!P4 IMAD.IADD R4, R4, 0x1, -R7.reuse ;  /* 0x000000010404c824 */ /* 0x100fe200078e0a07 */
[----:B------:R-:W-:Y:S01]  /*20920*/  ISETP.GE.AND P4, PT, R23, RZ, PT ;  /* 0x000000ff1700720c */ /* 0x000fe20003f86270 */
[----:B------:R-:W-:Y:S01]  /*20930*/  IMAD.MOV R2, RZ, RZ, -R2 ;  /* 0x000000ffff027224 */ /* 0x000fe200078e0a02 */
[----:B------:R-:W3:Y:S01]  /*20940*/  LDL.LU R23, [R1+0xc10] ;  /* 0x000c100001177983 */ /* 0x000ee20000300800 */
[----:B------:R-:W-:Y:S02]  /*20950*/  @!P3 IMAD.IADD R12, R12, 0x1, -R7 ;  /* 0x000000010c0cb824 */ /* 0x000fe400078e0a07 */
[C---:B------:R-:W-:Y:S02]  /*20960*/  IMAD R11, R7.reuse, R2, R11 ;  /* 0x00000002070b7224 */ /* 0x040fe400078e020b */
[----:B------:R-:W-:Y:S01]  /*20970*/  @!P2 IMAD.MOV R8, RZ, RZ, -R8 ;  /* 0x000000ffff08a224 */ /* 0x000fe200078e0a08 */
[----:B------:R-:W-:Y:S01]  /*20980*/  ISETP.GT.U32.AND P2, PT, R7, R12, PT ;  /* 0x0000000c0700720c */ /* 0x000fe20003f44070 */
[----:B------:R-:W-:Y:S01]  /*20990*/  @!P5 IMAD.IADD R6, R6, 0x1, -R7 ;  /* 0x000000010606d824 */ /* 0x000fe200078e0a07 */
[----:B------:R-:W-:-:S02]  /*209a0*/  ISETP.GE.AND P0, PT, R22, RZ, PT ;  /* 0x000000ff1600720c */ /* 0x000fc40003f06270 */
[----:B------:R-:W-:Y:S01]  /*209b0*/  ISETP.GT.U32.AND P5, PT, R7, R11, PT ;  /* 0x0000000b0700720c */ /* 0x000fe20003fa4070 */
[----:B------:R-:W-:Y:S02]  /*209c0*/  @!P1 IMAD.MOV R5, RZ, RZ, -R5 ;  /* 0x000000ffff059224 */ /* 0x000fe400078e0a05 */
[----:B------:R-:W-:Y:S01]  /*209d0*/  @!P6 IMAD.MOV R4, RZ, RZ, -R4 ;  /* 0x000000ffff04e224 */ /* 0x000fe200078e0a04 */
[----:B------:R-:W-:Y:S05]  /*209e0*/  STL [R1+0x78], R8 ;  /* 0x0000780801007387 */ /* 0x000fea0000100800 */
[----:B------:R-:W-:Y:S02]  /*209f0*/  @!P2 IMAD.IADD R12, R12, 0x1, -R7 ;  /* 0x000000010c0ca824 */ /* 0x000fe400078e0a07 */
[----:B------:R-:W-:-:S02]  /*20a00*/  @!P0 IMAD.MOV R6, RZ, RZ, -R6 ;  /* 0x000000ffff068224 */ /* 0x000fc400078e0a06 */
[----:B------:R-:W-:Y:S02]  /*20a10*/  @!P5 IMAD.IADD R11, R11, 0x1, -R7 ;  /* 0x000000010b0bd824 */ /* 0x000fe400078e0a07 */
[----:B------:R-:W-:Y:S01]  /*20a20*/  @!P4 IMAD.MOV R12, RZ, RZ, -R12 ;  /* 0x000000ffff0cc224 */ /* 0x000fe200078e0a0c */
[----:B------:R4:W-:Y:S01]  /*20a30*/  STL [R1+0x74], R6 ;  /* 0x0000740601007387 */ /* 0x0009e20000100800 */
[----:B------:R-:W-:Y:S02]  /*20a40*/  IABS R9, R19 ;  /* 0x0000001300097213 */ /* 0x000fe40000000000 */
[----:B------:R-:W-:Y:S01]  /*20a50*/  ISETP.GT.U32.AND P0, PT, R7, R11, PT ;  /* 0x0000000b0700720c */ /* 0x000fe20003f04070 */
[----:B------:R0:W-:Y:S01]  /*20a60*/  STL [R1+0x70], R5 ;  /* 0x0000700501007387 */ /* 0x0001e20000100800 */
[----:B------:R-:W-:-:S03]  /*20a70*/  ISETP.GE.AND P6, PT, R19, RZ, PT ;  /* 0x000000ff1300720c */ /* 0x000fc60003fc6270 */
[----:B------:R1:W-:Y:S04]  /*20a80*/  STL [R1+0x6c], R4 ;  /* 0x00006c0401007387 */ /* 0x0003e80000100800 */
[----:B------:R5:W-:Y:S04]  /*20a90*/  STL [R1+0x68], R12 ;  /* 0x0000680c01007387 */ /* 0x000be80000100800 */
[----:B------:R-:W3:Y:S01]  /*20aa0*/  LDL.LU R19, [R1+0xc18] ;  /* 0x000c180001137983 */ /* 0x000ee20000300800 */
[----:B------:R-:W-:Y:S01]  /*20ab0*/  @!P0 IMAD.IADD R11, R11, 0x1, -R7 ;  /* 0x000000010b0b8824 */ /* 0x000fe200078e0a07 */
[----:B----4-:R-:W-:-:S02]  /*20ac0*/  IABS R6, R18 ;  /* 0x0000001200067213 */ /* 0x010fc40000000000 */
[----:B------:R-:W-:Y:S02]  /*20ad0*/  ISETP.GE.AND P0, PT, R18, RZ, PT ;  /* 0x000000ff1200720c */ /* 0x000fe40003f06270 */
[----:B------:R-:W4:Y:S01]  /*20ae0*/  LDL.LU R18, [R1+0xc1c] ;  /* 0x000c1c0001127983 */ /* 0x000f220000300800 */
[----:B------:R-:W-:-:S05]  /*20af0*/  IABS R10, R20 ;  /* 0x00000014000a7213 */ /* 0x000fca0000000000 */
[----:B------:R-:W-:-:S04]  /*20b00*/  IMAD.HI.U32 R13, R0, R10, RZ ;  /* 0x0000000a000d7227 */ /* 0x000fc800078e00ff */
[----:B------:R-:W-:Y:S02]  /*20b10*/  IMAD.MOV R13, RZ, RZ, -R13 ;  /* 0x000000ffff0d7224 */ /* 0x000fe400078e0a0d */
[----:B------:R-:W-:-:S04]  /*20b20*/  IMAD.HI.U32 R2, R0, R9, RZ ;  /* 0x0000000900027227 */ /* 0x000fc800078e00ff */
[----:B------:R-:W-:Y:S02]  /*20b30*/  IMAD R10, R7, R13, R10 ;  /* 0x0000000d070a7224 */ /* 0x000fe400078e020a */
[----:B------:R-:W-:-:S03]  /*20b40*/  IMAD.MOV R2, RZ, RZ, -R2 ;  /* 0x000000ffff027224 */ /* 0x000fc600078e0a02 */
[C---:B------:R-:W-:Y:S01]  /*20b50*/  ISETP.GT.U32.AND P5, PT, R7.reuse, R10, PT ;  /* 0x0000000a0700720c */ /* 0x040fe20003fa4070 */
[----:B------:R-:W-:-:S05]  /*20b60*/  IMAD R9, R7, R2, R9 ;  /* 0x0000000207097224 */ /* 0x000fca00078e0209 */
[----:B------:R-:W-:Y:S01]  /*20b70*/  ISETP.GT.U32.AND P2, PT, R7, R9, PT ;  /* 0x000000090700720c */ /* 0x000fe20003f44070 */
[----:B0-----:R-:W-:-:S06]  /*20b80*/  IMAD.HI.U32 R5, R0, R6, RZ ;  /* 0x0000000600057227 */ /* 0x001fcc00078e00ff */
[----:B------:R-:W-:Y:S01]  /*20b90*/  @!P5 IMAD.IADD R10, R10, 0x1, -R7 ;  /* 0x000000010a0ad824 */ /* 0x000fe200078e0a07 */
[----:B------:R-:W-:-:S04]  /*20ba0*/  ISETP.GE.AND P3, PT, R21, RZ, PT ;  /* 0x000000ff1500720c */ /* 0x000fc80003f66270 */
[----:B------:R-:W-:Y:S01]  /*20bb0*/  ISETP.GT.U32.AND P5, PT, R7, R10, PT ;  /* 0x0000000a0700720c */ /* 0x000fe20003fa4070 */
[----:B------:R-:W-:Y:S02]  /*20bc0*/  IMAD.MOV R5, RZ, RZ, -R5 ;  /* 0x000000ffff057224 */ /* 0x000fe400078e0a05 */
[----:B------:R-:W-:Y:S02]  /*20bd0*/  @!P2 IMAD.IADD R9, R9, 0x1, -R7 ;  /* 0x000000010909a824 */ /* 0x000fe400078e0a07 */
[----:B------:R-:W-:-:S03]  /*20be0*/  IMAD R6, R7, R5, R6 ;  /* 0x0000000507067224 */ /* 0x000fc600078e0206 */
[----:B------:R-:W-:Y:S01]  /*20bf0*/  ISETP.GT.U32.AND P4, PT, R7, R9, PT ;  /* 0x000000090700720c */ /* 0x000fe20003f84070 */
[----:B------:R-:W-:-:S04]  /*20c00*/  @!P3 IMAD.MOV R11, RZ, RZ, -R11 ;  /* 0x000000ffff0bb224 */ /* 0x000fc800078e0a0b */
[----:B------:R-:W-:Y:S01]  /*20c10*/  @!P5 IMAD.IADD R10, R10, 0x1, -R7 ;  /* 0x000000010a0ad824 */ /* 0x000fe200078e0a07 */
[----:B------:R-:W-:Y:S02]  /*20c20*/  ISETP.GT.U32.AND P5, PT, R7, R6, PT ;  /* 0x000000060700720c */ /* 0x000fe40003fa4070 */
[----:B--2---:R-:W-:-:S05]  /*20c30*/  IABS R8, R17 ;  /* 0x0000001100087213 */ /* 0x004fca0000000000 */
[----:B-1----:R-:W-:-:S04]  /*20c40*/  IMAD.HI.U32 R4, R0, R8, RZ ;  /* 0x0000000800047227 */ /* 0x002fc800078e00ff */
[----:B------:R-:W-:-:S04]  /*20c50*/  IMAD.MOV R4, RZ, RZ, -R4 ;  /* 0x000000ffff047224 */ /* 0x000fc800078e0a04 */
[----:B------:R-:W-:-:S05]  /*20c60*/  IMAD R8, R7, R4, R8 ;  /* 0x0000000407087224 */ /* 0x000fca00078e0208 */
[----:B------:R-:W-:Y:S01]  /*20c70*/  ISETP.GT.U32.AND P3, PT, R7, R8, PT ;  /* 0x000000080700720c */ /* 0x000fe20003f64070 */
[----:B------:R-:W-:Y:S02]  /*20c80*/  @!P4 IMAD.IADD R9, R9, 0x1, -R7 ;  /* 0x000000010909c824 */ /* 0x000fe400078e0a07 */
[----:B-----5:R-:W-:Y:S02]  /*20c90*/  IMAD.MOV.U32 R12, RZ, RZ, R10 ;  /* 0x000000ffff0c7224 */ /* 0x020fe400078e000a */
[----:B------:R-:W-:Y:S02]  /*20ca0*/  IMAD.MOV.U32 R10, RZ, RZ, R9 ;  /* 0x000000ffff0a7224 */ /* 0x000fe400078e0009 */
[----:B------:R-:W-:Y:S01]  /*20cb0*/  @!P5 IMAD.IADD R6, R6, 0x1, -R7 ;  /* 0x000000010606d824 */ /* 0x000fe200078e0a07 */
[----:B------:R-:W-:Y:S01]  /*20cc0*/  IABS R5, R16 ;  /* 0x0000001000057213 */ /* 0x000fe20000000000 */
[----:B------:R-:W-:Y:S01]  /*20cd0*/  @!P6 IMAD.MOV R10, RZ, RZ, -R10 ;  /* 0x000000ffff0ae224 */ /* 0x000fe200078e0a0a */
[----:B---3--:R-:W-:-:S03]  /*20ce0*/  IABS R2, R23 ;  /* 0x0000001700027213 */ /* 0x008fc60000000000 */
[----:B------:R-:W-:Y:S01]  /*20cf0*/  @!P3 IMAD.IADD R8, R8, 0x1, -R7 ;  /* 0x000000010808b824 */ /* 0x000fe200078e0a07 */
[----:B------:R-:W-:Y:S01]  /*20d00*/  ISETP.GT.U32.AND P6, PT, R7, R6, PT ;  /* 0x000000060700720c */ /* 0x000fe20003fc4070 */
[----:B------:R-:W-:-:S03]  /*20d10*/  IMAD.HI.U32 R4, R0, R2, RZ ;  /* 0x0000000200047227 */ /* 0x000fc600078e00ff */
[----:B------:R-:W-:Y:S02]  /*20d20*/  ISETP.GT.U32.AND P3, PT, R7, R8, PT ;  /* 0x000000080700720c */ /* 0x000fe40003f64070 */
[----:B------:R-:W-:Y:S01]  /*20d30*/  ISETP.GE.AND P1, PT, R20, RZ, PT ;  /* 0x000000ff1400720c */ /* 0x000fe20003f26270 */
[----:B------:R-:W-:Y:S02]  /*20d40*/  IMAD.MOV R4, RZ, RZ, -R4 ;  /* 0x000000ffff047224 */ /* 0x000fe400078e0a04 */
[----:B------:R-:W-:-:S04]  /*20d50*/  IMAD.HI.U32 R9, R0, R5, RZ ;  /* 0x0000000500097227 */ /* 0x000fc800078e00ff */
[C---:B------:R-:W-:Y:S02]  /*20d60*/  IMAD R2, R7.reuse, R4, R2 ;  /* 0x0000000407027224 */ /* 0x040fe400078e0202 */
[----:B------:R-:W-:Y:S02]  /*20d70*/  IMAD.MOV R9, RZ, RZ, -R9 ;  /* 0x000000ffff097224 */ /* 0x000fe400078e0a09 */
[----:B------:R-:W-:Y:S01]  /*20d80*/  @!P6 IMAD.IADD R6, R6, 0x1, -R7 ;  /* 0x000000010606e824 */ /* 0x000fe200078e0a07 */
[C---:B------:R-:W-:Y:S01]  /*20d90*/  ISETP.GT.U32.AND P6, PT, R7.reuse, R2, PT ;  /* 0x000000020700720c */ /* 0x040fe20003fc4070 */
[C---:B------:R-:W-:Y:S02]  /*20da0*/  IMAD R5, R7.reuse, R9, R5 ;  /* 0x0000000907057224 */ /* 0x040fe400078e0205 */
[----:B------:R-:W-:Y:S02]  /*20db0*/  @!P3 IMAD.IADD R8, R8, 0x1, -R7 ;  /* 0x000000010808b824 */ /* 0x000fe400078e0a07 */
[----:B------:R-:W-:Y:S01]  /*20dc0*/  @!P1 IMAD.MOV R12, RZ, RZ, -R12 ;  /* 0x000000ffff0c9224 */ /* 0x000fe200078e0a0c */
[----:B------:R-:W-:-:S02]  /*20dd0*/  ISETP.GT.U32.AND P3, PT, R7, R5, PT ;  /* 0x000000050700720c */ /* 0x000fc40003f64070 */
[----:B------:R-:W-:Y:S01]  /*20de0*/  IABS R4, R26 ;  /* 0x0000001a00047213 */ /* 0x000fe20000000000 */
[----:B------:R-:W-:Y:S01]  /*20df0*/  STL [R1+0x64], R11 ;  /* 0x0000640b01007387 */ /* 0x000fe20000100800 */
[----:B------:R-:W-:-:S03]  /*20e00*/  ISETP.GE.AND P5, PT, R26, RZ, PT ;  /* 0x000000ff1a00720c */ /* 0x000fc60003fa6270 */
[----:B------:R0:W-:Y:S01]  /*20e10*/  STL [R1+0x60], R12 ;  /* 0x0000600c01007387 */ /* 0x0001e20000100800 */
[----:B------:R-:W-:-:S03]  /*20e20*/  @!P6 IMAD.IADD R2, R2, 0x1, -R7 ;  /* 0x000000010202e824 */ /* 0x000fc600078e0a07 */
[----:B------:R1:W-:Y:S02]  /*20e30*/  STL [R1+0x5c], R10 ;  /* 0x00005c0a01007387 */ /* 0x0003e40000100800 */
[----:B------:R-:W-:Y:S01]  /*20e40*/  @!P3 IMAD.IADD R5, R5, 0x1, -R7 ;  /* 0x000000010505b824 */ /* 0x000fe200078e0a07 */
[----:B------:R-:W-:Y:S01]  /*20e50*/  IABS R26, R19 ;  /* 0x00000013001a7213 */ /* 0x000fe20000000000 */
[----:B0-----:R-:W-:Y:S02]  /*20e60*/  IMAD.MOV.U32 R12, RZ, RZ, R6 ;  /* 0x000000ffff0c7224 */ /* 0x001fe400078e0006 */
[----:B-1----:R-:W-:Y:S01]  /*20e70*/  IMAD.HI.U32 R10, R0, R4, RZ ;  /* 0x00000004000a7227 */ /* 0x002fe200078e00ff */
[----:B------:R-:W-:Y:S01]  /*20e80*/  ISETP.GT.U32.AND P3, PT, R7, R2, PT ;  /* 0x000000020700720c */ /* 0x000fe20003f64070 */
[----:B------:R-:W2:Y:S02]  /*20e90*/  LDL.LU R20, [R1+0xc30] ;  /* 0x000c300001147983 */ /* 0x000ea40000300800 */
[----:B------:R-:W-:-:S02]  /*20ea0*/  IMAD.MOV R10, RZ, RZ, -R10 ;  /* 0x000000ffff0a7224 */ /* 0x000fc400078e0a0a */
[----:B------:R-:W-:Y:S01]  /*20eb0*/  IMAD.HI.U32 R9, R0, R26, RZ ;  /* 0x0000001a00097227 */ /* 0x000fe200078e00ff */
[----:B------:R-:W-:-:S03]  /*20ec0*/  IABS R15, R24 ;  /* 0x00000018000f7213 */ /* 0x000fc60000000000 */
[----:B------:R-:W-:Y:S01]  /*20ed0*/  IMAD R4, R7, R10, R4 ;  /* 0x0000000a07047224 */ /* 0x000fe200078e0204 */
[----:B------:R-:W-:Y:S01]  /*20ee0*/  IABS R14, R25 ;  /* 0x00000019000e7213 */ /* 0x000fe20000000000 */
[----:B------:R-:W-:Y:S01]  /*20ef0*/  IMAD.MOV R9, RZ, RZ, -R9 ;  /* 0x000000ffff097224 */ /* 0x000fe200078e0a09 */
[----:B------:R-:W-:Y:S02]  /*20f00*/  ISETP.GE.AND P4, PT, R23, RZ, PT ;  /* 0x000000ff1700720c */ /* 0x000fe40003f86270 */
[C---:B------:R-:W-:Y:S01]  /*20f10*/  ISETP.GT.U32.AND P6, PT, R7.reuse, R4, PT ;  /* 0x000000040700720c */ /* 0x040fe20003fc4070 */
[----:B------:R-:W-:Y:S01]  /*20f20*/  IMAD R26, R7, R9, R26 ;  /* 0x00000009071a7224 */ /* 0x000fe200078e021a */
[----:B------:R-:W-:Y:S01]  /*20f30*/  ISETP.GE.AND P2, PT, R17, RZ, PT ;  /* 0x000000ff1100720c */ /* 0x000fe20003f46270 */
[----:B------:R-:W-:Y:S01]  /*20f40*/  IMAD.HI.U32 R9, R0, R15, RZ ;  /* 0x0000000f00097227 */ /* 0x000fe200078e00ff */
[----:B------:R-:W-:Y:S01]  /*20f50*/  ISETP.GE.AND P1, PT, R16, RZ, PT ;  /* 0x000000ff1000720c */ /* 0x000fe20003f26270 */
[----:B------:R-:W3:Y:S02]  /*20f60*/  LDL.LU R23, [R1+0xc34] ;  /* 0x000c340001177983 */ /* 0x000ee40000300800 */
[----:B------:R-:W-:Y:S01]  /*20f70*/  @!P0 IMAD.MOV R12, RZ, RZ, -R12 ;  /* 0x000000ffff0c8224 */ /* 0x000fe200078e0a0c */
[----:B------:R-:W-:Y:S01]  /*20f80*/  ISETP.GT.U32.AND P0, PT, R7, R5, PT ;  /* 0x000000050700720c */ /* 0x000fe20003f04070 */
[----:B------:R-:W-:-:S04]  /*20f90*/  IMAD.HI.U32 R10, R0, R14, RZ ;  /* 0x0000000e000a7227 */ /* 0x000fc800078e00ff */
[----:B------:R-:W-:Y:S02]  /*20fa0*/  IMAD.MOV R9, RZ, RZ, -R9 ;  /* 0x000000ffff097224 */ /* 0x000fe400078e0a09 */
[----:B------:R-:W-:Y:S02]  /*20fb0*/  IMAD.MOV R10, RZ, RZ, -R10 ;  /* 0x000000ffff0a7224 */ /* 0x000fe400078e0a0a */
[----:B------:R-:W-:Y:S02]  /*20fc0*/  @!P3 IMAD.IADD R2, R2, 0x1, -R7 ;  /* 0x000000010202b824 */ /* 0x000fe400078e0a07 */
[C---:B------:R-:W-:Y:S02]  /*20fd0*/  IMAD R15, R7.reuse, R9, R15 ;  /* 0x00000009070f7224 */ /* 0x040fe400078e020f */
[----:B------:R-:W-:Y:S02]  /*20fe0*/  IMAD R14, R7, R10, R14 ;  /* 0x0000000a070e7224 */ /* 0x000fe400078e020e */
[----:B------:R-:W-:-:S02]  /*20ff0*/  IMAD.MOV.U32 R9, RZ, RZ, R2 ;  /* 0x000000ffff097224 */ /* 0x000fc400078e0002 */
[----:B------:R-:W-:Y:S01]  /*21000*/  @!P6 IMAD.IADD R4, R4, 0x1, -R7 ;  /* 0x000000010404e824 */ /* 0x000fe200078e0a07 */
[C---:B------:R-:W-:Y:S01]  /*21010*/  ISETP.GT.U32.AND P3, PT, R7.reuse, R26, PT ;  /* 0x0000001a0700720c */ /* 0x040fe20003f64070 */
[----:B------:R-:W-:Y:S01]  /*21020*/  @!P4 IMAD.MOV R9, RZ, RZ, -R9 ;  /* 0x000000ffff09c224 */ /* 0x000fe200078e0a09 */
[----:B------:R-:W-:Y:S01]  /*21030*/  ISETP.GT.U32.AND P4, PT, R7, R14, PT ;  /* 0x0000000e0700720c */ /* 0x000fe20003f84070 */
[----:B------:R-:W-:Y:S01]  /*21040*/  @!P0 IMAD.IADD R5, R5, 0x1, -R7 ;  /* 0x0000000105058824 */ /* 0x000fe200078e0a07 */
[C---:B------:R-:W-:Y:S01]  /*21050*/  ISETP.GT.U32.AND P0, PT, R7.reuse, R15, PT ;  /* 0x0000000f0700720c */ /* 0x040fe20003f04070 */
[----:B------:R-:W-:Y:S01]  /*21060*/  @!P2 IMAD.MOV R8, RZ, RZ, -R8 ;  /* 0x000000ffff08a224 */ /* 0x000fe200078e0a08 */
[----:B------:R-:W-:Y:S02]  /*21070*/  IABS R16, R28 ;  /* 0x0000001c00107213 */ /* 0x000fe40000000000 */
[----:B------:R-:W-:-:S03]  /*21080*/  ISETP.GT.U32.AND P6, PT, R7, R4, PT ;  /* 0x000000040700720c */ /* 0x000fc60003fc4070 */
[----:B------:R-:W-:-:S04]  /*21090*/  IMAD.HI.U32 R6, R0, R16, RZ ;  /* 0x0000001000067227 */ /* 0x000fc800078e00ff */
[----:B------:R-:W-:Y:S02]  /*210a0*/  IMAD.MOV R6, RZ, RZ, -R6 ;  /* 0x000000ffff067224 */ /* 0x000fe400078e0a06 */
[--C-:B------:R-:W-:Y:S02]  /*210b0*/  @!P3 IMAD.IADD R26, R26, 0x1, -R7.reuse ;  /* 0x000000011a1ab824 */ /* 0x100fe400078e0a07 */
[--C-:B------:R-:W-:Y:S02]  /*210c0*/  @!P4 IMAD.IADD R14, R14, 0x1, -R7.reuse ;  /* 0x000000010e0ec824 */ /* 0x100fe400078e0a07 */
[--C-:B------:R-:W-:Y:S02]  /*210d0*/  @!P0 IMAD.IADD R15, R15, 0x1, -R7.reuse ;  /* 0x000000010f0f8824 */ /* 0x100fe400078e0a07 */
[----:B------:R-:W-:Y:S02]  /*210e0*/  @!P6 IMAD.IADD R4, R4, 0x1, -R7 ;  /* 0x000000010404e824 */ /* 0x000fe400078e0a07 */
[C---:B------:R-:W-:Y:S01]  /*210f0*/  IMAD R16, R7.reuse, R6, R16 ;  /* 0x0000000607107224 */ /* 0x040fe200078e0210 */
[C---:B------:R-:W-:Y:S01]  /*21100*/  ISETP.GT.U32.AND P0, PT, R7.reuse, R14, PT ;  /* 0x0000000e0700720c */ /* 0x040fe20003f04070 */
[----:B------:R-:W-:Y:S01]  /*21110*/  @!P1 IMAD.MOV R5, RZ, RZ, -R5 ;  /* 0x000000ffff059224 */ /* 0x000fe200078e0a05 */
[C---:B------:R-:W-:Y:S01]  /*21120*/  ISETP.GT.U32.AND P1, PT, R7.reuse, R15, PT ;  /* 0x0000000f0700720c */ /* 0x040fe20003f24070 */
[----:B------:R-:W-:Y:S01]  /*21130*/  @!P5 IMAD.MOV R4, RZ, RZ, -R4 ;  /* 0x000000ffff04d224 */ /* 0x000fe200078e0a04 */
[----:B------:R-:W-:Y:S01]  /*21140*/  ISETP.GT.U32.AND P5, PT, R7, R16, PT ;  /* 0x000000100700720c */ /* 0x000fe20003fa4070 */
[----:B------:R-:W-:Y:S04]  /*21150*/  STL [R1+0x50], R12 ;  /* 0x0000500c01007387 */ /* 0x000fe80000100800 */
[----:B------:R-:W-:Y:S04]  /*21160*/  STL [R1+0x4c], R8 ;  /* 0x00004c0801007387 */ /* 0x000fe80000100800 */
[----:B------:R-:W-:Y:S01]  /*21170*/  STL [R1+0x48], R9 ;  /* 0x0000480901007387 */ /* 0x000fe20000100800 */
[----:B------:R-:W-:Y:S01]  /*21180*/  @!P0 IMAD.IADD R14, R14, 0x1, -R7 ;  /* 0x000000010e0e8824 */ /* 0x000fe200078e0a07 */
[----:B------:R-:W-:-:S02]  /*21190*/  ISETP.GE.AND P0, PT, R24, RZ, PT ;  /* 0x000000ff1800720c */ /* 0x000fc40003f06270 */
[----:B------:R-:W-:Y:S01]  /*211a0*/  STL [R1+0x44], R5 ;  /* 0x0000440501007387 */ /* 0x000fe20000100800 */
[--C-:B------:R-:W-:Y:S01]  /*211b0*/  @!P1 IMAD.IADD R15, R15, 0x1, -R7.reuse ;  /* 0x000000010f0f9824 */ /* 0x100fe200078e0a07 */
[----:B------:R-:W-:Y:S02]  /*211c0*/  ISETP.GE.AND P1, PT, R28, RZ, PT ;  /* 0x000000ff1c00720c */ /* 0x000fe40003f26270 */
[----:B------:R0:W-:Y:S01]  /*211d0*/  STL [R1+0x40], R4 ;  /* 0x0000400401007387 */ /* 0x0001e20000100800 */
[----:B------:R-:W-:Y:S01]  /*211e0*/  @!P5 IMAD.IADD R16, R16, 0x1, -R7 ;  /* 0x000000011010d824 */ /* 0x000fe200078e0a07 */
[----:B------:R-:W-:Y:S02]  /*211f0*/  IABS R17, R3 ;  /* 0x0000000300117213 */ /* 0x000fe40000000000 */
[----:B------:R-:W-:Y:S02]  /*21200*/  ISETP.GE.AND P5, PT, R3, RZ, PT ;  /* 0x000000ff0300720c */ /* 0x000fe40003fa6270 */
        /* <DEDUP_REMOVED lines=9> */
[----:B------:R-:W4:Y:S04]  /*212a0*/  LDL.LU R25, [R1+0xc4c] ;  /* 0x000c4c0001197983 */ /* 0x000f280000300800 */
[----:B------:R-:W5:Y:S04]  /*212b0*/  LDL.LU R24, [R1+0xc50] ;  /* 0x000c500001187983 */ /* 0x000f680000300800 */
[----:B------:R-:W4:Y:S04]  /*212c0*/  LDL.LU R28, [R1+0xc54] ;  /* 0x000c5400011c7983 */ /* 0x000f280000300800 */
[----:B------:R-:W4:Y:S01]  /*212d0*/  LDL.LU R3, [R1+0xc58] ;  /* 0x000c580001037983 */ /* 0x000f220000300800 */
[----:B------:R-:W-:Y:S01]  /*212e0*/  ISETP.GT.U32.AND P4, PT, R7, R13, PT ;  /* 0x0000000d0700720c */ /* 0x000fe20003f84070 */
[----:B------:R-:W-:-:S04]  /*212f0*/  IMAD.HI.U32 R2, R0, R17, RZ ;  /* 0x0000001100027227 */ /* 0x000fc800078e00ff */
[----:B------:R-:W-:-:S04]  /*21300*/  IMAD.MOV R2, RZ, RZ, -R2 ;  /* 0x000000ffff027224 */ /* 0x000fc800078e0a02 */
[----:B------:R-:W-:-:S04]  /*21310*/  IMAD R17, R7, R2, R17 ;  /* 0x0000000207117224 */ /* 0x000fc800078e0211 */
[----:B------:R-:W-:Y:S01]  /*21320*/  @!P4 IMAD.IADD R13, R13, 0x1, -R7 ;  /* 0x000000010d0dc824 */ /* 0x000fe200078e0a07 */
[----:B------:R-:W-:Y:S02]  /*21330*/  ISETP.GT.U32.AND P4, PT, R7, R17, PT ;  /* 0x000000110700720c */ /* 0x000fe40003f84070 */
[----:B------:R-:W-:Y:S02]  /*21340*/  ISETP.GE.AND P6, PT, R19, RZ, PT ;  /* 0x000000ff1300720c */ /* 0x000fe40003fc6270 */
[----:B------:R-:W-:-:S09]  /*21350*/  ISETP.GE.AND P3, PT, R18, RZ, PT ;  /* 0x000000ff1200720c */ /* 0x000fd20003f66270 */
[----:B------:R-:W-:Y:S01]  /*21360*/  @!P4 IMAD.IADD R17, R17, 0x1, -R7 ;  /* 0x000000011111c824 */ /* 0x000fe200078e0a07 */
[----:B------:R-:W-:Y:S01]  /*21370*/  ISETP.GT.U32.AND P4, PT, R7, R16, PT ;  /* 0x000000100700720c */ /* 0x000fe20003f84070 */
[----:B------:R-:W-:-:S03]  /*21380*/  @!P6 IMAD.MOV R26, RZ, RZ, -R26 ;  /* 0x000000ffff1ae224 */ /* 0x000fc600078e0a1a */
[----:B------:R-:W-:Y:S01]  /*21390*/  ISETP.GT.U32.AND P6, PT, R7, R17, PT ;  /* 0x000000110700720c */ /* 0x000fe20003fc4070 */
[----:B------:R-:W-:Y:S02]  /*213a0*/  @!P3 IMAD.MOV R13, RZ, RZ, -R13 ;  /* 0x000000ffff0db224 */ /* 0x000fe400078e0a0d */
[----:B------:R-:W-:Y:S02]  /*213b0*/  @!P2 IMAD.MOV R14, RZ, RZ, -R14 ;  /* 0x000000ffff0ea224 */ /* 0x000fe400078e0a0e */
[----:B------:R-:W-:-:S04]  /*213c0*/  @!P0 IMAD.MOV R15, RZ, RZ, -R15 ;  /* 0x000000ffff0f8224 */ /* 0x000fc800078e0a0f */
[----:B------:R-:W-:-:S04]  /*213d0*/  @!P4 IMAD.IADD R16, R16, 0x1, -R7 ;  /* 0x000000011010c824 */ /* 0x000fc800078e0a07 */
[----:B------:R-:W-:Y:S01]  /*213e0*/  @!P6 IMAD.IADD R17, R17, 0x1, -R7 ;  /* 0x000000011111e824 */ /* 0x000fe200078e0a07 */
[----:B------:R-:W-:Y:S01]  /*213f0*/  STL [R1+0x3680], R26 ;  /* 0x0036801a01007387 */ /* 0x000fe20000100800 */
[----:B------:R-:W-:Y:S02]  /*21400*/  @!P1 IMAD.MOV R16, RZ, RZ, -R16 ;  /* 0x000000ffff109224 */ /* 0x000fe400078e0a10 */
[----:B------:R-:W-:Y:S01]  /*21410*/  @!P5 IMAD.MOV R17, RZ, RZ, -R17 ;  /* 0x000000ffff11d224 */ /* 0x000fe200078e0a11 */
[----:B------:R-:W-:Y:S04]  /*21420*/  STL [R1+0x3684], R13 ;  /* 0x0036840d01007387 */ /* 0x000fe80000100800 */
[----:B------:R-:W-:Y:S04]  /*21430*/  STL [R1+0x3688], R14 ;  /* 0x0036880e01007387 */ /* 0x000fe80000100800 */
[----:B------:R-:W-:Y:S04]  /*21440*/  STL [R1+0x368c], R15 ;  /* 0x00368c0f01007387 */ /* 0x000fe80000100800 */
[----:B------:R-:W-:Y:S01]  /*21450*/  STL [R1+0x3690], R16 ;  /* 0x0036901001007387 */ /* 0x000fe20000100800 */
[----:B--2---:R-:W-:-:S05]  /*21460*/  IABS R18, R20 ;  /* 0x0000001400127213 */ /* 0x004fca0000000000 */
[----:B0-----:R-:W-:-:S04]  /*21470*/  IMAD.HI.U32 R4, R0, R18, RZ ;  /* 0x0000001200047227 */ /* 0x001fc800078e00ff */
[----:B------:R-:W-:-:S04]  /*21480*/  IMAD.MOV R4, RZ, RZ, -R4 ;  /* 0x000000ffff047224 */ /* 0x000fc800078e0a04 */
[----:B------:R-:W-:-:S05]  /*21490*/  IMAD R18, R7, R4, R18 ;  /* 0x0000000407127224 */ /* 0x000fca00078e0212 */
[----:B------:R-:W-:Y:S01]  /*214a0*/  ISETP.GT.U32.AND P3, PT, R7, R18, PT ;  /* 0x000000120700720c */ /* 0x000fe20003f64070 */
[----:B------:R0:W-:Y:S01]  /*214b0*/  STL [R1+0x3694], R17 ;  /* 0x0036941101007387 */ /* 0x0001e20000100800 */
[----:B---3--:R-:W-:-:S03]  /*214c0*/  IABS R19, R23 ;  /* 0x0000001700137213 */ /* 0x008fc60000000000 */
[----:B------:R-:W2:Y:S01]  /*214d0*/  LDL.LU R29, [R1+0xc40] ;  /* 0x000c4000011d7983 */ /* 0x000ea20000300800 */
[----:B------:R-:W-:-:S07]  /*214e0*/  ISETP.GE.AND P0, PT, R23, RZ, PT ;  /* 0x000000ff1700720c */ /* 0x000fce0003f06270 */
[----:B------:R-:W-:Y:S01]  /*214f0*/  @!P3 IMAD.IADD R18, R18, 0x1, -R7 ;  /* 0x000000011212b824 */ /* 0x000fe200078e0a07 */
[----:B------:R-:W-:-:S04]  /*21500*/  ISETP.GE.AND P2, PT, R20, RZ, PT ;  /* 0x000000ff1400720c */ /* 0x000fc80003f46270 */
[----:B------:R-:W-:-:S13]  /*21510*/  ISETP.GT.U32.AND P3, PT, R7, R18, PT ;  /* 0x000000120700720c */ /* 0x000fda0003f64070 */
[----:B------:R-:W-:-:S04]  /*21520*/  @!P3 IMAD.IADD R18, R18, 0x1, -R7 ;  /* 0x000000011212b824 */ /* 0x000fc800078e0a07 */
[----:B------:R-:W-:Y:S01]  /*21530*/  @!P2 IMAD.MOV R18, RZ, RZ, -R18 ;  /* 0x000000ffff12a224 */ /* 0x000fe200078e0a12 */
[----:B----4-:R-:W-:Y:S02]  /*21540*/  ISETP.GE.AND P5, PT, R3, RZ, PT ;  /* 0x000000ff0300720c */ /* 0x010fe40003fa6270 */
[----:B------:R-:W-:Y:S02]  /*21550*/  IABS R23, R3 ;  /* 0x0000000300177213 */ /* 0x000fe40000000000 */
[----:B------:R-:W3:Y:S01]  /*21560*/  LDL.LU R3, [R1+0xc44] ;  /* 0x000c440001037983 */ /* 0x000ee20000300800 */
[----:B------:R-:W-:-:S03]  /*21570*/  ISETP.GE.AND P1, PT, R28, RZ, PT ;  /* 0x000000ff1c00720c */ /* 0x000fc60003f26270 */
[----:B0-----:R-:W4:Y:S01]  /*21580*/  LDL.LU R17, [R1+0xc5c] ;  /* 0x000c5c0001117983 */ /* 0x001f220000300800 */
[----:B------:R-:W-:-:S03]  /*21590*/  IABS R22, R28 ;  /* 0x0000001c00167213 */ /* 0x000fc60000000000 */
[----:B------:R-:W4:Y:S04]  /*215a0*/  LDL.LU R26, [R1+0xc60] ;  /* 0x000c6000011a7983 */ /* 0x000f280000300800 */
[----:B------:R-:W4:Y:S04]  /*215b0*/  LDL.LU R16, [R1+0xc64] ;  /* 0x000c640001107983 */ /* 0x000f280000300800 */
[----:B------:R-:W4:Y:S04]  /*215c0*/  LDL.LU R15, [R1+0xc68] ;  /* 0x000c6800010f7983 */ /* 0x000f280000300800 */
[----:B------:R-:W4:Y:S04]  /*215d0*/  LDL.LU R28, [R1+0xc6c] ;  /* 0x000c6c00011c7983 */ /* 0x000f280000300800 */
[----:B------:R-:W4:Y:S04]  /*215e0*/  LDL.LU R14, [R1+0xc70] ;  /* 0x000c7000010e7983 */ /* 0x000f280000300800 */
[----:B------:R-:W4:Y:S04]  /*215f0*/  LDL R13, [R1+0xa0] ;  /* 0x0000a000010d7983 */ /* 0x000f280000100800 */
[----:B------:R0:W-:Y:S04]  /*21600*/  STL [R1+0x3698], R18 ;  /* 0x0036981201007387 */ /* 0x0001e80000100800 */
[----:B0-----:R-:W4:Y:S01]  /*21610*/  LDL.LU R18, [R1+0xc48] ;  /* 0x000c480001127983 */ /* 0x001f220000300800 */
[----:B------:R-:W-:-:S04]  /*21620*/  IMAD.HI.U32 R2, R0, R19, RZ ;  /* 0x0000001300027227 */ /* 0x000fc800078e00ff */
[----:B------:R-:W-:-:S04]  /*21630*/  IMAD.MOV R2, RZ, RZ, -R2 ;  /* 0x000000ffff027224 */ /* 0x000fc800078e0a02 */
[----:B------:R-:W-:-:S05]  /*21640*/  IMAD R19, R7, R2, R19 ;  /* 0x0000000207137224 */ /* 0x000fca00078e0213 */
[----:B------:R-:W-:-:S13]  /*21650*/  ISETP.GT.U32.AND P3, PT, R7, R19, PT ;  /* 0x000000130700720c */ /* 0x000fda0003f64070 */
[----:B------:R-:W-:-:S05]  /*21660*/  @!P3 IMAD.IADD R19, R19, 0x1, -R7 ;  /* 0x000000011313b824 */ /* 0x000fca00078e0a07 */
[----:B------:R-:W-:Y:S02]  /*21670*/  ISETP.GT.U32.AND P3, PT, R7, R19, PT ;  /* 0x000000130700720c */ /* 0x000fe40003f64070 */
[----:B------:R-:W-:-:S11]  /*21680*/  IABS R20, R25 ;  /* 0x0000001900147213 */ /* 0x000fd60000000000 */
[----:B------:R-:W-:-:S04]  /*21690*/  @!P3 IMAD.IADD R19, R19, 0x1, -R7 ;  /* 0x000000011313b824 */ /* 0x000fc800078e0a07 */
[----:B------:R-:W-:Y:S02]  /*216a0*/  @!P0 IMAD.MOV R19, RZ, RZ, -R19 ;  /* 0x000000ffff138224 */ /* 0x000fe400078e0a13 */
[----:B------:R-:W-:-:S03]  /*216b0*/  IMAD.HI.U32 R8, R0, R20, RZ ;  /* 0x0000001400087227 */ /* 0x000fc600078e00ff */
[----:B------:R0:W-:Y:S01]  /*216c0*/  STL [R1+0x369c], R19 ;  /* 0x00369c1301007387 */ /* 0x0001e20000100800 */
[----:B------:R-:W-:Y:S01]  /*216d0*/  IMAD.MOV R8, RZ, RZ, -R8 ;  /* 0x000000ffff087224 */ /* 0x000fe200078e0a08 */
[----:B-----5:R-:W-:Y:S02]  /*216e0*/  IABS R21, R24 ;  /* 0x0000001800157213 */ /* 0x020fe40000000000 */
[----:B0-----:R-:W5:Y:S01]  /*216f0*/  LDL.LU R19, [R1+0xc3c] ;  /* 0x000c3c0001137983 */ /* 0x001f620000300800 */
[----:B------:R-:W-:Y:S02]  /*21700*/  IMAD R20, R7, R8, R20 ;  /* 0x0000000807147224 */ /* 0x000fe400078e0214 */
[----:B------:R-:W-:-:S03]  /*21710*/  IMAD.HI.U32 R6, R0, R21, RZ ;  /* 0x0000001500067227 */ /* 0x000fc600078e00ff */
[----:B------:R-:W-:Y:S01]  /*21720*/  ISETP.GT.U32.AND P2, PT, R7, R20, PT ;  /* 0x000000140700720c */ /* 0x000fe20003f44070 */
[----:B------:R-:W-:-:S04]  /*21730*/  IMAD.MOV R6, RZ, RZ, -R6 ;  /* 0x000000ffff067224 */ /* 0x000fc800078e0a06 */
[----:B------:R-:W-:Y:S01]  /*21740*/  IMAD R21, R7, R6, R21 ;  /* 0x0000000607157224 */ /* 0x000fe200078e0215 */
[----:B------:R-:W-:-:S04]  /*21750*/  ISETP.GE.AND P6, PT, R24, RZ, PT ;  /* 0x000000ff1800720c */ /* 0x000fc80003fc6270 */
[----:B------:R-:W-:Y:S01]  /*21760*/  ISETP.GT.U32.AND P3, PT, R7, R21, PT ;  /* 0x000000150700720c */ /* 0x000fe20003f64070 */
[----:B------:R-:W-:Y:S01]  /*21770*/  IMAD.HI.U32 R4, R0, R23, RZ ;  /* 0x0000001700047227 */ /* 0x000fe200078e00ff */
[----:B------:R-:W-:-:S03]  /*21780*/  IABS R24, R27 ;  /* 0x0000001b00187213 */ /* 0x000fc60000000000 */
[----:B------:R-:W-:Y:S02]  /*21790*/  @!P2 IMAD.IADD R20, R20, 0x1, -R7 ;  /* 0x000000011414a824 */ /* 0x000fe400078e0a07 */
[----:B------:R-:W-:-:S03]  /*217a0*/  IMAD.HI.U32 R5, R0, R22, RZ ;  /* 0x0000001600057227 */ /* 0x000fc600078e00ff */
[----:B------:R-:W-:Y:S01]  /*217b0*/  ISETP.GT.U32.AND P2, PT, R7, R20, PT ;  /* 0x000000140700720c */ /* 0x000fe20003f44070 */
[----:B------:R-:W-:-:S04]  /*217c0*/  IMAD.HI.U32 R2, R0, R24, RZ ;  /* 0x0000001800027227 */ /* 0x000fc800078e00ff */
[----:B------:R-:W-:Y:S02]  /*217d0*/  IMAD.MOV R4, RZ, RZ, -R4 ;  /* 0x000000ffff047224 */ /* 0x000fe400078e0a04 */
[----:B------:R-:W-:Y:S02]  /*217e0*/  IMAD.MOV R5, RZ, RZ, -R5 ;  /* 0x000000ffff057224 */ /* 0x000fe400078e0a05 */
[----:B------:R-:W-:Y:S02]  /*217f0*/  IMAD.MOV R2, RZ, RZ, -R2 ;  /* 0x000000ffff027224 */ /* 0x000fe400078e0a02 */
[----:B------:R-:W-:Y:S01]  /*21800*/  IMAD R23, R7, R4, R23 ;  /* 0x0000000407177224 */ /* 0x000fe200078e0217 */
[----:B--2---:R-:W-:Y:S01]  /*21810*/  IABS R4, R29 ;  /* 0x0000001d00047213 */ /* 0x004fe20000000000 */
[----:B------:R-:W-:Y:S01]  /*21820*/  @!P3 IMAD.IADD R21, R21, 0x1, -R7 ;  /* 0x000000011515b824 */ /* 0x000fe200078e0a07 */
[----:B------:R-:W-:Y:S01]  /*21830*/  ISETP.GE.AND P4, PT, R25, RZ, PT ;  /* 0x000000ff1900720c */ /* 0x000fe20003f86270 */
[----:B------:R-:W-:-:S02]  /*21840*/  IMAD R22, R7, R5, R22 ;  /* 0x0000000507167224 */ /* 0x000fc400078e0216 */
[C---:B------:R-:W-:Y:S01]  /*21850*/  IMAD R24, R7.reuse, R2, R24 ;  /* 0x0000000207187224 */ /* 0x040fe200078e0218 */
[----:B------:R-:W-:Y:S01]  /*21860*/  ISETP.GT.U32.AND P3, PT, R7, R21, PT ;  /* 0x000000150700720c */ /* 0x000fe20003f64070 */
[----:B------:R-:W-:-:S04]  /*21870*/  IMAD.HI.U32 R12, R0, R4, RZ ;  /* 0x00000004000c7227 */ /* 0x000fc800078e00ff */
[----:B------:R-:W-:Y:S01]  /*21880*/  @!P2 IMAD.IADD R20, R20, 0x1, -R7 ;  /* 0x000000011414a824 */ /* 0x000fe200078e0a07 */
[----:B------:R-:W-:Y:S01]  /*21890*/  ISETP.GT.U32.AND P2, PT, R7, R22, PT ;  /* 0x000000160700720c */ /* 0x000fe20003f44070 */
[----:B------:R-:W-:-:S04]  /*218a0*/  IMAD.MOV R12, RZ, RZ, -R12 ;  /* 0x000000ffff0c7224 */ /* 0x000fc800078e0a0c */
[C---:B------:R-:W-:Y:S02]  /*218b0*/  IMAD R4, R7.reuse, R12, R4 ;  /* 0x0000000c07047224 */ /* 0x040fe400078e0204 */
[----:B------:R-:W-:Y:S01]  /*218c0*/  @!P4 IMAD.MOV R20, RZ, RZ, -R20 ;  /* 0x000000ffff14c224 */ /* 0x000fe200078e0a14 */
[----:B------:R-:W-:Y:S01]  /*218d0*/  ISETP.GT.U32.AND P4, PT, R7, R24, PT ;  /* 0x000000180700720c */ /* 0x000fe20003f84070 */
[----:B------:R-:W-:Y:S01]  /*218e0*/  @!P3 IMAD.IADD R21, R21, 0x1, -R7 ;  /* 0x000000011515b824 */ /* 0x000fe200078e0a07 */
[----:B------:R-:W-:-:S03]  /*218f0*/  ISETP.GT.U32.AND P3, PT, R7, R4, PT ;  /* 0x000000040700720c */ /* 0x000fc60003f64070 */
[----:B------:R-:W-:-:S08]  /*21900*/  @!P2 IMAD.IADD R22, R22, 0x1, -R7 ;  /* 0x000000011616a824 */ /* 0x000fd000078e0a07 */
[--C-:B------:R-:W-:Y:S02]  /*21910*/  @!P4 IMAD.IADD R24, R24, 0x1, -R7.reuse ;  /* 0x000000011818c824 */ /* 0x100fe400078e0a07 */
[----:B------:R-:W-:-:S03]  /*21920*/  @!P3 IMAD.IADD R4, R4, 0x1, -R7 ;  /* 0x000000010404b824 */ /* 0x000fc600078e0a07 */
[----:B------:R-:W-:Y:S01]  /*21930*/  ISETP.GT.U32.AND P3, PT, R7, R24, PT ;  /* 0x000000180700720c */ /* 0x000fe20003f64070 */
[----:B------:R-:W-:-:S12]  /*21940*/  @!P6 IMAD.MOV R21, RZ, RZ, -R21 ;  /* 0x000000ffff15e224 */ /* 0x000fd800078e0a15 */
[----:B------:R-:W-:Y:S01]  /*21950*/  @!P3 IMAD.IADD R24, R24, 0x1, -R7 ;  /* 0x000000011818b824 */ /* 0x000fe200078e0a07 */
[----:B------:R-:W-:Y:S04]  /*21960*/  STL [R1+0x36a0], R20 ;  /* 0x0036a01401007387 */ /* 0x000fe80000100800 */
[----:B------:R-:W-:Y:S01]  /*21970*/  STL [R1+0x36a4], R21 ;  /* 0x0036a41501007387 */ /* 0x000fe20000100800 */
[----:B---3--:R-:W-:-:S05]  /*21980*/  IABS R2, R3 ;  /* 0x0000000300027213 */ /* 0x008fca0000000000 */
[----:B------:R-:W-:-:S04]  /*21990*/  IMAD.HI.U32 R11, R0, R2, RZ ;  /* 0x00000002000b7227 */ /* 0x000fc800078e00ff */
[----:B------:R-:W-:-:S04]  /*219a0*/  IMAD.MOV R11, RZ, RZ, -R11 ;  /* 0x000000ffff0b7224 */ /* 0x000fc800078e0a0b */
[----:B------:R-:W-:-:S05]  /*219b0*/  IMAD R2, R7, R11, R2 ;  /* 0x0000000b07027224 */ /* 0x000fca00078e0202 */
[----:B------:R-:W-:Y:S02]  /*219c0*/  ISETP.GT.U32.AND P2, PT, R7, R2, PT ;  /* 0x000000020700720c */ /* 0x000fe40003f44070 */
[----:B----4-:R-:W-:Y:S02]  /*219d0*/  IABS R25, R26 ;  /* 0x0000001a00197213 */ /* 0x010fe40000000000 */
[----:B------:R-:W-:-:S03]  /*219e0*/  IABS R11, R16 ;  /* 0x00000010000b7213 */ /* 0x000fc60000000000 */
[----:B------:R-:W-:Y:S01]  /*219f0*/  IMAD.HI.U32 R8, R0, R25, RZ ;  /* 0x0000001900087227 */ /* 0x000fe200078e00ff */
[----:B------:R-:W-:-:S05]  /*21a00*/  IABS R5, R18 ;  /* 0x0000001200057213 */ /* 0x000fca0000000000 */
[----:B------:R-:W-:-:S04]  /*21a10*/  IMAD.HI.U32 R10, R0, R5, RZ ;  /* 0x00000005000a7227 */ /* 0x000fc800078e00ff */
[----:B------:R-:W-:Y:S02]  /*21a20*/  IMAD.MOV R10, RZ, RZ, -R10 ;  /* 0x000000ffff0a7224 */ /* 0x000fe400078e0a0a */
[----:B------:R-:W-:Y:S01]  /*21a30*/  @!P2 IMAD.IADD R2, R2, 0x1, -R7 ;  /* 0x000000010202a824 */ /* 0x000fe200078e0a07 */
[C---:B------:R-:W-:Y:S01]  /*21a40*/  ISETP.GT.U32.AND P2, PT, R7.reuse, R4, PT ;  /* 0x000000040700720c */ /* 0x040fe20003f44070 */
[----:B------:R-:W-:Y:S02]  /*21a50*/  IMAD R5, R7, R10, R5 ;  /* 0x0000000a07057224 */ /* 0x000fe400078e0205 */
[----:B------:R-:W-:-:S04]  /*21a60*/  IMAD.HI.U32 R10, R0, R11, RZ ;  /* 0x0000000b000a7227 */ /* 0x000fc800078e00ff */
[----:B------:R-:W-:Y:S02]  /*21a70*/  IMAD.MOV R8, RZ, RZ, -R8 ;  /* 0x000000ffff087224 */ /* 0x000fe400078e0a08 */
[----:B------:R-:W-:Y:S02]  /*21a80*/  IMAD.MOV R10, RZ, RZ, -R10 ;  /* 0x000000ffff0a7224 */ /* 0x000fe400078e0a0a */
[C---:B------:R-:W-:Y:S02]  /*21a90*/  IMAD R25, R7.reuse, R8, R25 ;  /* 0x0000000807197224 */ /* 0x040fe400078e0219 */
[C---:B------:R-:W-:Y:S02]  /*21aa0*/  IMAD R11, R7.reuse, R10, R11 ;  /* 0x0000000a070b7224 */ /* 0x040fe400078e020b */
[----:B------:R-:W-:Y:S01]  /*21ab0*/  @!P2 IMAD.IADD R4, R4, 0x1, -R7 ;  /* 0x000000010404a824 */ /* 0x000fe200078e0a07 */
[C---:B------:R-:W-:Y:S02]  /*21ac0*/  ISETP.GT.U32.AND P3, PT, R7.reuse, R25, PT ;  /* 0x000000190700720c */ /* 0x040fe40003f64070 */
[----:B------:R-:W-:-:S11]  /*21ad0*/  ISETP.GT.U32.AND P2, PT, R7, R11, PT ;  /* 0x0000000b0700720c */ /* 0x000fd60003f44070 */
[--C-:B------:R-:W-:Y:S01]  /*21ae0*/  @!P3 IMAD.IADD R25, R25, 0x1, -R7.reuse ;  /* 0x000000011919b824 */ /* 0x100fe200078e0a07 */
[----:B------:R-:W-:Y:S01]  /*21af0*/  ISETP.GE.AND P3, PT, R29, RZ, PT ;  /* 0x000000ff1d00720c */ /* 0x000fe20003f66270 */
[----:B------:R-:W-:Y:S01]  /*21b00*/  @!P2 IMAD.IADD R11, R11, 0x1, -R7 ;  /* 0x000000010b0ba824 */ /* 0x000fe200078e0a07 */
[----:B------:R-:W2:Y:S01]  /*21b10*/  LDL.LU R29, [R1+0x37a0] ;  /* 0x0037a000011d7983 */ /* 0x000ea20000300800 */
[----:B------:R-:W-:-:S03]  /*21b20*/  ISETP.GE.AND P2, PT, R3, RZ, PT ;  /* 0x000000ff0300720c */ /* 0x000fc60003f46270 */
[----:B------:R-:W3:Y:S01]  /*21b30*/  LDL.LU R3, [R1+0x379c] ;  /* 0x00379c0001037983 */ /* 0x000ee20000300800 */
[----:B------:R-:W-:-:S13]  /*21b40*/  ISETP.GT.U32.AND P0, PT, R7, R23, PT ;  /* 0x000000170700720c */ /* 0x000fda0003f04070 */
[----:B------:R-:W-:Y:S01]  /*21b50*/  @!P0 IMAD.IADD R23, R23, 0x1, -R7 ;  /* 0x0000000117178824 */ /* 0x000fe200078e0a07 */
[----:B------:R-:W-:-:S13]  /*21b60*/  ISETP.GT.U32.AND P0, PT, R7, R22, PT ;  /* 0x000000160700720c */ /* 0x000fda0003f04070 */
[----:B------:R-:W-:Y:S01]  /*21b70*/  @!P0 IMAD.IADD R22, R22, 0x1, -R7 ;  /* 0x0000000116168824 */ /* 0x000fe200078e0a07 */
[C---:B------:R-:W-:Y:S02]  /*21b80*/  ISETP.GT.U32.AND P0, PT, R7.reuse, R5, PT ;  /* 0x000000050700720c */ /* 0x040fe40003f04070 */
[----:B------:R-:W-:Y:S02]  /*21b90*/  IABS R6, R17 ;  /* 0x0000001100067213 */ /* 0x000fe40000000000 */
[----:B------:R-:W-:-:S03]  /*21ba0*/  ISETP.GT.U32.AND P4, PT, R7, R23, PT ;  /* 0x000000170700720c */ /* 0x000fc60003f84070 */
[----:B------:R-:W-:-:S06]  /*21bb0*/  IMAD.HI.U32 R9, R0, R6, RZ ;  /* 0x0000000600097227 */ /* 0x000fcc00078e00ff */
[----:B------:R-:W-:Y:S01]  /*21bc0*/  @!P0 IMAD.IADD R5, R5, 0x1, -R7 ;  /* 0x0000000105058824 */ /* 0x000fe200078e0a07 */
[----:B-----5:R-:W-:Y:S01]  /*21bd0*/  ISETP.GE.AND P0, PT, R19, RZ, PT ;  /* 0x000000ff1300720c */ /* 0x020fe20003f06270 */
[----:B------:R-:W-:-:S04]  /*21be0*/  IMAD.MOV R9, RZ, RZ, -R9 ;  /* 0x000000ffff097224 */ /* 0x000fc800078e0a09 */
[----:B------:R-:W-:Y:S01]  /*21bf0*/  IMAD R6, R7, R9, R6 ;  /* 0x0000000907067224 */ /* 0x000fe200078e0206 */
[----:B------:R-:W-:Y:S01]  /*21c00*/  IABS R9, R15 ;  /* 0x0000000f00097213 */ /* 0x000fe20000000000 */
[----:B------:R-:W-:-:S03]  /*21c10*/  @!P4 IMAD.IADD R23, R23, 0x1, -R7 ;  /* 0x000000011717c824 */ /* 0x000fc600078e0a07 */
[----:B------:R-:W-:-:S03]  /*21c20*/  ISETP.GT.U32.AND P4, PT, R7, R6, PT ;  /* 0x000000060700720c */ /* 0x000fc60003f84070 */
[----:B------:R-:W-:Y:S01]  /*21c30*/  @!P0 IMAD.MOV R24, RZ, RZ, -R24 ;  /* 0x000000ffff188224 */ /* 0x000fe200078e0a18 */
[----:B------:R-:W-:Y:S01]  /*21c40*/  ISETP.GT.U32.AND P0, PT, R7, R25, PT ;  /* 0x000000190700720c */ /* 0x000fe20003f04070 */
[----:B------:R-:W-:-:S04]  /*21c50*/  IMAD.HI.U32 R27, R0, R9, RZ ;  /* 0x00000009001b7227 */ /* 0x000fc800078e00ff */
[----:B------:R-:W-:Y:S01]  /*21c60*/  IMAD.MOV R10, RZ, RZ, -R27 ;  /* 0x000000ffff0a7224 */ /* 0x000fe200078e0a1b */
[----:B------:R-:W-:-:S03]  /*21c70*/  IABS R8, R13 ;  /* 0x0000000d00087213 */ /* 0x000fc60000000000 */
[----:B------:R-:W-:Y:S02]  /*21c80*/  IMAD R9, R7, R10, R9 ;  /* 0x0000000a07097224 */ /* 0x000fe400078e0209 */
[--C-:B------:R-:W-:Y:S02]  /*21c90*/  @!P4 IMAD.IADD R6, R6, 0x1, -R7.reuse ;  /* 0x000000010606c824 */ /* 0x100fe400078e0a07 */
[----:B------:R-:W-:Y:S01]  /*21ca0*/  @!P0 IMAD.IADD R25, R25, 0x1, -R7 ;  /* 0x0000000119198824 */ /* 0x000fe200078e0a07 */
[----:B------:R-:W-:Y:S01]  /*21cb0*/  ISETP.GE.AND P0, PT, R26, RZ, PT ;  /* 0x000000ff1a00720c */ /* 0x000fe20003f06270 */
[----:B------:R-:W-:Y:S01]  /*21cc0*/  IMAD.HI.U32 R12, R0, R8, RZ ;  /* 0x00000008000c7227 */ /* 0x000fe200078e00ff */
[C---:B------:R-:W-:Y:S01]  /*21cd0*/  ISETP.GT.U32.AND P4, PT, R7.reuse, R9, PT ;  /* 0x000000090700720c */ /* 0x040fe20003f84070 */
[----:B------:R-:W0:Y:S01]  /*21ce0*/  S2R R26, SR_TID.X ;  /* 0x00000000001a7919 */ /* 0x000e220000002100 */
[----:B------:R-:W-:Y:S01]  /*21cf0*/  ISETP.GT.U32.AND P6, PT, R7, R2, PT ;  /* 0x000000020700720c */ /* 0x000fe20003fc4070 */
[----:B------:R-:W-:Y:S01]  /*21d00*/  IMAD.MOV R12, RZ, RZ, -R12 ;  /* 0x000000ffff0c7224 */ /* 0x000fe200078e0a0c */
[----:B------:R-:W-:-:S03]  /*21d10*/  IABS R10, R28 ;  /* 0x0000001c000a7213 */ /* 0x000fc60000000000 */
[C---:B------:R-:W-:Y:S01]  /*21d20*/  IMAD R8, R7.reuse, R12, R8 ;  /* 0x0000000c07087224 */ /* 0x040fe200078e0208 */
[----:B------:R-:W-:Y:S01]  /*21d30*/  IABS R12, R14 ;  /* 0x0000000e000c7213 */ /* 0x000fe20000000000 */
[----:B------:R-:W-:Y:S01]  /*21d40*/  @!P3 IMAD.MOV R4, RZ, RZ, -R4 ;  /* 0x000000ffff04b224 */ /* 0x000fe200078e0a04 */
[----:B------:R-:W-:Y:S01]  /*21d50*/  ISETP.GT.U32.AND P3, PT, R7, R11, PT ;  /* 0x0000000b0700720c */ /* 0x000fe20003f64070 */
[----:B------:R-:W-:-:S04]  /*21d60*/  IMAD.HI.U32 R27, R0, R10, RZ ;  /* 0x0000000a001b7227 */ /* 0x000fc800078e00ff */
[----:B------:R-:W-:Y:S01]  /*21d70*/  @!P4 IMAD.IADD R9, R9, 0x1, -R7 ;  /* 0x000000010909c824 */ /* 0x000fe200078e0a07 */
[----:B------:R-:W-:Y:S01]  /*21d80*/  ISETP.GT.U32.AND P4, PT, R7, R6, PT ;  /* 0x000000060700720c */ /* 0x000fe20003f84070 */
[----:B------:R-:W-:-:S04]  /*21d90*/  IMAD.HI.U32 R0, R0, R12, RZ ;  /* 0x0000000c00007227 */ /* 0x000fc800078e00ff */
[----:B------:R-:W-:Y:S01]  /*21da0*/  @!P6 IMAD.IADD R2, R2, 0x1, -R7 ;  /* 0x000000010202e824 */ /* 0x000fe200078e0a07 */
[C---:B------:R-:W-:Y:S01]  /*21db0*/  ISETP.GT.U32.AND P6, PT, R7.reuse, R8, PT ;  /* 0x000000080700720c */ /* 0x040fe20003fc4070 */
[----:B------:R-:W-:Y:S02]  /*21dc0*/  IMAD.MOV R27, RZ, RZ, -R27 ;  /* 0x000000ffff1b7224 */ /* 0x000fe400078e0a1b */
[----:B------:R-:W-:Y:S02]  /*21dd0*/  IMAD.MOV R0, RZ, RZ, -R0 ;  /* 0x000000ffff007224 */ /* 0x000fe400078e0a00 */
[C---:B------:R-:W-:Y:S02]  /*21de0*/  IMAD R10, R7.reuse, R27, R10 ;  /* 0x0000001b070a7224 */ /* 0x040fe400078e020a */
[C---:B------:R-:W-:Y:S02]  /*21df0*/  IMAD R12, R7.reuse, R0, R12 ;  /* 0x00000000070c7224 */ /* 0x040fe400078e020c */
[----:B------:R-:W-:Y:S01]  /*21e00*/  @!P1 IMAD.MOV R22, RZ, RZ, -R22 ;  /* 0x000000ffff169224 */ /* 0x000fe200078e0a16 */
[C---:B------:R-:W-:Y:S01]  /*21e10*/  ISETP.GT.U32.AND P1, PT, R7.reuse, R5, PT ;  /* 0x000000050700720c */ /* 0x040fe20003f24070 */
[--C-:B------:R-:W-:Y:S01]  /*21e20*/  @!P4 IMAD.IADD R6, R6, 0x1, -R7.reuse ;  /* 0x000000010606c824 */ /* 0x100fe200078e0a07 */
[----:B------:R-:W-:Y:S01]  /*21e30*/  ISETP.GT.U32.AND P4, PT, R7, R10, PT ;  /* 0x0000000a0700720c */ /* 0x000fe20003f84070 */
[--C-:B------:R-:W-:Y:S01]  /*21e40*/  @!P3 IMAD.IADD R11, R11, 0x1, -R7.reuse ;  /* 0x000000010b0bb824 */ /* 0x100fe200078e0a07 */
[----:B------:R-:W-:Y:S01]  /*21e50*/  ISETP.GT.U32.AND P3, PT, R7, R12, PT ;  /* 0x0000000c0700720c */ /* 0x000fe20003f64070 */
[----:B------:R-:W-:Y:S01]  /*21e60*/  @!P6 IMAD.IADD R8, R8, 0x1, -R7 ;  /* 0x000000010808e824 */ /* 0x000fe200078e0a07 */
[----:B------:R-:W-:Y:S01]  /*21e70*/  ISETP.GE.AND P6, PT, R18, RZ, PT ;  /* 0x000000ff1200720c */ /* 0x000fe20003fc6270 */
[----:B0-----:R-:W-:-:S02]  /*21e80*/  IMAD.SHL.U32 R27, R26, 0x40, RZ ;  /* 0x000000401a1b7824 */ /* 0x001fc400078e00ff */
[----:B------:R-:W-:Y:S02]  /*21e90*/  @!P5 IMAD.MOV R23, RZ, RZ, -R23 ;  /* 0x000000ffff17d224 */ /* 0x000fe400078e0a17 */
[----:B------:R-:W-:Y:S01]  /*21ea0*/  IMAD.SHL.U32 R0, R26, 0x8, RZ ;  /* 0x000000081a007824 */ /* 0x000fe200078e00ff */
[----:B------:R-:W-:Y:S01]  /*21eb0*/  LOP3.LUT R27, R27, 0x1c0, RZ, 0xc0, !PT ;  /* 0x000001c01b1b7812 */ /* 0x000fe200078ec0ff */
[----:B------:R-:W-:Y:S01]  /*21ec0*/  @!P2 IMAD.MOV R2, RZ, RZ, -R2 ;  /* 0x000000ffff02a224 */ /* 0x000fe200078e0a02 */
[----:B------:R-:W-:Y:S01]  /*21ed0*/  STL [R1+0x36a8], R22 ;  /* 0x0036a81601007387 */ /* 0x000fe20000100800 */
[--C-:B------:R-:W-:Y:S01]  /*21ee0*/  @!P1 IMAD.IADD R5, R5, 0x1, -R7.reuse ;  /* 0x0000000105059824 */ /* 0x100fe200078e0a07 */
[----:B------:R-:W-:Y:S02]  /*21ef0*/  LOP3.LUT R27, R27, 0x30, R0, 0xf8, !PT ;  /* 0x000000301b1b7812 */ /* 0x000fe400078ef800 */
[----:B------:R-:W-:Y:S01]  /*21f00*/  STL [R1+0x36ac], R23 ;  /* 0x0036ac1701007387 */ /* 0x000fe20000100800 */
[----:B------:R-:W-:-:S02]  /*21f10*/  @!P4 IMAD.IADD R10, R10, 0x1, -R7 ;  /* 0x000000010a0ac824 */ /* 0x000fc400078e0a07 */
[----:B------:R-:W-:Y:S01]  /*21f20*/  @!P3 IMAD.IADD R12, R12, 0x1, -R7 ;  /* 0x000000010c0cb824 */ /* 0x000fe200078e0a07 */
[----:B------:R-:W-:Y:S01]  /*21f30*/  STL [R1+0x36b0], R24 ;  /* 0x0036b01801007387 */ /* 0x000fe20000100800 */
[----:B------:R-:W-:-:S03]  /*21f40*/  IMAD.SHL.U32 R0, R26, 0x2, RZ ;  /* 0x000000021a007824 */ /* 0x000fc600078e00ff */
[----:B------:R-:W-:Y:S01]  /*21f50*/  STL [R1+0x36b4], R4 ;  /* 0x0036b40401007387 */ /* 0x000fe20000100800 */
[----:B------:R-:W-:-:S03]  /*21f60*/  ISETP.GE.AND P4, PT, R28, RZ, PT ;  /* 0x000000ff1c00720c */ /* 0x000fc60003f86270 */
[----:B------:R0:W-:Y:S01]  /*21f70*/  STL [R1+0x36b8], R2 ;  /* 0x0036b80201007387 */ /* 0x0001e20000100800 */
[----:B------:R-:W-:Y:S01]  /*21f80*/  @!P6 IMAD.MOV R5, RZ, RZ, -R5 ;  /* 0x000000ffff05e224 */ /* 0x000fe200078e0a05 */
[----:B------:R-:W-:Y:S02]  /*21f90*/  SHF.R.U32.HI R28, RZ, 0x2, R26 ;  /* 0x00000002ff1c7819 */ /* 0x000fe4000001161a */
[C---:B------:R-:W-:Y:S02]  /*21fa0*/  ISETP.GT.U32.AND P5, PT, R7.reuse, R8, PT ;  /* 0x000000080700720c */ /* 0x040fe40003fa4070 */
[C---:B------:R-:W-:Y:S02]  /*21fb0*/  ISETP.GT.U32.AND P2, PT, R7.reuse, R9, PT ;  /* 0x000000090700720c */ /* 0x040fe40003f44070 */
[----:B0-----:R-:W-:Y:S02]  /*21fc0*/  LOP3.LUT R2, R26, 0x3, RZ, 0xc0, !PT ;  /* 0x000000031a027812 */ /* 0x001fe400078ec0ff */
[----:B------:R-:W-:-:S02]  /*21fd0*/  ISETP.GT.U32.AND P6, PT, R7, R10, PT ;  /* 0x0000000a0700720c */ /* 0x000fc40003fc4070 */
[----:B------:R-:W-:Y:S02]  /*21fe0*/  ISETP.GT.U32.AND P3, PT, R7, R12, PT ;  /* 0x0000000c0700720c */ /* 0x000fe40003f64070 */
[----:B------:R-:W-:Y:S01]  /*21ff0*/  LOP3.LUT R27, R27, 0x30, R0, 0x78, !PT ;  /* 0x000000301b1b7812 */ /* 0x000fe200078e7800 */
[----:B------:R-:W-:Y:S01]  /*22000*/  IMAD R0, R2, 0x220, RZ ;  /* 0x0000022002007824 */ /* 0x000fe200078e02ff */
[----:B------:R-:W-:Y:S01]  /*22010*/  SGXT.U32 R2, R28, 0x3 ;  /* 0x000000031c02781a */ /* 0x000fe20000000000 */
[----:B------:R-:W-:Y:S01]  /*22020*/  IMAD.SHL.U32 R4, R26, 0x10, RZ ;  /* 0x000000101a047824 */ /* 0x000fe200078e00ff */
[----:B------:R-:W-:Y:S02]  /*22030*/  ISETP.GE.AND P1, PT, R17, RZ, PT ;  /* 0x000000ff1100720c */ /* 0x000fe40003f26270 */
[----:B------:R-:W-:Y:S01]  /*22040*/  LOP3.LUT R0, R0, R2, RZ, 0xfc, !PT ;  /* 0x0000000200007212 */ /* 0x000fe200078efcff */
[----:B------:R-:W-:Y:S01]  /*22050*/  STL [R1+0x36bc], R5 ;  /* 0x0036bc0501007387 */ /* 0x000fe20000100800 */
[----:B------:R-:W-:Y:S01]  /*22060*/  LOP3.LUT R28, R4, 0x200, RZ, 0xc0, !PT ;  /* 0x00000200041c7812 */ /* 0x000fe200078ec0ff */
[----:B------:R-:W-:-:S02]  /*22070*/  @!P5 IMAD.IADD R8, R8, 0x1, -R7 ;  /* 0x000000010808d824 */ /* 0x000fc400078e0a07 */
[----:B------:R-:W-:Y:S01]  /*22080*/  STL [R1+0x3620], R4 ;  /* 0x0036200401007387 */ /* 0x000fe20000100800 */
[--C-:B------:R-:W-:Y:S01]  /*22090*/  @!P2 IMAD.IADD R9, R9, 0x1, -R7.reuse ;  /* 0x000000010909a824 */ /* 0x100fe200078e0a07 */
[----:B------:R-:W-:Y:S01]  /*220a0*/  LOP3.LUT R26, R26, 0x3f, RZ, 0xc0, !PT ;  /* 0x0000003f1a1a7812 */ /* 0x000fe200078ec0ff */
[--C-:B------:R-:W-:Y:S01]  /*220b0*/  @!P6 IMAD.IADD R10, R10, 0x1, -R7.reuse ;  /* 0x000000010a0ae824 */ /* 0x100fe200078e0a07 */
[----:B------:R0:W-:Y:S01]  /*220c0*/  STL [R1+0x3624], R0 ;  /* 0x0036240001007387 */ /* 0x0001e20000100800 */
[----:B------:R-:W-:Y:S02]  /*220d0*/  @!P3 IMAD.IADD R12, R12, 0x1, -R7 ;  /* 0x000000010c0cb824 */ /* 0x000fe400078e0a07 */
[----:B------:R-:W-:Y:S02]  /*220e0*/  IMAD.MOV.U32 R7, RZ, RZ, R25 ;  /* 0x000000ffff077224 */ /* 0x000fe400078e0019 */
[----:B------:R-:W-:Y:S01]  /*220f0*/  @!P1 IMAD.MOV R6, RZ, RZ, -R6 ;  /* 0x000000ffff069224 */ /* 0x000fe200078e0a06 */
[----:B0-----:R-:W-:Y:S01]  /*22100*/  IADD3 R0, PT, PT, R27, UR5, R28 ;  /* 0x000000051b007c10 */ /* 0x001fe2000fffe01c */
[----:B------:R-:W-:-:S04]  /*22110*/  @!P0 IMAD.MOV R7, RZ, RZ, -R7 ;  /* 0x000000ffff078224 */ /* 0x000fc800078e0a07 */
[----:B------:R0:W-:Y:S04]  /*22120*/  STL [R1+0xa8], R0 ;  /* 0x0000a80001007387 */ /* 0x0001e80000100800 */
[----:B------:R-:W-:Y:S01]  /*22130*/  STL [R1+0x36c0], R6 ;  /* 0x0036c00601007387 */ /* 0x000fe20000100800 */
[----:B0-----:R-:W-:-:S03]  /*22140*/  IMAD R0, R26, UR4, RZ ;  /* 0x000000041a007c24 */ /* 0x001fc6000f8e02ff */
[----:B------:R0:W-:Y:S04]  /*22150*/  STL [R1+0x36c4], R7 ;  /* 0x0036c40701007387 */ /* 0x0001e80000100800 */
[----:B------:R1:W-:Y:S01]  /*22160*/  STL [R1+0x868], R0 ;  /* 0x0008680001007387 */ /* 0x0003e20000100800 */
[----:B------:R-:W-:-:S03]  /*22170*/  ISETP.GE.AND P5, PT, R16, RZ, PT ;  /* 0x000000ff1000720c */ /* 0x000fc60003fa6270 */
[----:B0-----:R-:W4:Y:S04]  /*22180*/  LDL.LU R7, [R1+0xa24] ;  /* 0x000a240001077983 */ /* 0x001f280000300800 */
[----:B------:R-:W5:Y:S04]  /*22190*/  LDL.LU R6, [R1+0xa20] ;  /* 0x000a200001067983 */ /* 0x000f680000300800 */
[----:B------:R-:W4:Y:S04]  /*221a0*/  LDL.LU R27, [R1+0xa1c] ;  /* 0x000a1c00011b7983 */ /* 0x000f280000300800 */
[----:B------:R-:W4:Y:S01]  /*221b0*/  LDL.LU R28, [R1+0xa18] ;  /* 0x000a1800011c7983 */ /* 0x000f220000300800 */
[----:B------:R-:W-:Y:S01]  /*221c0*/  ISETP.GE.AND P2, PT, R15, RZ, PT ;  /* 0x000000ff0f00720c */ /* 0x000fe20003f46270 */
[----:B------:R-:W-:Y:S01]  /*221d0*/  @!P5 IMAD.MOV R11, RZ, RZ, -R11 ;  /* 0x000000ffff0bd224 */ /* 0x000fe200078e0a0b */
[----:B------:R-:W-:-:S02]  /*221e0*/  ISETP.GE.AND P6, PT, R14, RZ, PT ;  /* 0x000000ff0e00720c */ /* 0x000fc40003fc6270 */
[----:B------:R-:W-:Y:S02]  /*221f0*/  ISETP.GE.AND P1, PT, R13, RZ, PT ;  /* 0x000000ff0d00720c */ /* 0x000fe40003f26270 */
[----:B---3--:R-:W-:Y:S02]  /*22200*/  ISETP.NE.AND P0, PT, R3, RZ, PT ;  /* 0x000000ff0300720c */ /* 0x008fe40003f05270 */
[----:B------:R-:W-:Y:S02]  /*22210*/  LOP3.LUT R25, RZ, R3, RZ, 0x33, !PT ;  /* 0x00000003ff197212 */ /* 0x000fe400078e33ff */
[----:B------:R-:W-:Y:S02]  /*22220*/  IADD3 R3, P3, PT, R0, UR10, RZ ;  /* 0x0000000a00037c10 */ /* 0x000fe4000ff7e0ff */
[----:B-1----:R-:W3:Y:S04]  /*22230*/  LDL.LU R0, [R1+0xa14] ;  /* 0x000a140001007983 */ /* 0x002ee80000300800 */
[----:B------:R-:W3:Y:S04]  /*22240*/  LDL.LU R5, [R1+0xa10] ;  /* 0x000a100001057983 */ /* 0x000ee80000300800 */
        /* <DEDUP_REMOVED lines=8> */
[----:B------:R-:W3:Y:S04]  /*222d0*/  LDL.LU R18, [R1] ;  /* 0x0000000001127983 */ /* 0x000ee80000300800 */
[----:B------:R-:W3:Y:S04]  /*222e0*/  LDL.LU R17, [R1+0x9b8] ;  /* 0x0009b80001117983 */ /* 0x000ee80000300800 */
[----:B------:R-:W3:Y:S04]  /*222f0*/  LDL.LU R16, [R1+0x9b4] ;  /* 0x0009b40001107983 */ /* 0x000ee80000300800 */
[----:B------:R-:W3:Y:S04]  /*22300*/  LDL.LU R15, [R1+0x9b0] ;  /* 0x0009b000010f7983 */ /* 0x000ee80000300800 */
[----:B------:R-:W3:Y:S04]  /*22310*/  LDL.LU R14, [R1+0x9ac] ;  /* 0x0009ac00010e7983 */ /* 0x000ee80000300800 */
[----:B------:R-:W3:Y:S04]  /*22320*/  LDL.LU R13, [R1+0x9a8] ;  /* 0x0009a800010d7983 */ /* 0x000ee80000300800 */
[----:B------:R-:W3:Y:S04]  /*22330*/  LDL.LU R26, [R1+0x9a4] ;  /* 0x0009a400011a7983 */ /* 0x000ee80000300800 */
[----:B------:R0:W-:Y:S04]  /*22340*/  STL [R1+0x367c], R3 ;  /* 0x00367c0301007387 */ /* 0x0001e80000100800 */
[----:B0-----:R-:W3:Y:S04]  /*22350*/  LDL.LU R3, [R1+0xa28] ;  /* 0x000a280001037983 */ /* 0x001ee80000300800 */
[----:B------:R0:W-:Y:S04]  /*22360*/  STL [R1+0x36c8], R11 ;  /* 0x0036c80b01007387 */ /* 0x0001e80000100800 */
[----:B0-----:R-:W4:Y:S01]  /*22370*/  LDL.LU R11, [R1+0xa2c] ;  /* 0x000a2c00010b7983 */ /* 0x001f220000300800 */
[----:B------:R-:W-:-:S02]  /*22380*/  @!P1 IMAD.MOV R8, RZ, RZ, -R8 ;  /* 0x000000ffff089224 */ /* 0x000fc400078e0a08 */
[----:B------:R-:W-:Y:S02]  /*22390*/  @!P2 IMAD.MOV R9, RZ, RZ, -R9 ;  /* 0x000000ffff09a224 */ /* 0x000fe400078e0a09 */
[----:B------:R-:W-:Y:S01]  /*223a0*/  @!P4 IMAD.MOV R10, RZ, RZ, -R10 ;  /* 0x000000ffff0ac224 */ /* 0x000fe200078e0a0a */
[----:B------:R3:W-:Y:S01]  /*223b0*/  STL [R1+0x36cc], R8 ;  /* 0x0036cc0801007387 */ /* 0x0007e20000100800 */
[----:B------:R-:W-:-:S03]  /*223c0*/  @!P6 IMAD.MOV R12, RZ, RZ, -R12 ;  /* 0x000000ffff0ce224 */ /* 0x000fc600078e0a0c */
[----:B------:R0:W-:Y:S04]  /*223d0*/  STL [R1+0x36d0], R9 ;  /* 0x0036d00901007387 */ /* 0x0001e80000100800 */
[----:B------:R-:W-:Y:S04]  /*223e0*/  STL [R1+0x36d4], R10 ;  /* 0x0036d40a01007387 */ /* 0x000fe80000100800 */
[----:B------:R-:W-:Y:S01]  /*223f0*/  STL [R1+0x36d8], R12 ;  /* 0x0036d80c01007387 */ /* 0x000fe20000100800 */
[C---:B--2---:R-:W-:Y:S02]  /*22400*/  SEL R29, R25.reuse, R29, !P0 ;  /* 0x0000001d191d7207 */ /* 0x044fe40004000000 */
[----:B-----5:R-:W-:-:S02]  /*22410*/  SEL R6, R25, R6, !P0 ;  /* 0x0000000619067207 */ /* 0x020fc40004000000 */
[C---:B---3--:R-:W-:Y:S02]  /*22420*/  SEL R8, R25.reuse, R3, !P0 ;  /* 0x0000000319087207 */ /* 0x048fe40004000000 */
[C---:B----4-:R-:W-:Y:S02]  /*22430*/  SEL R3, R25.reuse, R7, !P0 ;  /* 0x0000000719037207 */ /* 0x050fe40004000000 */
[C---:B------:R-:W-:Y:S02]  /*22440*/  SEL R7, R25.reuse, R27, !P0 ;  /* 0x0000001b19077207 */ /* 0x040fe40004000000 */
[----:B0-----:R-:W-:-:S05]  /*22450*/  SEL R9, R25, R11, !P0 ;  /* 0x0000000b19097207 */ /* 0x001fca0004000000 */
[----:B------:R-:W-:Y:S04]  /*22460*/  STL [R1+0x54], R9 ;  /* 0x0000540901007387 */ /* 0x000fe80000100800 */
[----:B------:R-:W-:Y:S04]  /*22470*/  STL [R1+0x3c], R8 ;  /* 0x00003c0801007387 */ /* 0x000fe80000100800 */
[----:B------:R0:W-:Y:S04]  /*22480*/  STL [R1+0x38], R3 ;  /* 0x0000380301007387 */ /* 0x0001e80000100800 */
[----:B------:R1:W-:Y:S01]  /*22490*/  STL [R1+0x34], R6 ;  /* 0x0000340601007387 */ /* 0x0003e20000100800 */
[----:B0-----:R-:W-:-:S03]  /*224a0*/  SEL R3, R25, R28, !P0 ;  /* 0x0000001c19037207 */ /* 0x001fc60004000000 */
[----:B------:R-:W-:Y:S01]  /*224b0*/  STL [R1+0x30], R7 ;  /* 0x0000300701007387 */ /* 0x000fe20000100800 */
[C---:B-1----:R-:W-:Y:S02]  /*224c0*/  SEL R6, R25.reuse, R0, !P0 ;  /* 0x0000000019067207 */ /* 0x042fe40004000000 */
[C---:B------:R-:W-:Y:S01]  /*224d0*/  SEL R0, R25.reuse, R5, !P0 ;  /* 0x0000000519007207 */ /* 0x040fe20004000000 */
[----:B------:R0:W-:Y:S04]  /*224e0*/  STL [R1+0x2c], R3 ;  /* 0x00002c0301007387 */ /* 0x0001e80000100800 */
[----:B------:R-:W-:Y:S04]  /*224f0*/  STL [R1+0x28], R6 ;  /* 0x0000280601007387 */ /* 0x000fe80000100800 */
[----:B------:R1:W-:Y:S01]  /*22500*/  STL [R1+0x24], R0 ;  /* 0x0000240001007387 */ /* 0x0003e20000100800 */
[----:B0-----:R-:W-:-:S02]  /*22510*/  SEL R3, R25, R2, !P0 ;  /* 0x0000000219037207 */ /* 0x001fc40004000000 */
[----:B------:R-:W-:-:S03]  /*22520*/  SEL R2, R25, R4, !P0 ;  /* 0x0000000419027207 */ /* 0x000fc60004000000 */
[----:B------:R0:W-:Y:S01]  /*22530*/  STL [R1+0x20], R3 ;  /* 0x0000200301007387 */ /* 0x0001e20000100800 */
[----:B-1----:R-:W-:-:S03]  /*22540*/  SEL R0, R25, R24, !P0 ;  /* 0x0000001819007207 */ /* 0x002fc60004000000 */
[----:B------:R1:W-:Y:S04]  /*22550*/  STL [R1+0x1c], R2 ;  /* 0x00001c0201007387 */ /* 0x0003e80000100800 */
[----:B------:R2:W-:Y:S01]  /*22560*/  STL [R1+0x18], R0 ;  /* 0x0000180001007387 */ /* 0x0005e20000100800 */
[C---:B0-----:R-:W-:Y:S02]  /*22570*/  SEL R3, R25.reuse, R23, !P0 ;  /* 0x0000001719037207 */ /* 0x041fe40004000000 */
[----:B-1----:R-:W-:-:S03]  /*22580*/  SEL R2, R25, R22, !P0 ;  /* 0x0000001619027207 */ /* 0x002fc60004000000 */
[----:B------:R0:W-:Y:S01]  /*22590*/  STL [R1+0x14], R3 ;  /* 0x0000140301007387 */ /* 0x0001e20000100800 */
[----:B--2---:R-:W-:-:S03]  /*225a0*/  SEL R0, R25, R21, !P0 ;  /* 0x0000001519007207 */ /* 0x004fc60004000000 */
[----:B------:R1:W-:Y:S04]  /*225b0*/  STL [R1+0x10], R2 ;  /* 0x0000100201007387 */ /* 0x0003e80000100800 */
[----:B------:R2:W-:Y:S01]  /*225c0*/  STL [R1+0xc], R0 ;  /* 0x00000c0001007387 */ /* 0x0005e20000100800 */
[C---:B0-----:R-:W-:Y:S02]  /*225d0*/  SEL R3, R25.reuse, R20, !P0 ;  /* 0x0000001419037207 */ /* 0x041fe40004000000 */
[----:B-1----:R-:W-:-:S03]  /*225e0*/  SEL R2, R25, R19, !P0 ;  /* 0x0000001319027207 */ /* 0x002fc60004000000 */
[----:B------:R0:W-:Y:S01]  /*225f0*/  STL [R1+0x8], R3 ;  /* 0x0000080301007387 */ /* 0x0001e20000100800 */
[----:B--2---:R-:W-:-:S03]  /*22600*/  SEL R0, R25, R18, !P0 ;  /* 0x0000001219007207 */ /* 0x004fc60004000000 */
[----:B------:R-:W-:Y:S01]  /*22610*/  STL [R1+0x4], R2 ;  /* 0x0000040201007387 */ /* 0x000fe20000100800 */
[C---:B------:R-:W-:Y:S02]  /*22620*/  SEL R28, R25.reuse, R17, !P0 ;  /* 0x00000011191c7207 */ /* 0x040fe40004000000 */
[C---:B------:R-:W-:Y:S01]  /*22630*/  SEL R27, R25.reuse, R16, !P0 ;  /* 0x00000010191b7207 */ /* 0x040fe20004000000 */
[----:B------:R-:W-:Y:S01]  /*22640*/  STL [R1+0x36dc], R29 ;  /* 0x0036dc1d01007387 */ /* 0x000fe20000100800 */
[----:B0-----:R-:W-:-:S03]  /*22650*/  SEL R3, R25, R14, !P0 ;  /* 0x0000000e19037207 */ /* 0x001fc60004000000 */
[----:B------:R0:W-:Y:S04]  /*22660*/  STL [R1], R0 ;  /* 0x0000000001007387 */ /* 0x0001e80000100800 */
[----:B------:R-:W-:Y:S01]  /*22670*/  STL [R1+0x36e0], R28 ;  /* 0x0036e01c01007387 */ /* 0x000fe20000100800 */
[----:B0-----:R-:W-:-:S03]  /*22680*/  SEL R0, R25, R15, !P0 ;  /* 0x0000000f19007207 */ /* 0x001fc60004000000 */
[----:B------:R0:W-:Y:S04]  /*22690*/  STL [R1+0x36e4], R27 ;  /* 0x0036e41b01007387 */ /* 0x0001e80000100800 */
[----:B------:R1:W-:Y:S04]  /*226a0*/  STL [R1+0x58], R0 ;  /* 0x0000580001007387 */ /* 0x0003e80000100800 */
[----:B------:R-:W-:Y:S04]  /*226b0*/  STL [R1+0x7c], R3 ;  /* 0x00007c0301007387 */ /* 0x000fe80000100800 */
[----:B0-----:R-:W2:Y:S01]  /*226c0*/  LDL.LU R27, [R1+0x994] ;  /* 0x00099400011b7983 */ /* 0x001ea20000300800 */
[----:B------:R-:W-:-:S02]  /*226d0*/  SEL R2, R25, R13, !P0 ;  /* 0x0000000d19027207 */ /* 0x000fc40004000000 */
[----:B-1----:R-:W-:-:S03]  /*226e0*/  SEL R0, R25, R26, !P0 ;  /* 0x0000001a19007207 */ /* 0x002fc60004000000 */
[----:B------:R-:W-:Y:S04]  /*226f0*/  STL [R1+0x88], R2 ;  /* 0x0000880201007387 */ /* 0x000fe80000100800 */
[----:B--2---:R0:W-:Y:S04]  /*22700*/  STL [R1+0x3790], R27 ;  /* 0x0037901b01007387 */ /* 0x0041e80000100800 */
[----:B------:R-:W-:Y:S04]  /*22710*/  STL [R1+0x94], R0 ;  /* 0x0000940001007387 */ /* 0x000fe80000100800 */
[----:B0-----:R-:W2:Y:S04]  /*22720*/  LDL.LU R27, [R1+0x998] ;  /* 0x00099800011b7983 */ /* 0x001ea80000300800 */
[----:B--2---:R0:W-:Y:S04]  /*22730*/  STL [R1+0x3794], R27 ;  /* 0x0037941b01007387 */ /* 0x0041e80000100800 */
[----:B0-----:R-:W2:Y:S04]  /*22740*/  LDL.LU R27, [R1+0x99c] ;  /* 0x00099c00011b7983 */ /* 0x001ea80000300800 */
[----:B--2---:R0:W-:Y:S04]  /*22750*/  STL [R1+0x3798], R27 ;  /* 0x0037981b01007387 */ /* 0x0041e80000100800 */
[----:B0-----:R-:W2:Y:S04]  /*22760*/  LDL.LU R27, [R1+0x9a0] ;  /* 0x0009a000011b7983 */ /* 0x001ea80000300800 */
[----:B------:R-:W3:Y:S04]  /*22770*/  LDL.LU R28, [R1+0x990] ;  /* 0x00099000011c7983 */ /* 0x000ee80000300800 */
[----:B------:R-:W4:Y:S04]  /*22780*/  LDL.LU R29, [R1+0x984] ;  /* 0x00098400011d7983 */ /* 0x000f280000300800 */
[----:B------:R-:W5:Y:S04]  /*22790*/  LDL.LU R12, [R1+0x980] ;  /* 0x00098000010c7983 */ /* 0x000f680000300800 */
        /* <DEDUP_REMOVED lines=23> */
[----:B------:R-:W3:Y:S01]  /*22910*/  LDL.LU R26, [R1+0x8ec] ;  /* 0x0008ec00011a7983 */ /* 0x000ee20000300800 */
[----:B--2---:R-:W-:-:S05]  /*22920*/  SEL R27, R25, R27, !P0 ;  /* 0x0000001b191b7207 */ /* 0x004fca0004000000 */
[----:B------:R0:W-:Y:S04]  /*22930*/  STL [R1+0x9c], R27 ;  /* 0x00009c1b01007387 */ /* 0x0001e80000100800 */
[----:B0-----:R-:W2:Y:S02]  /*22940*/  LDL.LU R27, [R1+0x3798] ;  /* 0x00379800011b7983 */ /* 0x001ea40000300800 */
[----:B--2---:R-:W-:-:S05]  /*22950*/  SEL R27, R25, R27, !P0 ;  /* 0x0000001b191b7207 */ /* 0x004fca0004000000 */
[----:B------:R0:W-:Y:S04]  /*22960*/  STL [R1+0xd8], R27 ;  /* 0x0000d81b01007387 */ /* 0x0001e80000100800 */
[----:B0-----:R-:W2:Y:S02]  /*22970*/  LDL.LU R27, [R1+0x3794] ;  /* 0x00379400011b7983 */ /* 0x001ea40000300800 */
[----:B--2---:R-:W-:-:S05]  /*22980*/  SEL R27, R25, R27, !P0 ;  /* 0x0000001b191b7207 */ /* 0x004fca0004000000 */
[----:B------:R0:W-:Y:S04]  /*22990*/  STL [R1+0xec], R27 ;  /* 0x0000ec1b01007387 */ /* 0x0001e80000100800 */
[----:B0-----:R-:W2:Y:S01]  /*229a0*/  LDL.LU R27, [R1+0x3790] ;  /* 0x00379000011b7983 */ /* 0x001ea20000300800 */
[C---:B----4-:R-:W-:Y:S02]  /*229b0*/  SEL R29, R25.reuse, R29, !P0 ;  /* 0x0000001d191d7207 */ /* 0x050fe40004000000 */
[C---:B---3--:R-:W-:Y:S02]  /*229c0*/  SEL R7, R25.reuse, R7, !P0 ;  /* 0x0000000719077207 */ /* 0x048fe40004000000 */
[----:B--2---:R-:W-:-:S05]  /*229d0*/  SEL R27, R25, R27, !P0 ;  /* 0x0000001b191b7207 */ /* 0x004fca0004000000 */
[----:B------:R0:W-:Y:S02]  /*229e0*/  STL [R1+0xfc], R27 ;  /* 0x0000fc1b01007387 */ /* 0x0001e40000100800 */
[C---:B0-----:R-:W-:Y:S02]  /*229f0*/  SEL R27, R25.reuse, R28, !P0 ;  /* 0x0000001c191b7207 */ /* 0x041fe40004000000 */
[----:B-----5:R-:W-:-:S03]  /*22a00*/  SEL R28, R25, R12, !P0 ;  /* 0x0000000c191c7207 */ /* 0x020fc60004000000 */
[----:B------:R0:W-:Y:S01]  /*22a10*/  STL [R1+0x10c], R27 ;  /* 0x00010c1b01007387 */ /* 0x0001e20000100800 */
[C---:B------:R-:W-:Y:S02]  /*22a20*/  SEL R12, R25.reuse, R9, !P0 ;  /* 0x00000009190c7207 */ /* 0x040fe40004000000 */
[C---:B------:R-:W-:Y:S01]  /*22a30*/  SEL R9, R25.reuse, R11, !P0 ;  /* 0x0000000b19097207 */ /* 0x040fe20004000000 */
[----:B------:R-:W-:Y:S01]  /*22a40*/  STL [R1+0x114], R29 ;  /* 0x0001141d01007387 */ /* 0x000fe20000100800 */
[C---:B0-----:R-:W-:Y:S02]  /*22a50*/  SEL R27, R25.reuse, R10, !P0 ;  /* 0x0000000a191b7207 */ /* 0x041fe40004000000 */
[C---:B------:R-:W-:Y:S01]  /*22a60*/  SEL R10, R25.reuse, R8, !P0 ;  /* 0x00000008190a7207 */ /* 0x040fe20004000000 */
[----:B------:R-:W-:Y:S01]  /*22a70*/  STL [R1+0x130], R28 ;  /* 0x0001301c01007387 */ /* 0x000fe20000100800 */
[C---:B------:R-:W-:Y:S02]  /*22a80*/  SEL R8, R25.reuse, R3, !P0 ;  /* 0x0000000319087207 */ /* 0x040fe40004000000 */
[C---:B------:R-:W-:Y:S01]  /*22a90*/  SEL R3, R25.reuse, R6, !P0 ;  /* 0x0000000619037207 */ /* 0x040fe20004000000 */
[----:B------:R-:W-:Y:S04]  /*22aa0*/  STL [R1+0x144], R27 ;  /* 0x0001441b01007387 */ /* 0x000fe80000100800 */
[----:B------:R-:W-:Y:S01]  /*22ab0*/  STL [R1+0x15c], R12 ;  /* 0x00015c0c01007387 */ /* 0x000fe20000100800 */
[----:B------:R-:W-:-:S03]  /*22ac0*/  SEL R6, R25, R0, !P0 ;  /* 0x0000000019067207 */ /* 0x000fc60004000000 */
[----:B------:R-:W-:Y:S01]  /*22ad0*/  STL [R1+0x164], R10 ;  /* 0x0001640a01007387 */ /* 0x000fe20000100800 */
[----:B------:R-:W-:-:S03]  /*22ae0*/  SEL R0, R25, R5, !P0 ;  /* 0x0000000519007207 */ /* 0x000fc60004000000 */
[----:B------:R-:W-:Y:S04]  /*22af0*/  STL [R1+0x174], R9 ;  /* 0x0001740901007387 */ /* 0x000fe80000100800 */
[----:B------:R-:W-:Y:S04]  /*22b00*/  STL [R1+0x17c], R8 ;  /* 0x00017c0801007387 */ /* 0x000fe80000100800 */
[----:B------:R-:W-:Y:S04]  /*22b10*/  STL [R1+0x1a4], R7 ;  /* 0x0001a40701007387 */ /* 0x000fe80000100800 */
[----:B------:R0:W-:Y:S04]  /*22b20*/  STL [R1+0x1b0], R3 ;  /* 0x0001b00301007387 */ /* 0x0001e80000100800 */
[----:B------:R-:W-:Y:S01]  /*22b30*/  STL [R1+0x1c0], R6 ;  /* 0x0001c00601007387 */ /* 0x000fe20000100800 */
[----:B0-----:R-:W-:-:S03]  /*22b40*/  SEL R3, R25, R2, !P0 ;  /* 0x0000000219037207 */ /* 0x001fc60004000000 */
[----:B------:R0:W-:Y:S01]  /*22b50*/  STL [R1+0x1d0], R0 ;  /* 0x0001d00001007387 */ /* 0x0001e20000100800 */
[----:B------:R-:W-:-:S03]  /*22b60*/  SEL R2, R25, R4, !P0 ;  /* 0x0000000419027207 */ /* 0x000fc60004000000 */
[----:B------:R1:W-:Y:S01]  /*22b70*/  STL [R1+0x1dc], R3 ;  /* 0x0001dc0301007387 */ /* 0x0003e20000100800 */
[----:B0-----:R-:W-:-:S03]  /*22b80*/  SEL R0, R25, R24, !P0 ;  /* 0x0000001819007207 */ /* 0x001fc60004000000 */
        /* <DEDUP_REMOVED lines=21> */
[----:B------:R-:W-:Y:S04]  /*22ce0*/  STL [R1+0x2c0], R3 ;  /* 0x0002c00301007387 */ /* 0x000fe80000100800 */
[----:B------:R-:W2:Y:S01]  /*22cf0*/  LDL.LU R27, [R1+0x8cc] ;  /* 0x0008cc00011b7983 */ /* 0x000ea20000300800 */
[C---:B0-----:R-:W-:Y:S02]  /*22d00*/  SEL R2, R25.reuse, R13, !P0 ;  /* 0x0000000d19027207 */ /* 0x041fe40004000000 */
        /* <DEDUP_REMOVED lines=1332> */
[C---:B---3--:R-:W-:Y:S02]  /*28050*/  SEL R28, R25.reuse, R28, !P0 ;  /* 0x0000001c191c7207 */ /* 0x048fe40004000000 */
[C---:B----4-:R-:W-:Y:S02]  /*28060*/  SEL R29, R25.reuse, R29, !P0 ;  /* 0x0000001d191d7207 */ /* 0x050fe40004000000 */
[C---:B-----5:R-:W-:Y:S02]  /*28070*/  SEL R12, R25.reuse, R12, !P0 ;  /* 0x0000000c190c7207 */ /* 0x060fe40004000000 */
[----:B------:R-:W-:-:S02]  /*28080*/  SEL R10, R25, R10, !P0 ;  /* 0x0000000a190a7207 */ /* 0x000fc40004000000 */
[C---:B------:R-:W-:Y:S02]  /*28090*/  SEL R9, R25.reuse, R9, !P0 ;  /* 0x0000000919097207 */ /* 0x040fe40004000000 */
[C---:B------:R-:W-:Y:S02]  /*280a0*/  SEL R8, R25.reuse, R8, !P0 ;  /* 0x0000000819087207 */ /* 0x040fe40004000000 */
[C---:B------:R-:W-:Y:S02]  /*280b0*/  SEL R11, R25.reuse, R11, !P0 ;  /* 0x0000000b190b7207 */ /* 0x040fe40004000000 */
[C---:B------:R-:W-:Y:S02]  /*280c0*/  SEL R7, R25.reuse, R7, !P0 ;  /* 0x0000000719077207 */ /* 0x040fe40004000000 */
[C---:B------:R-:W-:Y:S02]  /*280d0*/  SEL R6, R25.reuse, R6, !P0 ;  /* 0x0000000619067207 */ /* 0x040fe40004000000 */
        /* <DEDUP_REMOVED lines=16> */
[----:B--2---:R-:W-:-:S05]  /*281e0*/  SEL R27, R25, R27, !P0 ;  /* 0x0000001b191b7207 */ /* 0x004fca0004000000 */
[----:B------:R0:W-:Y:S04]  /*281f0*/  STL [R1+0x1c8], R27 ;  /* 0x0001c81b01007387 */ /* 0x0001e80000100800 */
[----:B0-----:R-:W2:Y:S04]  /*28200*/  LDL.LU R27, [R1+0x36e4] ;  /* 0x0036e400011b7983 */ /* 0x001ea80000300800 */
[----:B------:R0:W-:Y:S04]  /*28210*/  STL [R1+0x1c4], R28 ;  /* 0x0001c41c01007387 */ /* 0x0001e80000100800 */
[----:B0-----:R-:W3:Y:S04]  /*28220*/  LDL.LU R28, [R1+0x36e0] ;  /* 0x0036e000011c7983 */ /* 0x001ee80000300800 */
[----:B------:R0:W-:Y:S04]  /*28230*/  STL [R1+0x1bc], R29 ;  /* 0x0001bc1d01007387 */ /* 0x0001e80000100800 */
[----:B0-----:R-:W4:Y:S04]  /*28240*/  LDL.LU R29, [R1+0x36dc] ;  /* 0x0036dc00011d7983 */ /* 0x001f280000300800 */
[----:B------:R0:W-:Y:S04]  /*28250*/  STL [R1+0x1b8], R12 ;  /* 0x0001b80c01007387 */ /* 0x0001e80000100800 */
[----:B0-----:R-:W5:Y:S04]  /*28260*/  LDL.LU R12, [R1+0x36d8] ;  /* 0x0036d800010c7983 */ /* 0x001f680000300800 */
[----:B------:R0:W-:Y:S04]  /*28270*/  STL [R1+0x1b4], R10 ;  /* 0x0001b40a01007387 */ /* 0x0001e80000100800 */
[----:B0-----:R-:W2:Y:S04]  /*28280*/  LDL.LU R10, [R1+0x36d4] ;  /* 0x0036d400010a7983 */ /* 0x001ea80000300800 */
[----:B------:R0:W-:Y:S04]  /*28290*/  STL [R1+0x1ac], R9 ;  /* 0x0001ac0901007387 */ /* 0x0001e80000100800 */
[----:B0-----:R-:W2:Y:S04]  /*282a0*/  LDL.LU R9, [R1+0x36d0] ;  /* 0x0036d00001097983 */ /* 0x001ea80000300800 */
[----:B------:R0:W-:Y:S04]  /*282b0*/  STL [R1+0x1a8], R8 ;  /* 0x0001a80801007387 */ /* 0x0001e80000100800 */
[----:B0-----:R-:W2:Y:S04]  /*282c0*/  LDL.LU R8, [R1+0x36cc] ;  /* 0x0036cc0001087983 */ /* 0x001ea80000300800 */
[----:B------:R0:W-:Y:S04]  /*282d0*/  STL [R1+0x1a0], R11 ;  /* 0x0001a00b01007387 */ /* 0x0001e80000100800 */
[----:B0-----:R-:W2:Y:S04]  /*282e0*/  LDL.LU R11, [R1+0x36c8] ;  /* 0x0036c800010b7983 */ /* 0x001ea80000300800 */
[----:B------:R0:W-:Y:S04]  /*282f0*/  STL [R1+0x19c], R7 ;  /* 0x00019c0701007387 */ /* 0x0001e80000100800 */
[----:B0-----:R-:W3:Y:S04]  /*28300*/  LDL.LU R7, [R1+0x36c4] ;  /* 0x0036c40001077983 */ /* 0x001ee80000300800 */
        /* <DEDUP_REMOVED lines=33> */
[----:B0-----:R-:W4:Y:S01]  /*28520*/  LDL.LU R26, [R1+0x3680] ;  /* 0x00368000011a7983 */ /* 0x001f220000300800 */
[----:B------:R-:W-:-:S02]  /*28530*/  SEL R3, R25, R3, !P0 ;  /* 0x0000000319037207 */ /* 0x000fc40004000000 */
[----:B------:R-:W-:-:S03]  /*28540*/  SEL R0, R25, R0, !P0 ;  /* 0x0000000019007207 */ /* 0x000fc60004000000 */
[----:B------:R-:W-:Y:S04]  /*28550*/  STL [R1+0x140], R3 ;  /* 0x0001400301007387 */ /* 0x000fe80000100800 */
[----:B------:R3:W-:Y:S01]  /*28560*/  STL [R1+0x13c], R0 ;  /* 0x00013c0001007387 */ /* 0x0007e20000100800 */
[C---:B--2---:R-:W-:Y:S02]  /*28570*/  SEL R11, R25.reuse, R11, !P0 ;  /* 0x0000000b190b7207 */ /* 0x044fe40004000000 */
[C---:B---3--:R-:W-:Y:S02]  /*28580*/  SEL R0, R25.reuse, R13, !P0 ;  /* 0x0000000d19007207 */ /* 0x048fe40004000000 */
[C---:B------:R-:W-:Y:S02]  /*28590*/  SEL R13, R25.reuse, R14, !P0 ;  /* 0x0000000e190d7207 */ /* 0x040fe40004000000 */
[----:B----4-:R-:W-:-:S05]  /*285a0*/  SEL R3, R25, R26, !P0 ;  /* 0x0000001a19037207 */ /* 0x010fca0004000000 */
[----:B------:R0:W-:Y:S04]  /*285b0*/  STL [R1+0x138], R3 ;  /* 0x0001380301007387 */ /* 0x0001e80000100800 */
[----:B------:R1:W-:Y:S01]  /*285c0*/  STL [R1+0x134], R0 ;  /* 0x0001340001007387 */ /* 0x0003e20000100800 */
[----:B0-----:R-:W-:-:S03]  /*285d0*/  SEL R3, R25, R15, !P0 ;  /* 0x0000000f19037207 */ /* 0x001fc60004000000 */
[----:B------:R0:W-:Y:S01]  /*285e0*/  STL [R1+0x12c], R13 ;  /* 0x00012c0d01007387 */ /* 0x0001e20000100800 */
[----:B-1----:R-:W-:-:S03]  /*285f0*/  SEL R0, R25, R16, !P0 ;  /* 0x0000001019007207 */ /* 0x002fc60004000000 */
        /* <DEDUP_REMOVED lines=10> */
[----:B------:R-:W-:Y:S04]  /*286a0*/  STL [R1+0x110], R13 ;  /* 0x0001100d01007387 */ /* 0x000fe80000100800 */
[----:B------:R-:W2:Y:S01]  /*286b0*/  LDL.LU R17, [R1+0xc78] ;  /* 0x000c780001117983 */ /* 0x000ea20000300800 */
[----:B0-----:R-:W-:-:S03]  /*286c0*/  SEL R0, R25, R22, !P0 ;  /* 0x0000001619007207 */ /* 0x001fc60004000000 */
[----:B------:R0:W-:Y:S04]  /*286d0*/  STL [R1+0x108], R3 ;  /* 0x0001080301007387 */ /* 0x0001e80000100800 */
[----:B------:R1:W-:Y:S01]  /*286e0*/  STL [R1+0x104], R0 ;  /* 0x0001040001007387 */ /* 0x0003e20000100800 */
[----:B0-----:R-:W-:-:S03]  /*286f0*/  SEL R3, R25, R23, !P0 ;  /* 0x0000001719037207 */ /* 0x001fc60004000000 */
[----:B-1----:R-:W3:Y:S04]  /*28700*/  LDL.LU R0, [R1+0xc74] ;  /* 0x000c740001007983 */ /* 0x002ee80000300800 */
[----:B------:R-:W4:Y:S04]  /*28710*/  LDL.LU R23, [R1+0x2c] ;  /* 0x00002c0001177983 */ /* 0x000f280000300800 */
[----:B------:R0:W-:Y:S04]  /*28720*/  STL [R1+0x100], R3 ;  /* 0x0001000301007387 */ /* 0x0001e80000100800 */
[----:B------:R-:W3:Y:S04]  /*28730*/  LDL.LU R22, [R1+0x28] ;  /* 0x0000280001167983 */ /* 0x000ee80000300800 */
[----:B------:R-:W3:Y:S01]  /*28740*/  LDL.LU R20, [R1+0x24] ;  /* 0x0000240001147983 */ /* 0x000ee20000300800 */
[----:B0-----:R-:W-:-:S03]  /*28750*/  SEL R3, R25, R24, !P0 ;  /* 0x0000001819037207 */ /* 0x001fc60004000000 */
[----:B------:R-:W3:Y:S04]  /*28760*/  LDL.LU R24, [R1+0x30] ;  /* 0x0000300001187983 */ /* 0x000ee80000300800 */
[----:B------:R-:W3:Y:S04]  /*28770*/  LDL.LU R21, [R1+0x20] ;  /* 0x0000200001157983 */ /* 0x000ee80000300800 */
[----:B------:R0:W-:Y:S01]  /*28780*/  STL [R1+0xf8], R3 ;  /* 0x0000f80301007387 */ /* 0x0001e20000100800 */
[----:B------:R-:W-:-:S03]  /*28790*/  SEL R14, R25, R2, !P0 ;  /* 0x00000002190e7207 */ /* 0x000fc60004000000 */
[----:B------:R-:W3:Y:S01]  /*287a0*/  LDL.LU R15, [R1+0x1c] ;  /* 0x00001c00010f7983 */ /* 0x000ee20000300800 */
[----:B0-----:R-:W-:-:S03]  /*287b0*/  SEL R3, R25, R4, !P0 ;  /* 0x0000000419037207 */ /* 0x001fc60004000000 */
[----:B------:R-:W3:Y:S04]  /*287c0*/  LDL.LU R4, [R1+0x34] ;  /* 0x0000340001047983 */ /* 0x000ee80000300800 */
[----:B------:R-:W4:Y:S01]  /*287d0*/  LDL.LU R13, [R1+0x18] ;  /* 0x00001800010d7983 */ /* 0x000f220000300800 */
[----:B------:R-:W-:-:S03]  /*287e0*/  SEL R16, R25, R6, !P0 ;  /* 0x0000000619107207 */ /* 0x000fc60004000000 */
[----:B------:R0:W-:Y:S04]  /*287f0*/  STL [R1+0xf4], R3 ;  /* 0x0000f40301007387 */ /* 0x0001e80000100800 */
[----:B------:R-:W4:Y:S04]  /*28800*/  LDL.LU R2, [R1+0x868] ;  /* 0x0008680001027983 */ /* 0x000f280000300800 */
[----:B------:R1:W-:Y:S01]  /*28810*/  STL [R1+0xf0], R14 ;  /* 0x0000f00e01007387 */ /* 0x0003e20000100800 */
[----:B0-----:R-:W-:-:S03]  /*28820*/  SEL R3, R25, R5, !P0 ;  /* 0x0000000519037207 */ /* 0x001fc60004000000 */
[----:B------:R-:W4:Y:S04]  /*28830*/  LDL.LU R5, [R1+0x38] ;  /* 0x0000380001057983 */ /* 0x000f280000300800 */
[----:B-1----:R-:W4:Y:S04]  /*28840*/  LDL.LU R14, [R1+0x14] ;  /* 0x00001400010e7983 */ /* 0x002f280000300800 */
[----:B------:R0:W-:Y:S04]  /*28850*/  STL [R1+0xe8], R3 ;  /* 0x0000e80301007387 */ /* 0x0001e80000100800 */
[----:B------:R-:W4:Y:S04]  /*28860*/  LDL.LU R6, [R1+0x3c] ;  /* 0x00003c0001067983 */ /* 0x000f280000300800 */
[----:B------:R-:W-:Y:S01]  /*28870*/  STL [R1+0xe4], R16 ;  /* 0x0000e41001007387 */ /* 0x000fe20000100800 */
[----:B0-----:R-:W-:-:S03]  /*28880*/  SEL R3, R25, R7, !P0 ;  /* 0x0000000719037207 */ /* 0x001fc60004000000 */
[----:B------:R-:W4:Y:S04]  /*28890*/  LDL.LU R7, [R1+0x54] ;  /* 0x0000540001077983 */ /* 0x000f280000300800 */
[----:B------:R-:W4:Y:S04]  /*288a0*/  LDL.LU R26, [R1+0x10] ;  /* 0x00001000011a7983 */ /* 0x000f280000300800 */
[----:B------:R0:W-:Y:S04]  /*288b0*/  STL [R1+0xe0], R3 ;  /* 0x0000e00301007387 */ /* 0x0001e80000100800 */
[----:B------:R-:W4:Y:S01]  /*288c0*/  LDL.LU R19, [R1+0xc] ;  /* 0x00000c0001137983 */ /* 0x000f220000300800 */
[----:B0-----:R-:W-:-:S03]  /*288d0*/  SEL R3, R25, R8, !P0 ;  /* 0x0000000819037207 */ /* 0x001fc60004000000 */
[----:B------:R-:W-:Y:S04]  /*288e0*/  STL [R1+0xdc], R11 ;  /* 0x0000dc0b01007387 */ /* 0x000fe80000100800 */
[----:B------:R-:W-:Y:S04]  /*288f0*/  STL [R1+0xd4], R3 ;  /* 0x0000d40301007387 */ /* 0x000fe80000100800 */
[----:B------:R-:W4:Y:S01]  /*28900*/  LDL.LU R16, [R1+0x8] ;  /* 0x0000080001107983 */ /* 0x000f220000300800 */
[----:B------:R-:W-:-:S05]  /*28910*/  SEL R8, R25, R9, !P0 ;  /* 0x0000000919087207 */ /* 0x000fca0004000000 */
[----:B------:R5:W-:Y:S04]  /*28920*/  STL [R1+0xd0], R8 ;  /* 0x0000d00801007387 */ /* 0x000be80000100800 */
[----:B------:R-:W4:Y:S01]  /*28930*/  LDL.LU R18, [R1+0x4] ;  /* 0x0000040001127983 */ /* 0x000f220000300800 */
[----:B-----5:R-:W-:-:S05]  /*28940*/  SEL R8, R25, R12, !P0 ;  /* 0x0000000c19087207 */ /* 0x020fca0004000000 */
[----:B------:R2:W-:Y:S02]  /*28950*/  STL [R1+0xbc], R8 ;  /* 0x0000bc0801007387 */ /* 0x0005e40000100800 */
[----:B--2---:R-:W-:Y:S02]  /*28960*/  IMAD R8, R17, UR7, RZ ;  /* 0x0000000711087c24 */ /* 0x004fe4000f8e02ff */
[----:B------:R-:W2:Y:S04]  /*28970*/  LDL.LU R17, [R1] ;  /* 0x0000000001117983 */ /* 0x000ea80000300800 */
[----:B------:R4:W-:Y:S01]  /*28980*/  STL [R1+0x864], R8 ;  /* 0x0008640801007387 */ /* 0x0009e20000100800 */
[----:B---3--:R-:W-:Y:S02]  /*28990*/  IMAD R4, R4, UR12, RZ ;  /* 0x0000000c04047c24 */ /* 0x008fe4000f8e02ff */
[----:B----4-:R-:W-:-:S02]  /*289a0*/  IMAD R8, R7, UR12, RZ ;  /* 0x0000000c07087c24 */ /* 0x010fc4000f8e02ff */
[----:B------:R-:W-:Y:S02]  /*289b0*/  IMAD R7, R6, UR12, RZ ;  /* 0x0000000c06077c24 */ /* 0x000fe4000f8e02ff */
[----:B------:R-:W-:Y:S01]  /*289c0*/  IMAD R6, R5, UR12, RZ ;  /* 0x0000000c05067c24 */ /* 0x000fe2000f8e02ff */
[----:B------:R-:W-:Y:S01]  /*289d0*/  STL [R1+0xcc], R8 ;  /* 0x0000cc0801007387 */ /* 0x000fe20000100800 */
[----:B------:R-:W-:-:S03]  /*289e0*/  IMAD R5, R24, UR12, RZ ;  /* 0x0000000c18057c24 */ /* 0x000fc6000f8e02ff */
[----:B------:R-:W-:Y:S04]  /*289f0*/  STL [R1+0xc4], R7 ;  /* 0x0000c40701007387 */ /* 0x000fe80000100800 */
[----:B------:R0:W-:Y:S04]  /*28a00*/  STL [R1+0xc0], R6 ;  /* 0x0000c00601007387 */ /* 0x0001e80000100800 */
[----:B------:R1:W-:Y:S04]  /*28a10*/  STL [R1+0xb8], R4 ;  /* 0x0000b80401007387 */ /* 0x0003e80000100800 */
[----:B------:R3:W-:Y:S01]  /*28a20*/  STL [R1+0xb4], R5 ;  /* 0x0000b40501007387 */ /* 0x0007e20000100800 */
[----:B0-----:R-:W-:-:S02]  /*28a30*/  IMAD R6, R23, UR12, RZ ;  /* 0x0000000c17067c24 */ /* 0x001fc4000f8e02ff */
[----:B-1----:R-:W-:-:S03]  /*28a40*/  IMAD R4, R22, UR12, RZ ;  /* 0x0000000c16047c24 */ /* 0x002fc6000f8e02ff */
[----:B------:R-:W-:Y:S01]  /*28a50*/  STL [R1+0xb0], R6 ;  /* 0x0000b00601007387 */ /* 0x000fe20000100800 */
[----:B---3--:R-:W-:-:S03]  /*28a60*/  IMAD R5, R20, UR12, RZ ;  /* 0x0000000c14057c24 */ /* 0x008fc6000f8e02ff */
[----:B------:R-:W3:Y:S04]  /*28a70*/  LDL.LU R20, [R1+0x58] ;  /* 0x0000580001147983 */ /* 0x000ee80000300800 */
[----:B------:R0:W-:Y:S04]  /*28a80*/  STL [R1+0x98], R4 ;  /* 0x0000980401007387 */ /* 0x0001e80000100800 */
[----:B------:R1:W-:Y:S01]  /*28a90*/  STL [R1+0x90], R5 ;  /* 0x0000900501007387 */ /* 0x0003e20000100800 */
[----:B0-----:R-:W-:Y:S02]  /*28aa0*/  IMAD R4, R21, UR12, RZ ;  /* 0x0000000c15047c24 */ /* 0x001fe4000f8e02ff */
[----:B-1----:R-:W-:-:S02]  /*28ab0*/  IMAD R5, R15, UR12, RZ ;  /* 0x0000000c0f057c24 */ /* 0x002fc4000f8e02ff */
[----:B------:R-:W4:Y:S04]  /*28ac0*/  LDL.LU R15, [R1+0x7c] ;  /* 0x00007c00010f7983 */ /* 0x000f280000300800 */
[----:B------:R0:W-:Y:S04]  /*28ad0*/  STL [R1+0x8c], R4 ;  /* 0x00008c0401007387 */ /* 0x0001e80000100800 */
[----:B------:R-:W-:Y:S04]  /*28ae0*/  STL [R1+0x84], R5 ;  /* 0x0000840501007387 */ /* 0x000fe80000100800 */
[----:B------:R-:W5:Y:S01]  /*28af0*/  LDL.LU R9, [R1+0x88] ;  /* 0x0000880001097983 */ /* 0x000f620000300800 */
[----:B0-----:R-:W-:-:S03]  /*28b00*/  IMAD R4, R13, UR12, RZ ;  /* 0x0000000c0d047c24 */ /* 0x001fc6000f8e02ff */
[----:B------:R-:W5:Y:S04]  /*28b10*/  LDL.LU R13, [R1+0x94] ;  /* 0x00009400010d7983 */ /* 0x000f680000300800 */
[----:B------:R0:W-:Y:S04]  /*28b20*/  STL [R1+0x80], R4 ;  /* 0x0000800401007387 */ /* 0x0001e80000100800 */
        /* <DEDUP_REMOVED lines=8> */
[----:B------:R-:W5:Y:S04]  /*28bb0*/  LDL.LU R7, [R1+0x10c] ;  /* 0x00010c0001077983 */ /* 0x000f680000300800 */
[----:B------:R-:W5:Y:S01]  /*28bc0*/  LDL.LU R24, [R1+0x114] ;  /* 0x0001140001187983 */ /* 0x000f620000300800 */
[----:B0-----:R-:W-:-:S02]  /*28bd0*/  IMAD R4, R19, UR12, RZ ;  /* 0x0000000c13047c24 */ /* 0x001fc4000f8e02ff */
[----:B------:R-:W-:-:S03]  /*28be0*/  IMAD R5, R16, UR12, RZ ;  /* 0x0000000c10057c24 */ /* 0x000fc6000f8e02ff */
[----:B------:R0:W-:Y:S04]  /*28bf0*/  STL [R1+0x70], R4 ;  /* 0x0000700401007387 */ /* 0x0001e80000100800 */
[----:B------:R-:W5:Y:S04]  /*28c00*/  LDL.LU R16, [R1+0x130] ;  /* 0x0001300001107983 */ /* 0x000f680000300800 */
[----:B------:R-:W-:Y:S01]  /*28c10*/  STL [R1+0x6c], R5 ;  /* 0x00006c0501007387 */ /* 0x000fe20000100800 */
[----:B0-----:R-:W-:-:S03]  /*28c20*/  IMAD R4, R18, UR12, RZ ;  /* 0x0000000c12047c24 */ /* 0x001fc6000f8e02ff */
[----:B------:R-:W5:Y:S04]  /*28c30*/  LDL.LU R6, [R1+0x144] ;  /* 0x0001440001067983 */ /* 0x000f680000300800 */
[----:B------:R-:W5:Y:S04]  /*28c40*/  LDL.LU R23, [R1+0x15c] ;  /* 0x00015c0001177983 */ /* 0x000f680000300800 */
[----:B------:R0:W-:Y:S02]  /*28c50*/  STL [R1+0x68], R4 ;  /* 0x0000680401007387 */ /* 0x0001e40000100800 */
[----:B0-----:R-:W-:Y:S01]  /*28c60*/  IMAD R4, R29, UR12, RZ ;  /* 0x0000000c1d047c24 */ /* 0x001fe2000f8e02ff */
[----:B------:R-:W-:Y:S01]  /*28c70*/  SEL R3, R25, R10, !P0 ;  /* 0x0000000a19037207 */ /* 0x000fe20004000000 */
[----:B------:R-:W-:-:S02]  /*28c80*/  IMAD R10, R27, UR12, RZ ;  /* 0x0000000c1b0a7c24 */ /* 0x000fc4000f8e02ff */
[----:B--2---:R-:W-:Y:S02]  /*28c90*/  IMAD R5, R17, UR12, RZ ;  /* 0x0000000c11057c24 */ /* 0x004fe4000f8e02ff */
[----:B------:R-:W2:Y:S04]  /*28ca0*/  LDL.LU R17, [R1+0x164] ;  /* 0x0001640001117983 */ /* 0x000ea80000300800 */
[----:B------:R0:W-:Y:S04]  /*28cb0*/  STL [R1+0x64], R5 ;  /* 0x0000640501007387 */ /* 0x0001e80000100800 */
[----:B0-----:R-:W2:Y:S04]  /*28cc0*/  LDL.LU R5, [R1+0x174] ;  /* 0x0001740001057983 */ /* 0x001ea80000300800 */
[----:B------:R-:W2:Y:S04]  /*28cd0*/  LDL.LU R22, [R1+0x17c] ;  /* 0x00017c0001167983 */ /* 0x000ea80000300800 */
[----:B------:R0:W-:Y:S04]  /*28ce0*/  STL [R1+0x60], R4 ;  /* 0x0000600401007387 */ /* 0x0001e80000100800 */
[----:B------:R-:W2:Y:S01]  /*28cf0*/  LDL.LU R18, [R1+0x1a4] ;  /* 0x0001a40001127983 */ /* 0x000ea20000300800 */
[----:B0-----:R-:W-:-:S05]  /*28d00*/  IMAD R4, R28, UR12, RZ ;  /* 0x0000000c1c047c24 */ /* 0x001fca000f8e02ff */
[----:B------:R0:W-:Y:S04]  /*28d10*/  STL [R1+0x5c], R4 ;  /* 0x00005c0401007387 */ /* 0x0001e80000100800 */
[----:B0-----:R-:W2:Y:S04]  /*28d20*/  LDL.LU R4, [R1+0x1b0] ;  /* 0x0001b00001047983 */ /* 0x001ea80000300800 */
[----:B------:R-:W2:Y:S04]  /*28d30*/  LDL.LU R19, [R1+0x1c0] ;  /* 0x0001c00001137983 */ /* 0x000ea80000300800 */
[----:B------:R3:W-:Y:S04]  /*28d40*/  STL [R1+0x54], R10 ;  /* 0x0000540a01007387 */ /* 0x0007e80000100800 */
[----:B------:R-:W2:Y:S01]  /*28d50*/  LDL.LU R21, [R1+0x1d0] ;  /* 0x0001d00001157983 */ /* 0x000ea20000300800 */
[----:B---3--:R-:W-:-:S03]  /*28d60*/  IMAD R10, R20, UR12, RZ ;  /* 0x0000000c140a7c24 */ /* 0x008fc6000f8e02ff */
[----:B------:R-:W3:Y:S04]  /*28d70*/  LDL.LU R20, [R1+0x1dc] ;  /* 0x0001dc0001147983 */ /* 0x000ee80000300800 */
[----:B------:R5:W-:Y:S01]  /*28d80*/  STL [R1+0x50], R10 ;  /* 0x0000500a01007387 */ /* 0x000be20000100800 */
[----:B----4-:R-:W-:-:S03]  /*28d90*/  IMAD R12, R15, UR12, RZ ;  /* 0x0000000c0f0c7c24 */ /* 0x010fc6000f8e02ff */
[----:B------:R-:W4:Y:S04]  /*28da0*/  LDL.LU R15, [R1+0x1f8] ;  /* 0x0001f800010f7983 */ /* 0x000f280000300800 */
[----:B------:R-:W-:Y:S01]  /*28db0*/  STL [R1+0x4c], R12 ;  /* 0x00004c0c01007387 */ /* 0x000fe20000100800 */
[----:B-----5:R-:W-:Y:S02]  /*28dc0*/  IMAD R10, R9, UR12, RZ ;  /* 0x0000000c090a7c24 */ /* 0x020fe4000f8e02ff */
[----:B------:R-:W-:Y:S02]  /*28dd0*/  IMAD R9, R13, UR12, RZ ;  /* 0x0000000c0d097c24 */ /* 0x000fe4000f8e02ff */
[----:B------:R-:W5:Y:S04]  /*28de0*/  LDL.LU R13, [R1+0x210] ;  /* 0x00021000010d7983 */ /* 0x000f680000300800 */
[----:B------:R-:W-:Y:S01]  /*28df0*/  STL [R1+0x48], R10 ;  /* 0x0000480a01007387 */ /* 0x000fe20000100800 */
[----:B------:R-:W-:-:S03]  /*28e00*/  IMAD R8, R8, UR12, RZ ;  /* 0x0000000c08087c24 */ /* 0x000fc6000f8e02ff */
[----:B------:R0:W-:Y:S02]  /*28e10*/  STL [R1+0x44], R9 ;  /* 0x0000440901007387 */ /* 0x0001e40000100800 */
[----:B0-----:R-:W-:Y:S02]  /*28e20*/  IMAD R9, R14, UR12, RZ ;  /* 0x0000000c0e097c24 */ /* 0x001fe4000f8e02ff */
[----:B------:R-:W5:Y:S04]  /*28e30*/  LDL.LU R14, [R1+0x220] ;  /* 0x00022000010e7983 */ /* 0x000f680000300800 */
[----:B------:R0:W-:Y:S04]  /*28e40*/  STL [R1+0x40], R8 ;  /* 0x0000400801007387 */ /* 0x0001e80000100800 */
[----:B------:R1:W-:Y:S01]  /*28e50*/  STL [R1+0x3c], R9 ;  /* 0x00003c0901007387 */ /* 0x0003e20000100800 */
[----:B0-----:R-:W-:-:S02]  /*28e60*/  IMAD R8, R11, UR12, RZ ;  /* 0x0000000c0b087c24 */ /* 0x001fc4000f8e02ff */
[----:B-1----:R-:W-:Y:S02]  /*28e70*/  IMAD R9, R26, UR12, RZ ;  /* 0x0000000c1a097c24 */ /* 0x002fe4000f8e02ff */
[----:B------:R-:W5:Y:S04]  /*28e80*/  LDL.LU R26, [R1+0x22c] ;  /* 0x00022c00011a7983 */ /* 0x000f680000300800 */
[----:B------:R0:W-:Y:S04]  /*28e90*/  STL [R1+0x38], R8 ;  /* 0x0000380801007387 */ /* 0x0001e80000100800 */
[----:B------:R-:W-:Y:S01]  /*28ea0*/  STL [R1+0x34], R9 ;  /* 0x0000340901007387 */ /* 0x000fe20000100800 */
[----:B0-----:R-:W-:-:S02]  /*28eb0*/  IMAD R8, R7, UR12, RZ ;  /* 0x0000000c07087c24 */ /* 0x001fc4000f8e02ff */
[----:B------:R-:W-:Y:S02]  /*28ec0*/  IMAD R7, R24, UR12, RZ ;  /* 0x0000000c18077c24 */ /* 0x000fe4000f8e02ff */
[----:B------:R-:W5:Y:S04]  /*28ed0*/  LDL.LU R24, [R1+0x234] ;  /* 0x0002340001187983 */ /* 0x000f680000300800 */
[----:B------:R0:W-:Y:S04]  /*28ee0*/  STL [R1+0x30], R8 ;  /* 0x0000300801007387 */ /* 0x0001e80000100800 */
[----:B------:R1:W-:Y:S01]  /*28ef0*/  STL [R1+0x2c], R7 ;  /* 0x00002c0701007387 */ /* 0x0003e20000100800 */
[----:B0-----:R-:W-:-:S03]  /*28f00*/  IMAD R8, R16, UR12, RZ ;  /* 0x0000000c10087c24 */ /* 0x001fc6000f8e02ff */
[----:B------:R-:W5:Y:S01]  /*28f10*/  LDL.LU R16, [R1+0x248] ;  /* 0x0002480001107983 */ /* 0x000f620000300800 */
[----:B-1----:R-:W-:-:S03]  /*28f20*/  IMAD R7, R6, UR12, RZ ;  /* 0x0000000c06077c24 */ /* 0x002fc6000f8e02ff */
[----:B------:R-:W-:Y:S01]  /*28f30*/  STL [R1+0x28], R8 ;  /* 0x0000280801007387 */ /* 0x000fe20000100800 */
[----:B------:R-:W-:-:S03]  /*28f40*/  IMAD R6, R23, UR12, RZ ;  /* 0x0000000c17067c24 */ /* 0x000fc6000f8e02ff */
[----:B------:R-:W5:Y:S04]  /*28f50*/  LDL.LU R23, [R1+0x268] ;  /* 0x0002680001177983 */ /* 0x000f680000300800 */
[----:B------:R2:W-:Y:S04]  /*28f60*/  STL [R1+0x24], R7 ;  /* 0x0000240701007387 */ /* 0x0005e80000100800 */
[----:B------:R0:W-:Y:S01]  /*28f70*/  STL [R1+0x20], R6 ;  /* 0x0000200601007387 */ /* 0x0001e20000100800 */
[----:B--2---:R-:W-:-:S03]  /*28f80*/  IMAD R7, R17, UR12, RZ ;  /* 0x0000000c11077c24 */ /* 0x004fc6000f8e02ff */
[----:B------:R-:W2:Y:S04]  /*28f90*/  LDL.LU R17, [R1+0x27c] ;  /* 0x00027c0001117983 */ /* 0x000ea80000300800 */
[----:B------:R-:W-:Y:S01]  /*28fa0*/  STL [R1+0x1c], R7 ;  /* 0x00001c0701007387 */ /* 0x000fe20000100800 */
[----:B0-----:R-:W-:Y:S02]  /*28fb0*/  IMAD R6, R5, UR12, RZ ;  /* 0x0000000c05067c24 */ /* 0x001fe4000f8e02ff */
[----:B------:R-:W-:Y:S02]  /*28fc0*/  IMAD R5, R22, UR12, RZ ;  /* 0x0000000c16057c24 */ /* 0x000fe4000f8e02ff */
[----:B------:R-:W2:Y:S04]  /*28fd0*/  LDL.LU R22, [R1+0x284] ;  /* 0x0002840001167983 */ /* 0x000ea80000300800 */
[----:B------:R0:W-:Y:S04]  /*28fe0*/  STL [R1+0x18], R6 ;  /* 0x0000180601007387 */ /* 0x0001e80000100800 */
[----:B------:R1:W-:Y:S01]  /*28ff0*/  STL [R1+0x14], R5 ;  /* 0x0000140501007387 */ /* 0x0003e20000100800 */
[----:B0-----:R-:W-:-:S03]  /*29000*/  IMAD R6, R18, UR12, RZ ;  /* 0x0000000c12067c24 */ /* 0x001fc6000f8e02ff */
[----:B------:R-:W2:Y:S04]  /*29010*/  LDL.LU R18, [R1+0x290] ;  /* 0x0002900001127983 */ /* 0x000ea80000300800 */
[----:B------:R-:W-:Y:S01]  /*29020*/  STL [R1+0x10], R6 ;  /* 0x0000100601007387 */ /* 0x000fe20000100800 */
[----:B-1----:R-:W-:Y:S02]  /*29030*/  IMAD R5, R4, UR12, RZ ;  /* 0x0000000c04057c24 */ /* 0x002fe4000f8e02ff */
[----:B------:R-:W-:Y:S02]  /*29040*/  IMAD R4, R19, UR12, RZ ;  /* 0x0000000c13047c24 */ /* 0x000fe4000f8e02ff */
[----:B------:R-:W2:Y:S04]  /*29050*/  LDL.LU R19, [R1+0x2a4] ;  /* 0x0002a40001137983 */ /* 0x000ea80000300800 */
[----:B------:R0:W-:Y:S04]  /*29060*/  STL [R1+0xc], R5 ;  /* 0x00000c0501007387 */ /* 0x0001e80000100800 */
[----:B------:R3:W-:Y:S01]  /*29070*/  STL [R1+0x8], R4 ;  /* 0x0000080401007387 */ /* 0x0007e20000100800 */
[----:B0-----:R-:W-:-:S03]  /*29080*/  IMAD R5, R21, UR12, RZ ;  /* 0x0000000c15057c24 */ /* 0x001fc6000f8e02ff */
[----:B------:R-:W2:Y:S04]  /*29090*/  LDL.LU R21, [R1+0x2c0] ;  /* 0x0002c00001157983 */ /* 0x000ea80000300800 */
[----:B------:R-:W-:Y:S01]  /*290a0*/  STL [R1+0x4], R5 ;  /* 0x0000040501007387 */ /* 0x000fe20000100800 */
[----:B---3--:R-:W-:-:S05]  /*290b0*/  IMAD R4, R20, UR12, RZ ;  /* 0x0000000c14047c24 */ /* 0x008fca000f8e02ff */
[----:B------:R0:W-:Y:S04]  /*290c0*/  STL [R1], R4 ;  /* 0x0000000401007387 */ /* 0x0001e80000100800 */
[----:B------:R-:W3:Y:S01]  /*290d0*/  LDL.LU R20, [R1+0x2c8] ;  /* 0x0002c80001147983 */ /* 0x000ee20000300800 */
[----:B----4-:R-:W-:-:S05]  /*290e0*/  IMAD R29, R15, UR12, RZ ;  /* 0x0000000c0f1d7c24 */ /* 0x010fca000f8e02ff */
[----:B------:R-:W-:Y:S01]  /*290f0*/  STL [R1+0x363c], R29 ;  /* 0x00363c1d01007387 */ /* 0x000fe20000100800 */
[----:B-----5:R-:W-:-:S03]  /*29100*/  IMAD R28, R13, UR12, RZ ;  /* 0x0000000c0d1c7c24 */ /* 0x020fc6000f8e02ff */
[----:B------:R-:W4:Y:S04]  /*29110*/  LDL.LU R13, [R1+0x2d0] ;  /* 0x0002d000010d7983 */ /* 0x000f280000300800 */
[----:B------:R-:W-:Y:S01]  /*29120*/  STL [R1+0x3638], R28 ;  /* 0x0036381c01007387 */ /* 0x000fe20000100800 */
[----:B------:R-:W-:-:S03]  /*29130*/  IMAD R27, R14, UR12, RZ ;  /* 0x0000000c0e1b7c24 */ /* 0x000fc6000f8e02ff */
[----:B------:R-:W5:Y:S04]  /*29140*/  LDL.LU R14, [R1+0x2d8] ;  /* 0x0002d800010e7983 */ /* 0x000f680000300800 */
[----:B------:R-:W-:Y:S04]  /*29150*/  STL [R1+0x3634], R27 ;  /* 0x0036341b01007387 */ /* 0x000fe80000100800 */
[----:B------:R-:W5:Y:S01]  /*29160*/  LDL.LU R15, [R1+0x2e0] ;  /* 0x0002e000010f7983 */ /* 0x000f620000300800 */
[----:B------:R-:W-:-:S05]  /*29170*/  IMAD R26, R26, UR12, RZ ;  /* 0x0000000c1a1a7c24 */ /* 0x000fca000f8e02ff */
[----:B------:R-:W-:Y:S01]  /*29180*/  STL [R1+0x3630], R26 ;  /* 0x0036301a01007387 */ /* 0x000fe20000100800 */
[----:B0-----:R-:W-:-:S05]  /*29190*/  IMAD R4, R24, UR12, RZ ;  /* 0x0000000c18047c24 */ /* 0x001fca000f8e02ff */
[----:B------:R-:W-:Y:S01]  /*291a0*/  STL [R1+0x362c], R4 ;  /* 0x00362c0401007387 */ /* 0x000fe20000100800 */
[----:B------:R-:W-:-:S03]  /*291b0*/  IMAD R5, R16, UR12, RZ ;  /* 0x0000000c10057c24 */ /* 0x000fc6000f8e02ff */
[----:B------:R-:W5:Y:S01]  /*291c0*/  LDL.LU R16, [R1+0x2e8] ;  /* 0x0002e80001107983 */ /* 0x000f620000300800 */
[----:B------:R-:W-:-:S03]  /*291d0*/  IMAD R6, R23, UR12, RZ ;  /* 0x0000000c17067c24 */ /* 0x000fc6000f8e02ff */
[----:B------:R-:W-:Y:S04]  /*291e0*/  STL [R1+0x3628], R5 ;  /* 0x0036280501007387 */ /* 0x000fe80000100800 */
[----:B------:R-:W-:Y:S01]  /*291f0*/  STL [R1+0x3640], R6 ;  /* 0x0036400601007387 */ /* 0x000fe20000100800 */
[----:B--2---:R-:W-:-:S03]  /*29200*/  IMAD R7, R17, UR12, RZ ;  /* 0x0000000c11077c24 */ /* 0x004fc6000f8e02ff */
[----:B------:R-:W2:Y:S04]  /*29210*/  LDL.LU R17, [R1+0x2ec] ;  /* 0x0002ec0001117983 */ /* 0x000ea80000300800 */
[----:B------:R-:W-:Y:S01]  /*29220*/  STL [R1+0x3644], R7 ;  /* 0x0036440701007387 */ /* 0x000fe20000100800 */
[----:B------:R-:W-:-:S05]  /*29230*/  IMAD R8, R22, UR12, RZ ;  /* 0x0000000c16087c24 */ /* 0x000fca000f8e02ff */
[----:B------:R0:W-:Y:S01]  /*29240*/  STL [R1+0x3648], R8 ;  /* 0x0036480801007387 */ /* 0x0001e20000100800 */
[----:B------:R-:W-:-:S03]  /*29250*/  IMAD R9, R18, UR12, RZ ;  /* 0x0000000c12097c24 */ /* 0x000fc6000f8e02ff */
[----:B------:R-:W2:Y:S04]  /*29260*/  LDL.LU R18, [R1+0x2f8] ;  /* 0x0002f80001127983 */ /* 0x000ea80000300800 */
[----:B------:R-:W-:Y:S01]  /*29270*/  STL [R1+0x364c], R9 ;  /* 0x00364c0901007387 */ /* 0x000fe20000100800 */
[----:B------:R-:W-:-:S03]  /*29280*/  IMAD R10, R19, UR12, RZ ;  /* 0x0000000c130a7c24 */ /* 0x000fc6000f8e02ff */
[----:B------:R-:W2:Y:S04]  /*29290*/  LDL.LU R19, [R1+0x300] ;  /* 0x0003000001137983 */ /* 0x000ea80000300800 */
[----:B------:R-:W-:Y:S01]  /*292a0*/  STL [R1+0x3650], R10 ;  /* 0x0036500a01007387 */ /* 0x000fe20000100800 */
[----:B------:R-:W-:-:S05]  /*292b0*/  IMAD R11, R21, UR12, RZ ;  /* 0x0000000c150b7c24 */ /* 0x000fca000f8e02ff */
[----:B------:R-:W-:Y:S01]  /*292c0*/  STL [R1+0x3654], R11 ;  /* 0x0036540b01007387 */ /* 0x000fe20000100800 */
[----:B---3--:R-:W-:-:S03]  /*292d0*/  IMAD R12, R20, UR12, RZ ;  /* 0x0000000c140c7c24 */ /* 0x008fc6000f8e02ff */
[----:B------:R-:W3:Y:S04]  /*292e0*/  LDL.LU R20, [R1+0x304] ;  /* 0x0003040001147983 */ /* 0x000ee80000300800 */
[----:B------:R-:W-:Y:S04]  /*292f0*/  STL [R1+0x3658], R12 ;  /* 0x0036580c01007387 */ /* 0x000fe80000100800 */
[----:B------:R-:W3:Y:S01]  /*29300*/  LDL.LU R21, [R1+0x31c] ;  /* 0x00031c0001157983 */ /* 0x000ee20000300800 */
[----:B----4-:R-:W-:-:S05]  /*29310*/  IMAD R13, R13, UR12, RZ ;  /* 0x0000000c0d0d7c24 */ /* 0x010fca000f8e02ff */
[----:B------:R-:W-:Y:S04]  /*29320*/  STL [R1+0x365c], R13 ;  /* 0x00365c0d01007387 */ /* 0x000fe80000100800 */
[----:B------:R-:W4:Y:S01]  /*29330*/  LDL.LU R22, [R1+0x324] ;  /* 0x0003240001167983 */ /* 0x000f220000300800 */
[----:B-----5:R-:W-:-:S05]  /*29340*/  IMAD R14, R14, UR12, RZ ;  /* 0x0000000c0e0e7c24 */ /* 0x020fca000f8e02ff */
[----:B------:R-:W-:Y:S01]  /*29350*/  STL [R1+0x3660], R14 ;  /* 0x0036600e01007387 */ /* 0x000fe20000100800 */
[----:B------:R-:W-:-:S03]  /*29360*/  IMAD R15, R15, UR12, RZ ;  /* 0x0000000c0f0f7c24 */ /* 0x000fc6000f8e02ff */
[----:B------:R-:W5:Y:S04]  /*29370*/  LDL.LU R23, [R1+0x32c] ;  /* 0x00032c0001177983 */ /* 0x000f680000300800 */
[----:B------:R-:W4:Y:S04]  /*29380*/  LDL.LU R24, [R1+0x334] ;  /* 0x0003340001187983 */ /* 0x000f280000300800 */
[----:B------:R-:W4:Y:S04]  /*29390*/  LDL.LU R25, [R1+0x33c] ;  /* 0x00033c0001197983 */ /* 0x000f280000300800 */
[----:B------:R1:W-:Y:S04]  /*293a0*/  STL [R1+0x3664], R15 ;  /* 0x0036640f01007387 */ /* 0x0003e80000100800 */
[----:B0-----:R-:W4:Y:S04]  /*293b0*/  LDL.LU R8, [R1+0x350] ;  /* 0x0003500001087983 */ /* 0x001f280000300800 */
[----:B-1----:R-:W5:Y:S04]  /*293c0*/  LDL.LU R15, [R1+0x354] ;  /* 0x00035400010f7983 */ /* 0x002f680000300800 */
[----:B------:R-:W5:Y:S01]  /*293d0*/  LDL.LU R7, [R1+0x358] ;  /* 0x0003580001077983 */ /* 0x000f620000300800 */
[----:B------:R-:W-:-:S05]  /*293e0*/  IMAD R16, R16, UR12, RZ ;  /* 0x0000000c10107c24 */ /* 0x000fca000f8e02ff */
[----:B------:R0:W-:Y:S04]  /*293f0*/  STL [R1+0x3668], R16 ;  /* 0x0036681001007387 */ /* 0x0001e80000100800 */
[----:B0-----:R-:W5:Y:S04]  /*29400*/  LDL.LU R16, [R1+0x340] ;  /* 0x0003400001107983 */ /* 0x001f680000300800 */
[----:B------:R-:W5:Y:S04]  /*29410*/  LDL.LU R6, [R1+0x370] ;  /* 0x0003700001067983 */ /* 0x000f680000300800 */
[----:B------:R-:W5:Y:S04]  /*29420*/  LDL.LU R14, [R1+0x378] ;  /* 0x00037800010e7983 */ /* 0x000f680000300800 */
[----:B------:R-:W5:Y:S01]  /*29430*/  LDL.LU R4, [R1+0x384] ;  /* 0x0003840001047983 */ /* 0x000f620000300800 */
[----:B--2---:R-:W-:-:S05]  /*29440*/  IMAD R17, R17, UR12, RZ ;  /* 0x0000000c11117c24 */ /* 0x004fca000f8e02ff */
[----:B------:R4:W-:Y:S04]  /*29450*/  STL [R1+0x366c], R17 ;  /* 0x00366c1101007387 */ /* 0x0009e80000100800 */
[----:B------:R-:W2:Y:S01]  /*29460*/  LDL.LU R27, [R1+0x388] ;  /* 0x00038800011b7983 */ /* 0x000ea20000300800 */
[----:B------:R-:W-:-:S05]  /*29470*/  IMAD R18, R18, UR12, RZ ;  /* 0x0000000c12127c24 */ /* 0x000fca000f8e02ff */
[----:B------:R-:W-:Y:S04]  /*29480*/  STL [R1+0x3670], R18 ;  /* 0x0036701201007387 */ /* 0x000fe80000100800 */
[----:B------:R-:W2:Y:S04]  /*29490*/  LDL.LU R29, [R1+0x390] ;  /* 0x00039000011d7983 */ /* 0x000ea80000300800 */
[----:B------:R-:W2:Y:S01]  /*294a0*/  LDL.LU R13, [R1+0x394] ;  /* 0x00039400010d7983 */ /* 0x000ea20000300800 */
[----:B------:R-:W-:-:S03]  /*294b0*/  IMAD R19, R19, UR12, RZ ;  /* 0x0000000c13137c24 */ /* 0x000fc6000f8e02ff */
[----:B------:R-:W2:Y:S04]  /*294c0*/  LDL.LU R26, [R1+0x3a4] ;  /* 0x0003a400011a7983 */ /* 0x000ea80000300800 */
[----:B------:R-:W-:Y:S04]  /*294d0*/  STL [R1+0x3674], R19 ;  /* 0x0036741301007387 */ /* 0x000fe80000100800 */
[----:B------:R-:W2:Y:S01]  /*294e0*/  LDL.LU R28, [R1+0x3a8] ;  /* 0x0003a800011c7983 */ /* 0x000ea20000300800 */
[----:B---3--:R-:W-:-:S05]  /*294f0*/  IMAD R20, R20, UR12, RZ ;  /* 0x0000000c14147c24 */ /* 0x008fca000f8e02ff */
[----:B------:R-:W-:Y:S04]  /*29500*/  STL [R1+0x3678], R20 ;  /* 0x0036781401007387 */ /* 0x000fe80000100800 */
[----:B------:R-:W3:Y:S04]  /*29510*/  LDL.LU R11, [R1+0x3ac] ;  /* 0x0003ac00010b7983 */ /* 0x000ee80000300800 */
[----:B------:R-:W3:Y:S04]  /*29520*/  LDL.LU R12, [R1+0x3c4] ;  /* 0x0003c400010c7983 */ /* 0x000ee80000300800 */
[----:B------:R-:W3:Y:S04]  /*29530*/  LDL.LU R5, [R1+0x3c8] ;  /* 0x0003c80001057983 */ /* 0x000ee80000300800 */
[----:B------:R-:W3:Y:S04]  /*29540*/  LDL.LU R10, [R1+0x3d8] ;  /* 0x0003d800010a7983 */ /* 0x000ee80000300800 */
[----:B------:R-:W3:Y:S01]  /*29550*/  LDL.LU R9, [R1+0x3dc] ;  /* 0x0003dc0001097983 */ /* 0x000ee20000300800 */
[----:B----4-:R-:W-:-:S03]  /*29560*/  IMAD R17, R8, UR12, RZ ;  /* 0x0000000c08117c24 */ /* 0x010fc6000f8e02ff */
[----:B------:R-:W4:Y:S01]  /*29570*/  LDL.LU R8, [R1+0x3e0] ;  /* 0x0003e00001087983 */ /* 0x000f220000300800 */
[----:B-----5:R-:W-:-:S05]  /*29580*/  IMAD R16, R16, UR12, RZ ;  /* 0x0000000c10107c24 */ /* 0x020fca000f8e02ff */
[----:B------:R0:W-:Y:S04]  /*29590*/  STL [R1+0x58], R16 ;  /* 0x0000581001007387 */ /* 0x0001e80000100800 */
[----:B------:R-:W-:Y:S01]  /*295a0*/  STL [R1+0x7c], R17 ;  /* 0x00007c1101007387 */ /* 0x000fe20000100800 */
[----:B0-----:R-:W-:Y:S02]  /*295b0*/  IMAD R16, R15, UR12, RZ ;  /* 0x0000000c0f107c24 */ /* 0x001fe4000f8e02ff */
        /* <DEDUP_REMOVED lines=13> */
[----:B0-----:R-:W2:Y:S04]  /*29690*/  LDL.LU R14, [R1+0x404] ;  /* 0x00040400010e7983 */ /* 0x001ea80000300800 */
[----:B------:R-:W2:Y:S04]  /*296a0*/  LDL.LU R27, [R1+0x418] ;  /* 0x00041800011b7983 */ /* 0x000ea80000300800 */
[----:B------:R0:W-:Y:S02]  /*296b0*/  STL [R1+0xfc], R15 ;  /* 0x0000fc0f01007387 */ /* 0x0001e40000100800 */
[----:B0-----:R-:W-:-:S02]  /*296c0*/  IMAD R15, R29, UR12, RZ ;  /* 0x0000000c1d0f7c24 */ /* 0x001fc4000f8e02ff */
[----:B------:R-:W2:Y:S01]  /*296d0*/  LDL.LU R29, [R1+0x41c] ;  /* 0x00041c00011d7983 */ /* 0x000ea20000300800 */
[----:B------:R-:W-:-:S03]  /*296e0*/  IMAD R16, R13, UR12, RZ ;  /* 0x0000000c0d107c24 */ /* 0x000fc6000f8e02ff */
[----:B------:R0:W-:Y:S04]  /*296f0*/  STL [R1+0x10c], R15 ;  /* 0x00010c0f01007387 */ /* 0x0001e80000100800 */
[----:B------:R-:W2:Y:S04]  /*29700*/  LDL.LU R13, [R1+0x42c] ;  /* 0x00042c00010d7983 */ /* 0x000ea80000300800 */
[----:B------:R1:W-:Y:S01]  /*29710*/  STL [R1+0x114], R16 ;  /* 0x0001141001007387 */ /* 0x0003e20000100800 */
[----:B0-----:R-:W-:-:S03]  /*29720*/  IMAD R15, R26, UR12, RZ ;  /* 0x0000000c1a0f7c24 */ /* 0x001fc6000f8e02ff */
[----:B------:R-:W2:Y:S04]  /*29730*/  LDL.LU R26, [R1+0x430] ;  /* 0x00043000011a7983 */ /* 0x000ea80000300800 */
[----:B------:R3:W-:Y:S01]  /*29740*/  STL [R1+0x130], R15 ;  /* 0x0001300f01007387 */ /* 0x0007e20000100800 */
[----:B-1----:R-:W-:-:S03]  /*29750*/  IMAD R16, R28, UR12, RZ ;  /* 0x0000000c1c107c24 */ /* 0x002fc6000f8e02ff */
[----:B------:R-:W2:Y:S04]  /*29760*/  LDL.LU R28, [R1+0x434] ;  /* 0x00043400011c7983 */ /* 0x000ea80000300800 */
[----:B------:R-:W-:Y:S01]  /*29770*/  STL [R1+0x144], R16 ;  /* 0x0001441001007387 */ /* 0x000fe20000100800 */
[----:B---3--:R-:W-:-:S03]  /*29780*/  IMAD R15, R11, UR12, RZ ;  /* 0x0000000c0b0f7c24 */ /* 0x008fc6000f8e02ff */
[----:B------:R-:W3:Y:S01]  /*29790*/  LDL.LU R11, [R1+0x440] ;  /* 0x00044000010b7983 */ /* 0x000ee20000300800 */
[----:B------:R-:W-:-:S03]  /*297a0*/  IMAD R12, R12, UR12, RZ ;  /* 0x0000000c0c0c7c24 */ /* 0x000fc6000f8e02ff */
[----:B------:R0:W-:Y:S02]  /*297b0*/  STL [R1+0x15c], R15 ;  /* 0x00015c0f01007387 */ /* 0x0001e40000100800 */
[----:B0-----:R-:W-:Y:S02]  /*297c0*/  IMAD R15, R5, UR12, RZ ;  /* 0x0000000c050f7c24 */ /* 0x001fe4000f8e02ff */
[----:B------:R-:W3:Y:S04]  /*297d0*/  LDL.LU R5, [R1+0x44c] ;  /* 0x00044c0001057983 */ /* 0x000ee80000300800 */
[----:B------:R0:W-:Y:S04]  /*297e0*/  STL [R1+0x164], R12 ;  /* 0x0001640c01007387 */ /* 0x0001e80000100800 */
[----:B------:R-:W-:Y:S04]  /*297f0*/  STL [R1+0x174], R15 ;  /* 0x0001740f01007387 */ /* 0x000fe80000100800 */
[----:B------:R-:W3:Y:S01]  /*29800*/  LDL.LU R17, [R1+0x450] ;  /* 0x0004500001117983 */ /* 0x000ee20000300800 */
[----:B0-----:R-:W-:-:S03]  /*29810*/  IMAD R12, R10, UR12, RZ ;  /* 0x0000000c0a0c7c24 */ /* 0x001fc6000f8e02ff */
[----:B------:R-:W3:Y:S04]  /*29820*/  LDL.LU R10, [R1+0x458] ;  /* 0x00045800010a7983 */ /* 0x000ee80000300800 */
[----:B------:R0:W-:Y:S04]  /*29830*/  STL [R1+0x17c], R12 ;  /* 0x00017c0c01007387 */ /* 0x0001e80000100800 */
[----:B------:R-:W3:Y:S01]  /*29840*/  LDL.LU R16, [R1+0x46c] ;  /* 0x00046c0001107983 */ /* 0x000ee20000300800 */
[----:B0-----:R-:W-:-:S03]  /*29850*/  IMAD R12, R9, UR12, RZ ;  /* 0x0000000c090c7c24 */ /* 0x001fc6000f8e02ff */
[----:B------:R-:W3:Y:S04]  /*29860*/  LDL.LU R9, [R1+0x474] ;  /* 0x0004740001097983 */ /* 0x000ee80000300800 */
[----:B------:R4:W-:Y:S04]  /*29870*/  STL [R1+0x1a4], R12 ;  /* 0x0001a40c01007387 */ /* 0x0009e80000100800 */
[----:B------:R-:W3:Y:S01]  /*29880*/  LDL.LU R15, [R1+0x47c] ;  /* 0x00047c00010f7983 */ /* 0x000ee20000300800 */
[----:B----4-:R-:W-:-:S03]  /*29890*/  IMAD R12, R8, UR12, RZ ;  /* 0x0000000c080c7c24 */ /* 0x010fc6000f8e02ff */
[----:B------:R-:W4:Y:S04]  /*298a0*/  LDL.LU R8, [R1+0x484] ;  /* 0x0004840001087983 */ /* 0x000f280000300800 */
[----:B------:R5:W-:Y:S02]  /*298b0*/  STL [R1+0x1b0], R12 ;  /* 0x0001b00c01007387 */ /* 0x000be40000100800 */
[----:B-----5:R-:W-:Y:S02]  /*298c0*/  IMAD R12, R7, UR12, RZ ;  /* 0x0000000c070c7c24 */ /* 0x020fe4000f8e02ff */
[----:B------:R-:W5:Y:S04]  /*298d0*/  LDL.LU R7, [R1+0x490] ;  /* 0x0004900001077983 */ /* 0x000f680000300800 */
[----:B------:R0:W-:Y:S01]  /*298e0*/  STL [R1+0x1c0], R12 ;  /* 0x0001c00c01007387 */ /* 0x0001e20000100800 */
[----:B------:R-:W-:-:S03]  /*298f0*/  IMAD R18, R6, UR12, RZ ;  /* 0x0000000c06127c24 */ /* 0x000fc6000f8e02ff */
[----:B0-----:R-:W5:Y:S04]  /*29900*/  LDL.LU R12, [R1+0x494] ;  /* 0x00049400010c7983 */ /* 0x001f680000300800 */
[----:B------:R-:W5:Y:S01]  /*29910*/  LDL.LU R6, [R1+0x498] ;  /* 0x0004980001067983 */ /* 0x000f620000300800 */
[----:B------:R-:W-:-:S03]  /*29920*/  IMAD R19, R4, UR12, RZ ;  /* 0x0000000c04137c24 */ /* 0x000fc6000f8e02ff */
[----:B------:R2:W-:Y:S04]  /*29930*/  STL [R1+0x1d0], R18 ;  /* 0x0001d01201007387 */ /* 0x0005e80000100800 */
[----:B------:R-:W5:Y:S04]  /*29940*/  LDL.LU R4, [R1+0x4a8] ;  /* 0x0004a80001047983 */ /* 0x000f680000300800 */
[----:B------:R-:W-:Y:S01]  /*29950*/  STL [R1+0x1dc], R19 ;  /* 0x0001dc1301007387 */ /* 0x000fe20000100800 */
[----:B--2---:R-:W-:Y:S02]  /*29960*/  IMAD R18, R14, UR12, RZ ;  /* 0x0000000c0e127c24 */ /* 0x004fe4000f8e02ff */
[----:B------:R-:W-:-:S02]  /*29970*/  IMAD R14, R27, UR12, RZ ;  /* 0x0000000c1b0e7c24 */ /* 0x000fc4000f8e02ff */
[----:B------:R-:W2:Y:S04]  /*29980*/  LDL.LU R27, [R1+0x4ac] ;  /* 0x0004ac00011b7983 */ /* 0x000ea80000300800 */
[----:B------:R-:W-:Y:S04]  /*29990*/  STL [R1+0x1f8], R18 ;  /* 0x0001f81201007387 */ /* 0x000fe80000100800 */
[----:B------:R0:W-:Y:S04]  /*299a0*/  STL [R1+0x210], R14 ;  /* 0x0002100e01007387 */ /* 0x0001e80000100800 */
[----:B0-----:R-:W2:Y:S01]  /*299b0*/  LDL.LU R14, [R1+0x4b0] ;  /* 0x0004b000010e7983 */ /* 0x001ea20000300800 */
[----:B------:R-:W-:-:S03]  /*299c0*/  IMAD R18, R29, UR12, RZ ;  /* 0x0000000c1d127c24 */ /* 0x000fc6000f8e02ff */
[----:B------:R-:W2:Y:S04]  /*299d0*/  LDL.LU R29, [R1+0x4c8] ;  /* 0x0004c800011d7983 */ /* 0x000ea80000300800 */
[----:B------:R0:W-:Y:S01]  /*299e0*/  STL [R1+0x220], R18 ;  /* 0x0002201201007387 */ /* 0x0001e20000100800 */
[----:B------:R-:W-:Y:S02]  /*299f0*/  IMAD R13, R13, UR12, RZ ;  /* 0x0000000c0d0d7c24 */ /* 0x000fe4000f8e02ff */
[----:B0-----:R-:W-:Y:S02]  /*29a00*/  IMAD R18, R26, UR12, RZ ;  /* 0x0000000c1a127c24 */ /* 0x001fe4000f8e02ff */
[----:B------:R-:W2:Y:S04]  /*29a10*/  LDL.LU R26, [R1+0x4d0] ;  /* 0x0004d000011a7983 */ /* 0x000ea80000300800 */
[----:B------:R0:W-:Y:S04]  /*29a20*/  STL [R1+0x22c], R13 ;  /* 0x00022c0d01007387 */ /* 0x0001e80000100800 */
[----:B------:R-:W-:Y:S01]  /*29a30*/  STL [R1+0x234], R18 ;  /* 0x0002341201007387 */ /* 0x000fe20000100800 */
[----:B0-----:R-:W-:-:S03]  /*29a40*/  IMAD R13, R28, UR12, RZ ;  /* 0x0000000c1c0d7c24 */ /* 0x001fc6000f8e02ff */
[----:B------:R-:W2:Y:S04]  /*29a50*/  LDL.LU R28, [R1+0x4dc] ;  /* 0x0004dc00011c7983 */ /* 0x000ea80000300800 */
[----:B------:R0:W-:Y:S04]  /*29a60*/  STL [R1+0x248], R13 ;  /* 0x0002480d01007387 */ /* 0x0001e80000100800 */
[----:B0-----:R-:W2:Y:S01]  /*29a70*/  LDL.LU R13, [R1+0x4e0] ;  /* 0x0004e000010d7983 */ /* 0x001ea20000300800 */
[----:B---3--:R-:W-:-:S03]  /*29a80*/  IMAD R18, R11, UR12, RZ ;  /* 0x0000000c0b127c24 */ /* 0x008fc6000f8e02ff */
[----:B------:R-:W3:Y:S04]  /*29a90*/  LDL.LU R11, [R1+0x4e8] ;  /* 0x0004e800010b7983 */ /* 0x000ee80000300800 */
[----:B------:R0:W-:Y:S01]  /*29aa0*/  STL [R1+0x268], R18 ;  /* 0x0002681201007387 */ /* 0x0001e20000100800 */
[----:B------:R-:W-:-:S03]  /*29ab0*/  IMAD R19, R5, UR12, RZ ;  /* 0x0000000c05137c24 */ /* 0x000fc6000f8e02ff */
[----:B------:R-:W3:Y:S04]  /*29ac0*/  LDL.LU R5, [R1+0x4ec] ;  /* 0x0004ec0001057983 */ /* 0x000ee80000300800 */
[----:B------:R-:W-:Y:S01]  /*29ad0*/  STL [R1+0x27c], R19 ;  /* 0x00027c1301007387 */ /* 0x000fe20000100800 */
[----:B0-----:R-:W-:Y:S02]  /*29ae0*/  IMAD R18, R17, UR12, RZ ;  /* 0x0000000c11127c24 */ /* 0x001fe4000f8e02ff */
[----:B------:R-:W-:Y:S02]  /*29af0*/  IMAD R17, R10, UR12, RZ ;  /* 0x0000000c0a117c24 */ /* 0x000fe4000f8e02ff */
[----:B------:R-:W3:Y:S04]  /*29b00*/  LDL.LU R10, [R1+0x4fc] ;  /* 0x0004fc00010a7983 */ /* 0x000ee80000300800 */
[----:B------:R-:W-:Y:S01]  /*29b10*/  STL [R1+0x284], R18 ;  /* 0x0002841201007387 */ /* 0x000fe20000100800 */
[----:B------:R-:W-:-:S03]  /*29b20*/  IMAD R16, R16, UR12, RZ ;  /* 0x0000000c10107c24 */ /* 0x000fc6000f8e02ff */
[----:B------:R0:W-:Y:S02]  /*29b30*/  STL [R1+0x290], R17 ;  /* 0x0002901101007387 */ /* 0x0001e40000100800 */
[----:B0-----:R-:W-:Y:S02]  /*29b40*/  IMAD R17, R9, UR12, RZ ;  /* 0x0000000c09117c24 */ /* 0x001fe4000f8e02ff */
[----:B------:R-:W3:Y:S04]  /*29b50*/  LDL.LU R9, [R1+0x500] ;  /* 0x0005000001097983 */ /* 0x000ee80000300800 */
[----:B------:R0:W-:Y:S04]  /*29b60*/  STL [R1+0x2a4], R16 ;  /* 0x0002a41001007387 */ /* 0x0001e80000100800 */
[----:B------:R-:W-:Y:S01]  /*29b70*/  STL [R1+0x2c0], R17 ;  /* 0x0002c01101007387 */ /* 0x000fe20000100800 */
[----:B0-----:R-:W-:-:S02]  /*29b80*/  IMAD R16, R15, UR12, RZ ;  /* 0x0000000c0f107c24 */ /* 0x001fc4000f8e02ff */
[----:B----4-:R-:W-:Y:S02]  /*29b90*/  IMAD R15, R8, UR12, RZ ;  /* 0x0000000c080f7c24 */ /* 0x010fe4000f8e02ff */
[----:B------:R-:W4:Y:S04]  /*29ba0*/  LDL.LU R8, [R1+0x508] ;  /* 0x0005080001087983 */ /* 0x000f280000300800 */
[----:B------:R5:W-:Y:S04]  /*29bb0*/  STL [R1+0x2c8], R16 ;  /* 0x0002c81001007387 */ /* 0x000be80000100800 */
[----:B------:R0:W-:Y:S01]  /*29bc0*/  STL [R1+0x2d0], R15 ;  /* 0x0002d00f01007387 */ /* 0x0001e20000100800 */
[----:B-----5:R-:W-:-:S03]  /*29bd0*/  IMAD R16, R7, UR12, RZ ;  /* 0x0000000c07107c24 */ /* 0x020fc6000f8e02ff */
[----:B------:R-:W5:Y:S04]  /*29be0*/  LDL.LU R7, [R1+0x51c] ;  /* 0x00051c0001077983 */ /* 0x000f680000300800 */
[----:B------:R-:W-:Y:S01]  /*29bf0*/  STL [R1+0x2d8], R16 ;  /* 0x0002d81001007387 */ /* 0x000fe20000100800 */
[----:B0-----:R-:W-:Y:S02]  /*29c00*/  IMAD R15, R12, UR12, RZ ;  /* 0x0000000c0c0f7c24 */ /* 0x001fe4000f8e02ff */
[----:B------:R-:W-:Y:S02]  /*29c10*/  IMAD R12, R6, UR12, RZ ;  /* 0x0000000c060c7c24 */ /* 0x000fe4000f8e02ff */
[----:B------:R-:W5:Y:S04]  /*29c20*/  LDL.LU R6, [R1+0x524] ;  /* 0x0005240001067983 */ /* 0x000f680000300800 */
[----:B------:R0:W-:Y:S04]  /*29c30*/  STL [R1+0x2e0], R15 ;  /* 0x0002e00f01007387 */ /* 0x0001e80000100800 */
[----:B------:R1:W-:Y:S01]  /*29c40*/  STL [R1+0x2e8], R12 ;  /* 0x0002e80c01007387 */ /* 0x0003e20000100800 */
[----:B0-----:R-:W-:-:S03]  /*29c50*/  IMAD R15, R4, UR12, RZ ;  /* 0x0000000c040f7c24 */ /* 0x001fc6000f8e02ff */
[----:B-1----:R-:W5:Y:S04]  /*29c60*/  LDL.LU R12, [R1+0x530] ;  /* 0x00053000010c7983 */ /* 0x002f680000300800 */
[----:B------:R-:W5:Y:S04]  /*29c70*/  LDL.LU R4, [R1+0x534] ;  /* 0x0005340001047983 */ /* 0x000f680000300800 */
[----:B------:R2:W-:Y:S02]  /*29c80*/  STL [R1+0x2ec], R15 ;  /* 0x0002ec0f01007387 */ /* 0x0005e40000100800 */
[----:B--2---:R-:W-:-:S02]  /*29c90*/  IMAD R15, R27, UR12, RZ ;  /* 0x0000000c1b0f7c24 */ /* 0x004fc4000f8e02ff */
        /* <DEDUP_REMOVED lines=11> */
[----:B0-----:R-:W-:-:S03]  /*29d50*/  IMAD R15, R28, UR12, RZ ;  /* 0x0000000c1c0f7c24 */ /* 0x001fc6000f8e02ff */
[----:B------:R-:W2:Y:S04]  /*29d60*/  LDL.LU R28, [R1+0x55c] ;  /* 0x00055c00011c7983 */ /* 0x000ea80000300800 */
[----:B------:R3:W-:Y:S01]  /*29d70*/  STL [R1+0x324], R15 ;  /* 0x0003240f01007387 */ /* 0x0007e20000100800 */
[----:B------:R-:W-:Y:S02]  /*29d80*/  IMAD R13, R13, UR12, RZ ;  /* 0x0000000c0d0d7c24 */ /* 0x000fe4000f8e02ff */
[----:B---3--:R-:W-:Y:S02]  /*29d90*/  IMAD R15, R11, UR12, RZ ;  /* 0x0000000c0b0f7c24 */ /* 0x008fe4000f8e02ff */
        /* <DEDUP_REMOVED lines=12> */
[----:B0-----:R-:W-:-:S03]  /*29e60*/  IMAD R13, R9, UR12, RZ ;  /* 0x0000000c090d7c24 */ /* 0x001fc6000f8e02ff */
[----:B------:R-:W3:Y:S04]  /*29e70*/  LDL.LU R9, [R1+0x5a4] ;  /* 0x0005a40001097983 */ /* 0x000ee80000300800 */
[----:B------:R4:W-:Y:S02]  /*29e80*/  STL [R1+0x350], R13 ;  /* 0x0003500d01007387 */ /* 0x0009e40000100800 */
[----:B----4-:R-:W-:Y:S02]  /*29e90*/  IMAD R13, R8, UR12, RZ ;  /* 0x0000000c080d7c24 */ /* 0x010fe4000f8e02ff */
[----:B------:R-:W4:Y:S04]  /*29ea0*/  LDL.LU R8, [R1+0x5a8] ;  /* 0x0005a80001087983 */ /* 0x000f280000300800 */
[----:B------:R0:W-:Y:S04]  /*29eb0*/  STL [R1+0x354], R13 ;  /* 0x0003540d01007387 */ /* 0x0001e80000100800 */
[----:B0-----:R-:W4:Y:S01]  /*29ec0*/  LDL.LU R13, [R1+0x5b0] ;  /* 0x0005b000010d7983 */ /* 0x001f220000300800 */
[----:B-----5:R-:W-:-:S03]  /*29ed0*/  IMAD R18, R7, UR12, RZ ;  /* 0x0000000c07127c24 */ /* 0x020fc6000f8e02ff */
[----:B------:R-:W5:Y:S04]  /*29ee0*/  LDL.LU R7, [R1+0x5c4] ;  /* 0x0005c40001077983 */ /* 0x000f680000300800 */
[----:B------:R0:W-:Y:S01]  /*29ef0*/  STL [R1+0x358], R18 ;  /* 0x0003581201007387 */ /* 0x0001e20000100800 */
[----:B------:R-:W-:-:S03]  /*29f00*/  IMAD R19, R6, UR12, RZ ;  /* 0x0000000c06137c24 */ /* 0x000fc6000f8e02ff */
[----:B------:R-:W5:Y:S04]  /*29f10*/  LDL.LU R6, [R1+0x5cc] ;  /* 0x0005cc0001067983 */ /* 0x000f680000300800 */
[----:B------:R-:W-:Y:S01]  /*29f20*/  STL [R1+0x370], R19 ;  /* 0x0003701301007387 */ /* 0x000fe20000100800 */
[----:B0-----:R-:W-:Y:S02]  /*29f30*/  IMAD R18, R12, UR12, RZ ;  /* 0x0000000c0c127c24 */ /* 0x001fe4000f8e02ff */
[----:B------:R-:W-:Y:S02]  /*29f40*/  IMAD R12, R4, UR12, RZ ;  /* 0x0000000c040c7c24 */ /* 0x000fe4000f8e02ff */
[----:B------:R-:W5:Y:S04]  /*29f50*/  LDL.LU R4, [R1+0x5d8] ;  /* 0x0005d80001047983 */ /* 0x000f680000300800 */
[----:B------:R2:W-:Y:S04]  /*29f60*/  STL [R1+0x378], R18 ;  /* 0x0003781201007387 */ /* 0x0005e80000100800 */
[----:B------:R0:W-:Y:S01]  /*29f70*/  STL [R1+0x384], R12 ;  /* 0x0003840c01007387 */ /* 0x0001e20000100800 */
[----:B--2---:R-:W-:-:S03]  /*29f80*/  IMAD R18, R27, UR12, RZ ;  /* 0x0000000c1b127c24 */ /* 0x004fc6000f8e02ff */
[----:B0-----:R-:W2:Y:S04]  /*29f90*/  LDL.LU R12, [R1+0x5dc] ;  /* 0x0005dc00010c7983 */ /* 0x001ea80000300800 */
[----:B------:R-:W2:Y:S01]  /*29fa0*/  LDL.LU R27, [R1+0x5e4] ;  /* 0x0005e400011b7983 */ /* 0x000ea20000300800 */
[----:B------:R-:W-:-:S03]  /*29fb0*/  IMAD R14, R14, UR12, RZ ;  /* 0x0000000c0e0e7c24 */ /* 0x000fc6000f8e02ff */
[----:B------:R0:W-:Y:S02]  /*29fc0*/  STL [R1+0x388], R18 ;  /* 0x0003881201007387 */ /* 0x0001e40000100800 */
[----:B0-----:R-:W-:Y:S02]  /*29fd0*/  IMAD R18, R29, UR12, RZ ;  /* 0x0000000c1d127c24 */ /* 0x001fe4000f8e02ff */
[----:B------:R-:W2:Y:S04]  /*29fe0*/  LDL.LU R29, [R1+0x5ec] ;  /* 0x0005ec00011d7983 */ /* 0x000ea80000300800 */
[----:B------:R0:W-:Y:S04]  /*29ff0*/  STL [R1+0x390], R14 ;  /* 0x0003900e01007387 */ /* 0x0001e80000100800 */
[----:B------:R1:W-:Y:S01]  /*2a000*/  STL [R1+0x394], R18 ;  /* 0x0003941201007387 */ /* 0x0003e20000100800 */
[----:B0-----:R-:W-:-:S03]  /*2a010*/  IMAD R14, R26, UR12, RZ ;  /* 0x0000000c1a0e7c24 */ /* 0x001fc6000f8e02ff */
[----:B------:R-:W2:Y:S04]  /*2a020*/  LDL.LU R26, [R1+0x5f8] ;  /* 0x0005f800011a7983 */ /* 0x000ea80000300800 */
[----:B------:R0:W-:Y:S01]  /*2a030*/  STL [R1+0x3a4], R14 ;  /* 0x0003a40e01007387 */ /* 0x0001e20000100800 */
[----:B-1----:R-:W-:-:S03]  /*2a040*/  IMAD R18, R28, UR12, RZ ;  /* 0x0000000c1c127c24 */ /* 0x002fc6000f8e02ff */
[----:B0-----:R-:W2:Y:S04]  /*2a050*/  LDL.LU R14, [R1+0x5fc] ;  /* 0x0005fc00010e7983 */ /* 0x001ea80000300800 */
[----:B------:R-:W2:Y:S04]  /*2a060*/  LDL.LU R28, [R1+0x604] ;  /* 0x00060400011c7983 */ /* 0x000ea80000300800 */
[----:B------:R0:W-:Y:S01]  /*2a070*/  STL [R1+0x3a8], R18 ;  /* 0x0003a81201007387 */ /* 0x0001e20000100800 */
[----:B---3--:R-:W-:-:S03]  /*2a080*/  IMAD R19, R11, UR12, RZ ;  /* 0x0000000c0b137c24 */ /* 0x008fc6000f8e02ff */
        /* <DEDUP_REMOVED lines=13> */
[----:B------:R-:W-:Y:S02]  /*2a160*/  IMAD R15, R9, UR12, RZ ;  /* 0x0000000c090f7c24 */ /* 0x000fe4000f8e02ff */
[----:B------:R-:W3:Y:S04]  /*2a170*/  LDL.LU R9, [R1+0x630] ;  /* 0x0006300001097983 */ /* 0x000ee80000300800 */
[----:B------:R4:W-:Y:S04]  /*2a180*/  STL [R1+0x3e0], R16 ;  /* 0x0003e01001007387 */ /* 0x0009e80000100800 */
[----:B------:R0:W-:Y:S01]  /*2a190*/  STL [R1+0x3e8], R15 ;  /* 0x0003e80f01007387 */ /* 0x0001e20000100800 */
[----:B----4-:R-:W-:-:S03]  /*2a1a0*/  IMAD R16, R8, UR12, RZ ;  /* 0x0000000c08107c24 */ /* 0x010fc6000f8e02ff */
[----:B------:R-:W4:Y:S04]  /*2a1b0*/  LDL.LU R8, [R1+0x63c] ;  /* 0x00063c0001087983 */ /* 0x000f280000300800 */
[----:B------:R-:W-:Y:S01]  /*2a1c0*/  STL [R1+0x3f8], R16 ;  /* 0x0003f81001007387 */ /* 0x000fe20000100800 */
[----:B0-----:R-:W-:Y:S02]  /*2a1d0*/  IMAD R15, R13, UR12, RZ ;  /* 0x0000000c0d0f7c24 */ /* 0x001fe4000f8e02ff */
[----:B-----5:R-:W-:Y:S02]  /*2a1e0*/  IMAD R13, R7, UR12, RZ ;  /* 0x0000000c070d7c24 */ /* 0x020fe4000f8e02ff */
[----:B------:R-:W5:Y:S04]  /*2a1f0*/  LDL.LU R7, [R1+0x640] ;  /* 0x0006400001077983 */ /* 0x000f680000300800 */
[----:B------:R0:W-:Y:S04]  /*2a200*/  STL [R1+0x3fc], R15 ;  /* 0x0003fc0f01007387 */ /* 0x0001e80000100800 */
[----:B------:R1:W-:Y:S01]  /*2a210*/  STL [R1+0x404], R13 ;  /* 0x0004040d01007387 */ /* 0x0003e20000100800 */
[----:B0-----:R-:W-:-:S03]  /*2a220*/  IMAD R15, R6, UR12, RZ ;  /* 0x0000000c060f7c24 */ /* 0x001fc6000f8e02ff */
[----:B-1----:R-:W5:Y:S04]  /*2a230*/  LDL.LU R13, [R1+0x644] ;  /* 0x00064400010d7983 */ /* 0x002f680000300800 */
[----:B------:R-:W5:Y:S04]  /*2a240*/  LDL.LU R6, [R1+0x654] ;  /* 0x0006540001067983 */ /* 0x000f680000300800 */
[----:B------:R0:W-:Y:S02]  /*2a250*/  STL [R1+0x418], R15 ;  /* 0x0004180f01007387 */ /* 0x0001e40000100800 */
[----:B0-----:R-:W-:-:S02]  /*2a260*/  IMAD R15, R4, UR12, RZ ;  /* 0x0000000c040f7c24 */ /* 0x001fc4000f8e02ff */
[----:B------:R-:W5:Y:S04]  /*2a270*/  LDL.LU R4, [R1+0x658] ;  /* 0x0006580001047983 */ /* 0x000f680000300800 */
[----:B------:R0:W-:Y:S01]  /*2a280*/  STL [R1+0x41c], R15 ;  /* 0x00041c0f01007387 */ /* 0x0001e20000100800 */
[----:B--2---:R-:W-:-:S03]  /*2a290*/  IMAD R16, R12, UR12, RZ ;  /* 0x0000000c0c107c24 */ /* 0x004fc6000f8e02ff */
[----:B------:R-:W2:Y:S01]  /*2a2a0*/  LDL.LU R12, [R1+0x65c] ;  /* 0x00065c00010c7983 */ /* 0x000ea20000300800 */
[----:B0-----:R-:W-:-:S03]  /*2a2b0*/  IMAD R15, R27, UR12, RZ ;  /* 0x0000000c1b0f7c24 */ /* 0x001fc6000f8e02ff */
[----:B------:R0:W-:Y:S04]  /*2a2c0*/  STL [R1+0x42c], R16 ;  /* 0x00042c1001007387 */ /* 0x0001e80000100800 */
[----:B------:R-:W2:Y:S04]  /*2a2d0*/  LDL.LU R27, [R1+0x674] ;  /* 0x00067400011b7983 */ /* 0x000ea80000300800 */
[----:B------:R1:W-:Y:S01]  /*2a2e0*/  STL [R1+0x430], R15 ;  /* 0x0004300f01007387 */ /* 0x0003e20000100800 */
[----:B0-----:R-:W-:-:S03]  /*2a2f0*/  IMAD R16, R29, UR12, RZ ;  /* 0x0000000c1d107c24 */ /* 0x001fc6000f8e02ff */
[----:B------:R-:W2:Y:S04]  /*2a300*/  LDL.LU R29, [R1+0x67c] ;  /* 0x00067c00011d7983 */ /* 0x000ea80000300800 */
[----:B------:R-:W-:Y:S01]  /*2a310*/  STL [R1+0x434], R16 ;  /* 0x0004341001007387 */ /* 0x000fe20000100800 */
[----:B-1----:R-:W-:-:S03]  /*2a320*/  IMAD R15, R26, UR12, RZ ;  /* 0x0000000c1a0f7c24 */ /* 0x002fc6000f8e02ff */
[----:B------:R-:W2:Y:S04]  /*2a330*/  LDL.LU R26, [R1+0x688] ;  /* 0x00068800011a7983 */ /* 0x000ea80000300800 */
[----:B------:R0:W-:Y:S01]  /*2a340*/  STL [R1+0x440], R15 ;  /* 0x0004400f01007387 */ /* 0x0001e20000100800 */
[----:B------:R-:W-:Y:S02]  /*2a350*/  IMAD R14, R14, UR12, RZ ;  /* 0x0000000c0e0e7c24 */ /* 0x000fe4000f8e02ff */
[----:B0-----:R-:W-:Y:S02]  /*2a360*/  IMAD R15, R28, UR12, RZ ;  /* 0x0000000c1c0f7c24 */ /* 0x001fe4000f8e02ff */
[----:B------:R-:W2:Y:S04]  /*2a370*/  LDL.LU R28, [R1+0x68c] ;  /* 0x00068c00011c7983 */ /* 0x000ea80000300800 */
[----:B------:R3:W-:Y:S04]  /*2a380*/  STL [R1+0x44c], R14 ;  /* 0x00044c0e01007387 */ /* 0x0007e80000100800 */
[----:B------:R-:W-:Y:S04]  /*2a390*/  STL [R1+0x450], R15 ;  /* 0x0004500f01007387 */ /* 0x000fe80000100800 */
[----:B------:R-:W2:Y:S01]  /*2a3a0*/  LDL.LU R17, [R1+0x694] ;  /* 0x0006940001117983 */ /* 0x000ea20000300800 */
[----:B---3--:R-:W-:-:S03]  /*2a3b0*/  IMAD R14, R11, UR12, RZ ;  /* 0x0000000c0b0e7c24 */ /* 0x008fc6000f8e02ff */
        /* <DEDUP_REMOVED lines=10> */
[----:B0-----:R-:W-:Y:S02]  /*2a460*/  IMAD R14, R9, UR12, RZ ;  /* 0x0000000c090e7c24 */ /* 0x001fe4000f8e02ff */
[----:B------:R-:W3:Y:S04]  /*2a470*/  LDL.LU R9, [R1+0x6d0] ;  /* 0x0006d00001097983 */ /* 0x000ee80000300800 */
[----:B------:R0:W-:Y:S01]  /*2a480*/  STL [R1+0x47c], R14 ;  /* 0x00047c0e01007387 */ /* 0x0001e20000100800 */
[----:B----4-:R-:W-:-:S03]  /*2a490*/  IMAD R18, R8, UR12, RZ ;  /* 0x0000000c08127c24 */ /* 0x010fc6000f8e02ff */
[----:B0-----:R-:W4:Y:S04]  /*2a4a0*/  LDL.LU R14, [R1+0x6dc] ;  /* 0x0006dc00010e7983 */ /* 0x001f280000300800 */
[----:B------:R-:W4:Y:S04]  /*2a4b0*/  LDL.LU R8, [R1+0x6e0] ;  /* 0x0006e00001087983 */ /* 0x000f280000300800 */
[----:B------:R0:W-:Y:S01]  /*2a4c0*/  STL [R1+0x484], R18 ;  /* 0x0004841201007387 */ /* 0x0001e20000100800 */
[----:B-----5:R-:W-:-:S03]  /*2a4d0*/  IMAD R19, R7, UR12, RZ ;  /* 0x0000000c07137c24 */ /* 0x020fc6000f8e02ff */
[----:B------:R-:W5:Y:S04]  /*2a4e0*/  LDL.LU R7, [R1+0x6e8] ;  /* 0x0006e80001077983 */ /* 0x000f680000300800 */
[----:B------:R-:W-:Y:S01]  /*2a4f0*/  STL [R1+0x490], R19 ;  /* 0x0004901301007387 */ /* 0x000fe20000100800 */
[----:B0-----:R-:W-:Y:S02]  /*2a500*/  IMAD R18, R13, UR12, RZ ;  /* 0x0000000c0d127c24 */ /* 0x001fe4000f8e02ff */
[----:B------:R-:W-:Y:S02]  /*2a510*/  IMAD R13, R6, UR12, RZ ;  /* 0x0000000c060d7c24 */ /* 0x000fe4000f8e02ff */
[----:B------:R-:W5:Y:S04]  /*2a520*/  LDL.LU R6, [R1+0x6ec] ;  /* 0x0006ec0001067983 */ /* 0x000f680000300800 */
[----:B------:R-:W-:Y:S04]  /*2a530*/  STL [R1+0x494], R18 ;  /* 0x0004941201007387 */ /* 0x000fe80000100800 */
[----:B------:R0:W-:Y:S04]  /*2a540*/  STL [R1+0x498], R13 ;  /* 0x0004980d01007387 */ /* 0x0001e80000100800 */
[----:B0-----:R-:W5:Y:S01]  /*2a550*/  LDL.LU R13, [R1+0x6fc] ;  /* 0x0006fc00010d7983 */ /* 0x001f620000300800 */
[----:B------:R-:W-:-:S03]  /*2a560*/  IMAD R18, R4, UR12, RZ ;  /* 0x0000000c04127c24 */ /* 0x000fc6000f8e02ff */
[----:B------:R-:W5:Y:S04]  /*2a570*/  LDL.LU R4, [R1+0x700] ;  /* 0x0007000001047983 */ /* 0x000f680000300800 */
[----:B------:R0:W-:Y:S01]  /*2a580*/  STL [R1+0x4a8], R18 ;  /* 0x0004a81201007387 */ /* 0x0001e20000100800 */
[----:B--2---:R-:W-:Y:S02]  /*2a590*/  IMAD R12, R12, UR12, RZ ;  /* 0x0000000c0c0c7c24 */ /* 0x004fe4000f8e02ff */
        /* <DEDUP_REMOVED lines=11> */
[----:B------:R-:W-:-:S03]  /*2a650*/  IMAD R19, R28, UR12, RZ ;  /* 0x0000000c1c137c24 */ /* 0x000fc6000f8e02ff */
[----:B------:R-:W2:Y:S04]  /*2a660*/  LDL.LU R28, [R1+0x730] ;  /* 0x00073000011c7983 */ /* 0x000ea80000300800 */
[----:B------:R-:W-:Y:S01]  /*2a670*/  STL [R1+0x4dc], R19 ;  /* 0x0004dc1301007387 */ /* 0x000fe20000100800 */
[----:B0-----:R-:W-:Y:S02]  /*2a680*/  IMAD R18, R17, UR12, RZ ;  /* 0x0000000c11127c24 */ /* 0x001fe4000f8e02ff */
[----:B---3--:R-:W-:Y:S02]  /*2a690*/  IMAD R17, R11, UR12, RZ ;  /* 0x0000000c0b117c24 */ /* 0x008fe4000f8e02ff */
        /* <DEDUP_REMOVED lines=13> */
[----:B0-----:R-:W-:-:S03]  /*2a770*/  IMAD R16, R9, UR12, RZ ;  /* 0x0000000c09107c24 */ /* 0x001fc6000f8e02ff */
[----:B------:R-:W3:Y:S04]  /*2a780*/  LDL.LU R9, [R1+0x74c] ;  /* 0x00074c0001097983 */ /* 0x000ee80000300800 */
[----:B------:R-:W-:Y:S01]  /*2a790*/  STL [R1+0x51c], R16 ;  /* 0x00051c1001007387 */ /* 0x000fe20000100800 */
[----:B----4-:R-:W-:Y:S02]  /*2a7a0*/  IMAD R15, R14, UR12, RZ ;  /* 0x0000000c0e0f7c24 */ /* 0x010fe4000f8e02ff */
[----:B------:R-:W-:Y:S02]  /*2a7b0*/  IMAD R14, R8, UR12, RZ ;  /* 0x0000000c080e7c24 */ /* 0x000fe4000f8e02ff */
[----:B------:R-:W4:Y:S04]  /*2a7c0*/  LDL.LU R8, [R1+0x754] ;  /* 0x0007540001087983 */ /* 0x000f280000300800 */
[----:B------:R-:W-:Y:S04]  /*2a7d0*/  STL [R1+0x524], R15 ;  /* 0x0005240f01007387 */ /* 0x000fe80000100800 */
[----:B------:R0:W-:Y:S04]  /*2a7e0*/  STL [R1+0x530], R14 ;  /* 0x0005300e01007387 */ /* 0x0001e80000100800 */
[----:B0-----:R-:W4:Y:S01]  /*2a7f0*/  LDL.LU R14, [R1+0x758] ;  /* 0x00075800010e7983 */ /* 0x001f220000300800 */
[----:B-----5:R-:W-:-:S03]  /*2a800*/  IMAD R15, R7, UR12, RZ ;  /* 0x0000000c070f7c24 */ /* 0x020fc6000f8e02ff */
[----:B------:R-:W5:Y:S04]  /*2a810*/  LDL.LU R7, [R1+0x760] ;  /* 0x0007600001077983 */ /* 0x000f680000300800 */
[----:B------:R0:W-:Y:S02]  /*2a820*/  STL [R1+0x534], R15 ;  /* 0x0005340f01007387 */ /* 0x0001e40000100800 */
[----:B0-----:R-:W-:Y:S02]  /*2a830*/  IMAD R15, R6, UR12, RZ ;  /* 0x0000000c060f7c24 */ /* 0x001fe4000f8e02ff */
[----:B------:R-:W5:Y:S04]  /*2a840*/  LDL.LU R6, [R1+0x768] ;  /* 0x0007680001067983 */ /* 0x000f680000300800 */
[----:B------:R0:W-:Y:S01]  /*2a850*/  STL [R1+0x53c], R15 ;  /* 0x00053c0f01007387 */ /* 0x0001e20000100800 */
[----:B------:R-:W-:-:S03]  /*2a860*/  IMAD R16, R13, UR12, RZ ;  /* 0x0000000c0d107c24 */ /* 0x000fc6000f8e02ff */
[----:B------:R-:W5:Y:S01]  /*2a870*/  LDL.LU R13, [R1+0x770] ;  /* 0x00077000010d7983 */ /* 0x000f620000300800 */
[----:B0-----:R-:W-:-:S03]  /*2a880*/  IMAD R15, R4, UR12, RZ ;  /* 0x0000000c040f7c24 */ /* 0x001fc6000f8e02ff */
[----:B------:R2:W-:Y:S04]  /*2a890*/  STL [R1+0x540], R16 ;  /* 0x0005401001007387 */ /* 0x0005e80000100800 */
[----:B------:R-:W5:Y:S04]  /*2a8a0*/  LDL.LU R4, [R1+0x778] ;  /* 0x0007780001047983 */ /* 0x000f680000300800 */
[----:B------:R0:W-:Y:S01]  /*2a8b0*/  STL [R1+0x550], R15 ;  /* 0x0005500f01007387 */ /* 0x0001e20000100800 */
[----:B--2---:R-:W-:-:S03]  /*2a8c0*/  IMAD R16, R27, UR12, RZ ;  /* 0x0000000c1b107c24 */ /* 0x004fc6000f8e02ff */
[----:B------:R-:W2:Y:S04]  /*2a8d0*/  LDL.LU R27, [R1+0x77c] ;  /* 0x00077c00011b7983 */ /* 0x000ea80000300800 */
[----:B------:R-:W-:Y:S01]  /*2a8e0*/  STL [R1+0x554], R16 ;  /* 0x0005541001007387 */ /* 0x000fe20000100800 */
[----:B0-----:R-:W-:-:S03]  /*2a8f0*/  IMAD R15, R29, UR12, RZ ;  /* 0x0000000c1d0f7c24 */ /* 0x001fc6000f8e02ff */
        /* <DEDUP_REMOVED lines=8> */
[----:B0-----:R-:W-:-:S03]  /*2a980*/  IMAD R12, R28, UR12, RZ ;  /* 0x0000000c1c0c7c24 */ /* 0x001fc6000f8e02ff */
[----:B------:R-:W2:Y:S04]  /*2a990*/  LDL.LU R28, [R1+0x790] ;  /* 0x00079000011c7983 */ /* 0x000ea80000300800 */
[----:B------:R3:W-:Y:S04]  /*2a9a0*/  STL [R1+0x584], R12 ;  /* 0x0005840c01007387 */ /* 0x0007e80000100800 */
[----:B------:R-:W2:Y:S01]  /*2a9b0*/  LDL.LU R16, [R1+0x798] ;  /* 0x0007980001107983 */ /* 0x000ea20000300800 */
[----:B---3--:R-:W-:-:S03]  /*2a9c0*/  IMAD R12, R11, UR12, RZ ;  /* 0x0000000c0b0c7c24 */ /* 0x008fc6000f8e02ff */
        /* <DEDUP_REMOVED lines=9> */
[----:B------:R-:W-:-:S03]  /*2aa60*/  IMAD R18, R9, UR12, RZ ;  /* 0x0000000c09127c24 */ /* 0x000fc6000f8e02ff */
[----:B0-----:R-:W3:Y:S04]  /*2aa70*/  LDL.LU R12, [R1+0x7b8] ;  /* 0x0007b800010c7983 */ /* 0x001ee80000300800 */
[----:B------:R-:W3:Y:S04]  /*2aa80*/  LDL.LU R9, [R1+0x7bc] ;  /* 0x0007bc0001097983 */ /* 0x000ee80000300800 */
[----:B------:R0:W-:Y:S01]  /*2aa90*/  STL [R1+0x5a4], R18 ;  /* 0x0005a41201007387 */ /* 0x0001e20000100800 */
[----:B----4-:R-:W-:-:S03]  /*2aaa0*/  IMAD R19, R8, UR12, RZ ;  /* 0x0000000c08137c24 */ /* 0x010fc6000f8e02ff */
[----:B------:R-:W4:Y:S04]  /*2aab0*/  LDL.LU R8, [R1+0x7c4] ;  /* 0x0007c40001087983 */ /* 0x000f280000300800 */
[----:B------:R-:W-:Y:S01]  /*2aac0*/  STL [R1+0x5a8], R19 ;  /* 0x0005a81301007387 */ /* 0x000fe20000100800 */
[----:B0-----:R-:W-:Y:S02]  /*2aad0*/  IMAD R18, R14, UR12, RZ ;  /* 0x0000000c0e127c24 */ /* 0x001fe4000f8e02ff */
[----:B-----5:R-:W-:Y:S02]  /*2aae0*/  IMAD R14, R7, UR12, RZ ;  /* 0x0000000c070e7c24 */ /* 0x020fe4000f8e02ff */
[----:B------:R-:W5:Y:S04]  /*2aaf0*/  LDL.LU R7, [R1+0x7c8] ;  /* 0x0007c80001077983 */ /* 0x000f680000300800 */
[----:B------:R-:W-:Y:S04]  /*2ab00*/  STL [R1+0x5b0], R18 ;  /* 0x0005b01201007387 */ /* 0x000fe80000100800 */
[----:B------:R0:W-:Y:S04]  /*2ab10*/  STL [R1+0x5c4], R14 ;  /* 0x0005c40e01007387 */ /* 0x0001e80000100800 */
[----:B0-----:R-:W5:Y:S01]  /*2ab20*/  LDL.LU R14, [R1+0x7cc] ;  /* 0x0007cc00010e7983 */ /* 0x001f620000300800 */
[----:B------:R-:W-:-:S03]  /*2ab30*/  IMAD R18, R6, UR12, RZ ;  /* 0x0000000c06127c24 */ /* 0x000fc6000f8e02ff */
[----:B------:R-:W5:Y:S04]  /*2ab40*/  LDL.LU R6, [R1+0x7d4] ;  /* 0x0007d40001067983 */ /* 0x000f680000300800 */
[----:B------:R0:W-:Y:S01]  /*2ab50*/  STL [R1+0x5cc], R18 ;  /* 0x0005cc1201007387 */ /* 0x0001e20000100800 */
[----:B------:R-:W-:Y:S02]  /*2ab60*/  IMAD R13, R13, UR12, RZ ;  /* 0x0000000c0d0d7c24 */ /* 0x000fe4000f8e02ff */
[----:B0-----:R-:W-:Y:S02]  /*2ab70*/  IMAD R18, R4, UR12, RZ ;  /* 0x0000000c04127c24 */ /* 0x001fe4000f8e02ff */
[----:B------:R-:W5:Y:S04]  /*2ab80*/  LDL.LU R4, [R1+0x7d8] ;  /* 0x0007d80001047983 */ /* 0x000f680000300800 */
[----:B------:R2:W-:Y:S04]  /*2ab90*/  STL [R1+0x5d8], R13 ;  /* 0x0005d80d01007387 */ /* 0x0005e80000100800 */
[----:B------:R0:W-:Y:S01]  /*2aba0*/  STL [R1+0x5dc], R18 ;  /* 0x0005dc1201007387 */ /* 0x0001e20000100800 */
[----:B--2---:R-:W-:-:S03]  /*2abb0*/  IMAD R13, R27, UR12, RZ ;  /* 0x0000000c1b0d7c24 */ /* 0x004fc6000f8e02ff */
[----:B------:R-:W2:Y:S04]  /*2abc0*/  LDL.LU R27, [R1+0x7e0] ;  /* 0x0007e000011b7983 */ /* 0x000ea80000300800 */
[----:B------:R1:W-:Y:S01]  /*2abd0*/  STL [R1+0x5e4], R13 ;  /* 0x0005e40d01007387 */ /* 0x0003e20000100800 */
[----:B0-----:R-:W-:-:S03]  /*2abe0*/  IMAD R18, R29, UR12, RZ ;  /* 0x0000000c1d127c24 */ /* 0x001fc6000f8e02ff */
[----:B-1----:R-:W2:Y:S04]  /*2abf0*/  LDL.LU R13, [R1+0x7e8] ;  /* 0x0007e800010d7983 */ /* 0x002ea80000300800 */
[----:B------:R-:W2:Y:S04]  /*2ac00*/  LDL.LU R29, [R1+0x7f0] ;  /* 0x0007f000011d7983 */ /* 0x000ea80000300800 */
[----:B------:R0:W-:Y:S01]  /*2ac10*/  STL [R1+0x5ec], R18 ;  /* 0x0005ec1201007387 */ /* 0x0001e20000100800 */
[----:B------:R-:W-:-:S03]  /*2ac20*/  IMAD R19, R26, UR12, RZ ;  /* 0x0000000c1a137c24 */ /* 0x000fc6000f8e02ff */
[----:B------:R-:W2:Y:S04]  /*2ac30*/  LDL.LU R26, [R1+0x860] ;  /* 0x00086000011a7983 */ /* 0x000ea80000300800 */
[----:B------:R-:W-:Y:S01]  /*2ac40*/  STL [R1+0x5f8], R19 ;  /* 0x0005f81301007387 */ /* 0x000fe20000100800 */
[----:B0-----:R-:W-:Y:S02]  /*2ac50*/  IMAD R18, R17, UR12, RZ ;  /* 0x0000000c11127c24 */ /* 0x001fe4000f8e02ff */
[----:B------:R-:W-:Y:S02]  /*2ac60*/  IMAD R17, R28, UR12, RZ ;  /* 0x0000000c1c117c24 */ /* 0x000fe4000f8e02ff */
[----:B------:R-:W2:Y:S04]  /*2ac70*/  LDL.LU R28, [R1+0x85c] ;  /* 0x00085c00011c7983 */ /* 0x000ea80000300800 */
[----:B------:R-:W-:Y:S01]  /*2ac80*/  STL [R1+0x5fc], R18 ;  /* 0x0005fc1201007387 */ /* 0x000fe20000100800 */
[----:B------:R-:W-:-:S03]  /*2ac90*/  IMAD R16, R16, UR12, RZ ;  /* 0x0000000c10107c24 */ /* 0x000fc6000f8e02ff */
[----:B------:R3:W-:Y:S02]  /*2aca0*/  STL [R1+0x604], R17 ;  /* 0x0006041101007387 */ /* 0x0007e40000100800 */
[----:B---3--:R-:W-:Y:S02]  /*2acb0*/  IMAD R17, R11, UR12, RZ ;  /* 0x0000000c0b117c24 */ /* 0x008fe4000f8e02ff */
        /* <DEDUP_REMOVED lines=11> */
[----:B-1----:R-:W-:Y:S02]  /*2ad70*/  IMAD R15, R12, UR12, RZ ;  /* 0x0000000c0c0f7c24 */ /* 0x002fe4000f8e02ff */
[----:B------:R-:W-:Y:S02]  /*2ad80*/  IMAD R12, R9, UR12, RZ ;  /* 0x0000000c090c7c24 */ /* 0x000fe4000f8e02ff */
[----:B------:R-:W3:Y:S04]  /*2ad90*/  LDL.LU R9, [R1+0x84c] ;  /* 0x00084c0001097983 */ /* 0x000ee80000300800 */
[----:B------:R4:W-:Y:S04]  /*2ada0*/  STL [R1+0x640], R15 ;  /* 0x0006400f01007387 */ /* 0x0009e80000100800 */
[----:B------:R0:W-:Y:S01]  /*2adb0*/  STL [R1+0x644], R12 ;  /* 0x0006440c01007387 */ /* 0x0001e20000100800 */
[----:B----4-:R-:W-:-:S03]  /*2adc0*/  IMAD R15, R8, UR12, RZ ;  /* 0x0000000c080f7c24 */ /* 0x010fc6000f8e02ff */
[----:B0-----:R-:W4:Y:S04]  /*2add0*/  LDL.LU R12, [R1+0x848] ;  /* 0x00084800010c7983 */ /* 0x001f280000300800 */
[----:B------:R-:W4:Y:S04]  /*2ade0*/  LDL.LU R8, [R1+0x844] ;  /* 0x0008440001087983 */ /* 0x000f280000300800 */
[----:B------:R5:W-:Y:S02]  /*2adf0*/  STL [R1+0x654], R15 ;  /* 0x0006540f01007387 */ /* 0x000be40000100800 */
[----:B-----5:R-:W-:-:S02]  /*2ae00*/  IMAD R15, R7, UR12, RZ ;  /* 0x0000000c070f7c24 */ /* 0x020fc4000f8e02ff */
        /* <DEDUP_REMOVED lines=8> */
[----:B0-----:R-:W-:-:S03]  /*2ae90*/  IMAD R16, R4, UR12, RZ ;  /* 0x0000000c04107c24 */ /* 0x001fc6000f8e02ff */
[----:B------:R-:W5:Y:S04]  /*2aea0*/  LDL.LU R4, [R1+0x834] ;  /* 0x0008340001047983 */ /* 0x000f680000300800 */
[----:B------:R-:W-:Y:S01]  /*2aeb0*/  STL [R1+0x67c], R16 ;  /* 0x00067c1001007387 */ /* 0x000fe20000100800 */
[----:B--2---:R-:W-:-:S03]  /*2aec0*/  IMAD R15, R27, UR12, RZ ;  /* 0x0000000c1b0f7c24 */ /* 0x004fc6000f8e02ff */
        /* <DEDUP_REMOVED lines=12> */
[----:B0-----:R-:W-:-:S03]  /*2af90*/  IMAD R13, R28, UR12, RZ ;  /* 0x0000000c1c0d7c24 */ /* 0x001fc6000f8e02ff */
[----:B------:R-:W2:Y:S04]  /*2afa0*/  LDL.LU R28, [R1+0x81c] ;  /* 0x00081c00011c7983 */ /* 0x000ea80000300800 */
[----:B------:R3:W-:Y:S04]  /*2afb0*/  STL [R1+0x6a8], R13 ;  /* 0x0006a80d01007387 */ /* 0x0007e80000100800 */
[----:B------:R-:W2:Y:S01]  /*2afc0*/  LDL.LU R15, [R1+0x818] ;  /* 0x00081800010f7983 */ /* 0x000ea20000300800 */
[----:B---3--:R-:W-:-:S03]  /*2afd0*/  IMAD R13, R11, UR12, RZ ;  /* 0x0000000c0b0d7c24 */ /* 0x008fc6000f8e02ff */
[----:B------:R-:W3:Y:S04]  /*2afe0*/  LDL.LU R11, [R1+0x814] ;  /* 0x00081400010b7983 */ /* 0x000ee80000300800 */
[----:B------:R0:W-:Y:S02]  /*2aff0*/  STL [R1+0x6ac], R13 ;  /* 0x0006ac0d01007387 */ /* 0x0001e40000100800 */
[----:B0-----:R-:W-:Y:S02]  /*2b000*/  IMAD R13, R5, UR12, RZ ;  /* 0x0000000c050d7c24 */ /* 0x001fe4000f8e02ff */
[----:B------:R-:W3:Y:S04]  /*2b010*/  LDL.LU R5, [R1+0x810] ;  /* 0x0008100001057983 */ /* 0x000ee80000300800 */
[----:B------:R0:W-:Y:S04]  /*2b020*/  STL [R1+0x6b4], R13 ;  /* 0x0006b40d01007387 */ /* 0x0001e80000100800 */
[----:B0-----:R-:W3:Y:S01]  /*2b030*/  LDL.LU R13, [R1+0x80c] ;  /* 0x00080c00010d7983 */ /* 0x001ee20000300800 */
[----:B------:R-:W-:-:S03]  /*2b040*/  IMAD R18, R10, UR12, RZ ;  /* 0x0000000c0a127c24 */ /* 0x000fc6000f8e02ff */
[----:B------:R-:W3:Y:S04]  /*2b050*/  LDL.LU R10, [R1+0x808] ;  /* 0x00080800010a7983 */ /* 0x000ee80000300800 */
[----:B------:R4:W-:Y:S01]  /*2b060*/  STL [R1+0x6c8], R18 ;  /* 0x0006c81201007387 */ /* 0x0009e20000100800 */
[----:B------:R-:W-:-:S03]  /*2b070*/  IMAD R19, R9, UR12, RZ ;  /* 0x0000000c09137c24 */ /* 0x000fc6000f8e02ff */
        /* <DEDUP_REMOVED lines=10> */
[----:B------:R0:W-:Y:S01]  /*2b120*/  STL [R1+0x6e8], R18 ;  /* 0x0006e81201007387 */ /* 0x0001e20000100800 */
[----:B------:R-:W-:Y:S02]  /*2b130*/  IMAD R14, R14, UR12, RZ ;  /* 0x0000000c0e0e7c24 */ /* 0x000fe4000f8e02ff */
[----:B0-----:R-:W-:Y:S02]  /*2b140*/  IMAD R18, R6, UR12, RZ ;  /* 0x0000000c06127c24 */ /* 0x001fe4000f8e02ff */
[----:B------:R-:W5:Y:S04]  /*2b150*/  LDL.LU R6, [R1+0x7f4] ;  /* 0x0007f40001067983 */ /* 0x000f680000300800 */
[----:B------:R0:W-:Y:S04]  /*2b160*/  STL [R1+0x6ec], R14 ;  /* 0x0006ec0e01007387 */ /* 0x0001e80000100800 */
[----:B------:R-:W-:Y:S01]  /*2b170*/  STL [R1+0x6fc], R18 ;  /* 0x0006fc1201007387 */ /* 0x000fe20000100800 */
[----:B0-----:R-:W-:-:S03]  /*2b180*/  IMAD R14, R4, UR12, RZ ;  /* 0x0000000c040e7c24 */ /* 0x001fc6000f8e02ff */
[----:B------:R-:W5:Y:S04]  /*2b190*/  LDL.LU R4, [R1+0x7ec] ;  /* 0x0007ec0001047983 */ /* 0x000f680000300800 */
[----:B------:R0:W-:Y:S04]  /*2b1a0*/  STL [R1+0x700], R14 ;  /* 0x0007000e01007387 */ /* 0x0001e80000100800 */
[----:B0-----:R-:W5:Y:S01]  /*2b1b0*/  LDL.LU R14, [R1+0x7e4] ;  /* 0x0007e400010e7983 */ /* 0x001f620000300800 */
[----:B--2---:R-:W-:-:S03]  /*2b1c0*/  IMAD R18, R27, UR12, RZ ;  /* 0x0000000c1b127c24 */ /* 0x004fc6000f8e02ff */
        /* <DEDUP_REMOVED lines=11> */
[----:B0-----:R-:W-:Y:S02]  /*2b280*/  IMAD R17, R28, UR12, RZ ;  /* 0x0000000c1c117c24 */ /* 0x001fe4000f8e02ff */
[----:B------:R-:W2:Y:S04]  /*2b290*/  LDL.LU R28, [R1+0x7b0] ;  /* 0x0007b000011c7983 */ /* 0x000ea80000300800 */
[----:B------:R0:W-:Y:S04]  /*2b2a0*/  STL [R1+0x730], R16 ;  /* 0x0007301001007387 */ /* 0x0001e80000100800 */
[----:B------:R-:W-:Y:S01]  /*2b2b0*/  STL [R1+0x73c], R17 ;  /* 0x00073c1101007387 */ /* 0x000fe20000100800 */
[----:B0-----:R-:W-:-:S02]  /*2b2c0*/  IMAD R16, R15, UR12, RZ ;  /* 0x0000000c0f107c24 */ /* 0x001fc4000f8e02ff */
[----:B---3--:R-:W-:Y:S02]  /*2b2d0*/  IMAD R15, R11, UR12, RZ ;  /* 0x0000000c0b0f7c24 */ /* 0x008fe4000f8e02ff */
        /* <DEDUP_REMOVED lines=11> */
[----:B0-----:R-:W-:-:S03]  /*2b390*/  IMAD R15, R9, UR12, RZ ;  /* 0x0000000c090f7c24 */ /* 0x001fc6000f8e02ff */
[----:B-1----:R-:W3:Y:S04]  /*2b3a0*/  LDL.LU R13, [R1+0x784] ;  /* 0x00078400010d7983 */ /* 0x002ee80000300800 */
[----:B------:R-:W3:Y:S04]  /*2b3b0*/  LDL.LU R9, [R1+0x774] ;  /* 0x0007740001097983 */ /* 0x000ee80000300800 */
[----:B------:R4:W-:Y:S02]  /*2b3c0*/  STL [R1+0x760], R15 ;  /* 0x0007600f01007387 */ /* 0x0009e40000100800 */
[----:B----4-:R-:W-:-:S02]  /*2b3d0*/  IMAD R15, R8, UR12, RZ ;  /* 0x0000000c080f7c24 */ /* 0x010fc4000f8e02ff */
[----:B------:R-:W4:Y:S04]  /*2b3e0*/  LDL.LU R8, [R1+0x76c] ;  /* 0x00076c0001087983 */ /* 0x000f280000300800 */
[----:B------:R5:W-:Y:S01]  /*2b3f0*/  STL [R1+0x768], R15 ;  /* 0x0007680f01007387 */ /* 0x000be20000100800 */
[----:B------:R-:W-:-:S03]  /*2b400*/  IMAD R16, R12, UR12, RZ ;  /* 0x0000000c0c107c24 */ /* 0x000fc6000f8e02ff */
[----:B------:R-:W4:Y:S04]  /*2b410*/  LDL.LU R12, [R1+0x764] ;  /* 0x00076400010c7983 */ /* 0x000f280000300800 */
[----:B------:R0:W-:Y:S01]  /*2b420*/  STL [R1+0x770], R16 ;  /* 0x0007701001007387 */ /* 0x0001e20000100800 */
[----:B-----5:R-:W-:-:S03]  /*2b430*/  IMAD R15, R7, UR12, RZ ;  /* 0x0000000c070f7c24 */ /* 0x020fc6000f8e02ff */
[----:B------:R-:W5:Y:S04]  /*2b440*/  LDL.LU R7, [R1+0x75c] ;  /* 0x00075c0001077983 */ /* 0x000f680000300800 */
[----:B------:R1:W-:Y:S01]  /*2b450*/  STL [R1+0x778], R15 ;  /* 0x0007780f01007387 */ /* 0x0003e20000100800 */
[----:B0-----:R-:W-:-:S03]  /*2b460*/  IMAD R16, R6, UR12, RZ ;  /* 0x0000000c06107c24 */ /* 0x001fc6000f8e02ff */
[----:B------:R-:W5:Y:S04]  /*2b470*/  LDL.LU R6, [R1+0x750] ;  /* 0x0007500001067983 */ /* 0x000f680000300800 */
[----:B------:R-:W-:Y:S01]  /*2b480*/  STL [R1+0x77c], R16 ;  /* 0x00077c1001007387 */ /* 0x000fe20000100800 */
[----:B-1----:R-:W-:-:S03]  /*2b490*/  IMAD R15, R4, UR12, RZ ;  /* 0x0000000c040f7c24 */ /* 0x002fc6000f8e02ff */
[----:B------:R-:W5:Y:S04]  /*2b4a0*/  LDL.LU R4, [R1+0x740] ;  /* 0x0007400001047983 */ /* 0x000f680000300800 */
[----:B------:R2:W-:Y:S01]  /*2b4b0*/  STL [R1+0x780], R15 ;  /* 0x0007800f01007387 */ /* 0x0005e20000100800 */
[----:B------:R-:W-:Y:S02]  /*2b4c0*/  IMAD R14, R14, UR12, RZ ;  /* 0x0000000c0e0e7c24 */ /* 0x000fe4000f8e02ff */
[----:B--2---:R-:W-:Y:S02]  /*2b4d0*/  IMAD R15, R27, UR12, RZ ;  /* 0x0000000c1b0f7c24 */ /* 0x004fe4000f8e02ff */
        /* <DEDUP_REMOVED lines=12> */
[----:B0-----:R-:W-:-:S03]  /*2b5a0*/  IMAD R14, R28, UR12, RZ ;  /* 0x0000000c1c0e7c24 */ /* 0x001fc6000f8e02ff */
[----:B------:R-:W2:Y:S04]  /*2b5b0*/  LDL.LU R28, [R1+0x710] ;  /* 0x00071000011c7983 */ /* 0x000ea80000300800 */
[----:B------:R3:W-:Y:S02]  /*2b5c0*/  STL [R1+0x7a0], R14 ;  /* 0x0007a00e01007387 */ /* 0x0007e40000100800 */
[----:B---3--:R-:W-:Y:S02]  /*2b5d0*/  IMAD R14, R11, UR12, RZ ;  /* 0x0000000c0b0e7c24 */ /* 0x008fe4000f8e02ff */
        /* <DEDUP_REMOVED lines=12> */
[----:B------:R-:W-:Y:S04]  /*2b6a0*/  STL [R1+0x784], R18 ;  /* 0x0007841201007387 */ /* 0x000fe80000100800 */
[----:B------:R0:W-:Y:S04]  /*2b6b0*/  STL [R1+0x774], R13 ;  /* 0x0007740d01007387 */ /* 0x0001e80000100800 */
[----:B0-----:R-:W3:Y:S01]  /*2b6c0*/  LDL.LU R13, [R1+0x6e4] ;  /* 0x0006e400010d7983 */ /* 0x001ee20000300800 */
[----:B----4-:R-:W-:-:S03]  /*2b6d0*/  IMAD R18, R8, UR12, RZ ;  /* 0x0000000c08127c24 */ /* 0x010fc6000f8e02ff */
[----:B------:R-:W4:Y:S04]  /*2b6e0*/  LDL.LU R8, [R1+0x6d8] ;  /* 0x0006d80001087983 */ /* 0x000f280000300800 */
[----:B------:R5:W-:Y:S02]  /*2b6f0*/  STL [R1+0x76c], R18 ;  /* 0x00076c1201007387 */ /* 0x000be40000100800 */
[----:B-----5:R-:W-:Y:S02]  /*2b700*/  IMAD R18, R7, UR12, RZ ;  /* 0x0000000c07127c24 */ /* 0x020fe4000f8e02ff */
[----:B------:R-:W5:Y:S01]  /*2b710*/  LDL.LU R7, [R1+0x6d4] ;  /* 0x0006d40001077983 */ /* 0x000f620000300800 */
[----:B------:R-:W-:-:S05]  /*2b720*/  IMAD R12, R12, UR12, RZ ;  /* 0x0000000c0c0c7c24 */ /* 0x000fca000f8e02ff */
[----:B------:R0:W-:Y:S04]  /*2b730*/  STL [R1+0x764], R12 ;  /* 0x0007640c01007387 */ /* 0x0001e80000100800 */
[----:B------:R-:W-:Y:S01]  /*2b740*/  STL [R1+0x75c], R18 ;  /* 0x00075c1201007387 */ /* 0x000fe20000100800 */
[----:B0-----:R-:W-:-:S03]  /*2b750*/  IMAD R12, R6, UR12, RZ ;  /* 0x0000000c060c7c24 */ /* 0x001fc6000f8e02ff */
[----:B------:R-:W5:Y:S04]  /*2b760*/  LDL.LU R6, [R1+0x6cc] ;  /* 0x0006cc0001067983 */ /* 0x000f680000300800 */
[----:B------:R0:W-:Y:S04]  /*2b770*/  STL [R1+0x750], R12 ;  /* 0x0007500c01007387 */ /* 0x0001e80000100800 */
[----:B0-----:R-:W5:Y:S01]  /*2b780*/  LDL.LU R12, [R1+0x6c4] ;  /* 0x0006c400010c7983 */ /* 0x001f620000300800 */
[----:B------:R-:W-:-:S03]  /*2b790*/  IMAD R18, R4, UR12, RZ ;  /* 0x0000000c04127c24 */ /* 0x000fc6000f8e02ff */
[----:B------:R-:W5:Y:S04]  /*2b7a0*/  LDL.LU R4, [R1+0x6c0] ;  /* 0x0006c00001047983 */ /* 0x000f680000300800 */
[----:B------:R0:W-:Y:S01]  /*2b7b0*/  STL [R1+0x740], R18 ;  /* 0x0007401201007387 */ /* 0x0001e20000100800 */
[----:B--2---:R-:W-:-:S03]  /*2b7c0*/  IMAD R19, R27, UR12, RZ ;  /* 0x0000000c1b137c24 */ /* 0x004fc6000f8e02ff */
        /* <DEDUP_REMOVED lines=13> */
[----:B------:R-:W-:Y:S02]  /*2b8a0*/  IMAD R15, R28, UR12, RZ ;  /* 0x0000000c1c0f7c24 */ /* 0x000fe4000f8e02ff */
[----:B------:R-:W2:Y:S04]  /*2b8b0*/  LDL.LU R28, [R1+0x6a4] ;  /* 0x0006a400011c7983 */ /* 0x000ea80000300800 */
[----:B------:R3:W-:Y:S04]  /*2b8c0*/  STL [R1+0x714], R16 ;  /* 0x0007141001007387 */ /* 0x0007e80000100800 */
[----:B------:R0:W-:Y:S01]  /*2b8d0*/  STL [R1+0x710], R15 ;  /* 0x0007100f01007387 */ /* 0x0001e20000100800 */
[----:B---3--:R-:W-:-:S03]  /*2b8e0*/  IMAD R16, R11, UR12, RZ ;  /* 0x0000000c0b107c24 */ /* 0x008fc6000f8e02ff */
[----:B------:R-:W3:Y:S04]  /*2b8f0*/  LDL.LU R11, [R1+0x6a0] ;  /* 0x0006a000010b7983 */ /* 0x000ee80000300800 */
[----:B------:R-:W-:Y:S01]  /*2b900*/  STL [R1+0x70c], R16 ;  /* 0x00070c1001007387 */ /* 0x000fe20000100800 */
[----:B0-----:R-:W-:Y:S02]  /*2b910*/  IMAD R15, R14, UR12, RZ ;  /* 0x0000000c0e0f7c24 */ /* 0x001fe4000f8e02ff */
        /* <DEDUP_REMOVED lines=8> */
[----:B0-----:R-:W-:-:S02]  /*2b9a0*/  IMAD R15, R9, UR12, RZ ;  /* 0x0000000c090f7c24 */ /* 0x001fc4000f8e02ff */
[----:B------:R-:W3:Y:S04]  /*2b9b0*/  LDL.LU R9, [R1+0x680] ;  /* 0x0006800001097983 */ /* 0x000ee80000300800 */
[----:B------:R4:W-:Y:S01]  /*2b9c0*/  STL [R1+0x6f0], R15 ;  /* 0x0006f00f01007387 */ /* 0x0009e20000100800 */
[----:B------:R-:W-:-:S03]  /*2b9d0*/  IMAD R16, R13, UR12, RZ ;  /* 0x0000000c0d107c24 */ /* 0x000fc6000f8e02ff */
[----:B------:R-:W3:Y:S01]  /*2b9e0*/  LDL.LU R13, [R1+0x678] ;  /* 0x00067800010d7983 */ /* 0x000ee20000300800 */
[----:B----4-:R-:W-:-:S03]  /*2b9f0*/  IMAD R15, R8, UR12, RZ ;  /* 0x0000000c080f7c24 */ /* 0x010fc6000f8e02ff */
[----:B------:R5:W-:Y:S04]  /*2ba00*/  STL [R1+0x6e4], R16 ;  /* 0x0006e41001007387 */ /* 0x000be80000100800 */
[----:B------:R-:W4:Y:S04]  /*2ba10*/  LDL.LU R8, [R1+0x670] ;  /* 0x0006700001087983 */ /* 0x000f280000300800 */
[----:B------:R0:W-:Y:S01]  /*2ba20*/  STL [R1+0x6d8], R15 ;  /* 0x0006d80f01007387 */ /* 0x0001e20000100800 */
[----:B-----5:R-:W-:-:S03]  /*2ba30*/  IMAD R16, R7, UR12, RZ ;  /* 0x0000000c07107c24 */ /* 0x020fc6000f8e02ff */
[----:B------:R-:W5:Y:S04]  /*2ba40*/  LDL.LU R7, [R1+0x66c] ;  /* 0x00066c0001077983 */ /* 0x000f680000300800 */
[----:B------:R-:W-:Y:S01]  /*2ba50*/  STL [R1+0x6d4], R16 ;  /* 0x0006d41001007387 */ /* 0x000fe20000100800 */
[----:B0-----:R-:W-:-:S03]  /*2ba60*/  IMAD R15, R6, UR12, RZ ;  /* 0x0000000c060f7c24 */ /* 0x001fc6000f8e02ff */
[----:B------:R-:W5:Y:S04]  /*2ba70*/  LDL.LU R6, [R1+0x668] ;  /* 0x0006680001067983 */ /* 0x000f680000300800 */
[----:B------:R0:W-:Y:S01]  /*2ba80*/  STL [R1+0x6cc], R15 ;  /* 0x0006cc0f01007387 */ /* 0x0001e20000100800 */
[----:B------:R-:W-:Y:S02]  /*2ba90*/  IMAD R12, R12, UR12, RZ ;  /* 0x0000000c0c0c7c24 */ /* 0x000fe4000f8e02ff */
[----:B0-----:R-:W-:Y:S02]  /*2baa0*/  IMAD R15, R4, UR12, RZ ;  /* 0x0000000c040f7c24 */ /* 0x001fe4000f8e02ff */
[----:B------:R-:W5:Y:S04]  /*2bab0*/  LDL.LU R4, [R1+0x664] ;  /* 0x0006640001047983 */ /* 0x000f680000300800 */
[----:B------:R2:W-:Y:S04]  /*2bac0*/  STL [R1+0x6c4], R12 ;  /* 0x0006c40c01007387 */ /* 0x0005e80000100800 */
[----:B------:R-:W-:Y:S04]  /*2bad0*/  STL [R1+0x6c0], R15 ;  /* 0x0006c00f01007387 */ /* 0x000fe80000100800 */
[----:B------:R-:W5:Y:S01]  /*2bae0*/  LDL.LU R17, [R1+0x660] ;  /* 0x0006600001117983 */ /* 0x000f620000300800 */
[----:B--2---:R-:W-:-:S03]  /*2baf0*/  IMAD R12, R27, UR12, RZ ;  /* 0x0000000c1b0c7c24 */ /* 0x004fc6000f8e02ff */
        /* <DEDUP_REMOVED lines=10> */
[----:B0-----:R-:W-:Y:S02]  /*2bba0*/  IMAD R12, R28, UR12, RZ ;  /* 0x0000000c1c0c7c24 */ /* 0x001fe4000f8e02ff */
        /* <DEDUP_REMOVED lines=15> */
[----:B------:R-:W-:-:S03]  /*2bca0*/  IMAD R18, R9, UR12, RZ ;  /* 0x0000000c09127c24 */ /* 0x000fc6000f8e02ff */
[----:B------:R-:W3:Y:S04]  /*2bcb0*/  LDL.LU R9, [R1+0x608] ;  /* 0x0006080001097983 */ /* 0x000ee80000300800 */
[----:B------:R4:W-:Y:S01]  /*2bcc0*/  STL [R1+0x680], R18 ;  /* 0x0006801201007387 */ /* 0x0009e20000100800 */
[----:B------:R-:W-:Y:S02]  /*2bcd0*/  IMAD R13, R13, UR12, RZ ;  /* 0x0000000c0d0d7c24 */ /* 0x000fe4000f8e02ff */
[----:B----4-:R-:W-:Y:S02]  /*2bce0*/  IMAD R18, R8, UR12, RZ ;  /* 0x0000000c08127c24 */ /* 0x010fe4000f8e02ff */
[----:B------:R-:W4:Y:S04]  /*2bcf0*/  LDL.LU R8, [R1+0x600] ;  /* 0x0006000001087983 */ /* 0x000f280000300800 */
[----:B------:R5:W-:Y:S04]  /*2bd00*/  STL [R1+0x678], R13 ;  /* 0x0006780d01007387 */ /* 0x000be80000100800 */
[----:B------:R-:W-:Y:S01]  /*2bd10*/  STL [R1+0x670], R18 ;  /* 0x0006701201007387 */ /* 0x000fe20000100800 */
[----:B-----5:R-:W-:-:S03]  /*2bd20*/  IMAD R13, R7, UR12, RZ ;  /* 0x0000000c070d7c24 */ /* 0x020fc6000f8e02ff */
[----:B------:R-:W5:Y:S04]  /*2bd30*/  LDL.LU R7, [R1+0x5f4] ;  /* 0x0005f40001077983 */ /* 0x000f680000300800 */
[----:B------:R0:W-:Y:S04]  /*2bd40*/  STL [R1+0x66c], R13 ;  /* 0x00066c0d01007387 */ /* 0x0001e80000100800 */
[----:B0-----:R-:W5:Y:S01]  /*2bd50*/  LDL.LU R13, [R1+0x5f0] ;  /* 0x0005f000010d7983 */ /* 0x001f620000300800 */
[----:B------:R-:W-:-:S03]  /*2bd60*/  IMAD R18, R6, UR12, RZ ;  /* 0x0000000c06127c24 */ /* 0x000fc6000f8e02ff */
[----:B------:R-:W5:Y:S04]  /*2bd70*/  LDL.LU R6, [R1+0x5e8] ;  /* 0x0005e80001067983 */ /* 0x000f680000300800 */
[----:B------:R0:W-:Y:S01]  /*2bd80*/  STL [R1+0x668], R18 ;  /* 0x0006681201007387 */ /* 0x0001e20000100800 */
[----:B------:R-:W-:-:S03]  /*2bd90*/  IMAD R19, R4, UR12, RZ ;  /* 0x0000000c04137c24 */ /* 0x000fc6000f8e02ff */
[----:B------:R-:W5:Y:S04]  /*2bda0*/  LDL.LU R4, [R1+0x5e0] ;  /* 0x0005e00001047983 */ /* 0x000f680000300800 */
[----:B------:R-:W-:Y:S01]  /*2bdb0*/  STL [R1+0x664], R19 ;  /* 0x0006641301007387 */ /* 0x000fe20000100800 */
[----:B0-----:R-:W-:Y:S02]  /*2bdc0*/  IMAD R18, R17, UR12, RZ ;  /* 0x0000000c11127c24 */ /* 0x001fe4000f8e02ff */
[----:B--2---:R-:W-:Y:S02]  /*2bdd0*/  IMAD R17, R27, UR12, RZ ;  /* 0x0000000c1b117c24 */ /* 0x004fe4000f8e02ff */
        /* <DEDUP_REMOVED lines=17> */
[----:B---3--:R-:W-:Y:S02]  /*2bef0*/  IMAD R12, R11, UR12, RZ ;  /* 0x0000000c0b0c7c24 */ /* 0x008fe4000f8e02ff */
        /* <DEDUP_REMOVED lines=12> */
[----:B0-----:R-:W-:-:S03]  /*2bfc0*/  IMAD R15, R9, UR12, RZ ;  /* 0x0000000c090f7c24 */ /* 0x001fc6000f8e02ff */
[----:B------:R4:W-:Y:S04]  /*2bfd0*/  STL [R1+0x60c], R16 ;  /* 0x00060c1001007387 */ /* 0x0009e80000100800 */
[----:B------:R-:W3:Y:S04]  /*2bfe0*/  LDL.LU R9, [R1+0x59c] ;  /* 0x00059c0001097983 */ /* 0x000ee80000300800 */
[----:B------:R5:W-:Y:S01]  /*2bff0*/  STL [R1+0x608], R15 ;  /* 0x0006080f01007387 */ /* 0x000be20000100800 */
[----:B----4-:R-:W-:-:S03]  /*2c000*/  IMAD R16, R8, UR12, RZ ;  /* 0x0000000c08107c24 */ /* 0x010fc6000f8e02ff */
[----:B------:R-:W4:Y:S04]  /*2c010*/  LDL.LU R8, [R1+0x594] ;  /* 0x0005940001087983 */ /* 0x000f280000300800 */
[----:B------:R-:W-:Y:S01]  /*2c020*/  STL [R1+0x600], R16 ;  /* 0x0006001001007387 */ /* 0x000fe20000100800 */
[----:B-----5:R-:W-:-:S03]  /*2c030*/  IMAD R15, R7, UR12, RZ ;  /* 0x0000000c070f7c24 */ /* 0x020fc6000f8e02ff */
        /* <DEDUP_REMOVED lines=8> */
[----:B0-----:R-:W-:-:S03]  /*2c0c0*/  IMAD R13, R4, UR12, RZ ;  /* 0x0000000c040d7c24 */ /* 0x001fc6000f8e02ff */
[----:B------:R-:W5:Y:S04]  /*2c0d0*/  LDL.LU R4, [R1+0x574] ;  /* 0x0005740001047983 */ /* 0x000f680000300800 */
[----:B------:R2:W-:Y:S04]  /*2c0e0*/  STL [R1+0x5e0], R13 ;  /* 0x0005e00d01007387 */ /* 0x0005e80000100800 */
[----:B------:R-:W5:Y:S01]  /*2c0f0*/  LDL.LU R16, [R1+0x56c] ;  /* 0x00056c0001107983 */ /* 0x000f620000300800 */
[----:B--2---:R-:W-:-:S03]  /*2c100*/  IMAD R13, R27, UR12, RZ ;  /* 0x0000000c1b0d7c24 */ /* 0x004fc6000f8e02ff */
        /* <DEDUP_REMOVED lines=10> */
[----:B------:R-:W-:-:S03]  /*2c1b0*/  IMAD R18, R28, UR12, RZ ;  /* 0x0000000c1c127c24 */ /* 0x000fc6000f8e02ff */
        /* <DEDUP_REMOVED lines=15> */
[----:B0-----:R-:W-:Y:S02]  /*2c2b0*/  IMAD R18, R9, UR12, RZ ;  /* 0x0000000c09127c24 */ /* 0x001fe4000f8e02ff */
[----:B------:R-:W3:Y:S04]  /*2c2c0*/  LDL.LU R9, [R1+0x520] ;  /* 0x0005200001097983 */ /* 0x000ee80000300800 */
[----:B------:R4:W-:Y:S04]  /*2c2d0*/  STL [R1+0x5a0], R14 ;  /* 0x0005a00e01007387 */ /* 0x0009e80000100800 */
[----:B------:R-:W-:Y:S01]  /*2c2e0*/  STL [R1+0x59c], R18 ;  /* 0x00059c1201007387 */ /* 0x000fe20000100800 */
[----:B----4-:R-:W-:-:S03]  /*2c2f0*/  IMAD R14, R8, UR12, RZ ;  /* 0x0000000c080e7c24 */ /* 0x010fc6000f8e02ff */
        /* <DEDUP_REMOVED lines=12> */
[----:B------:R-:W-:Y:S01]  /*2c3c0*/  STL [R1+0x57c], R18 ;  /* 0x00057c1201007387 */ /* 0x000fe20000100800 */
[----:B------:R-:W-:-:S03]  /*2c3d0*/  IMAD R16, R16, UR12, RZ ;  /* 0x0000000c10107c24 */ /* 0x000fc6000f8e02ff */
[----:B------:R2:W-:Y:S02]  /*2c3e0*/  STL [R1+0x574], R17 ;  /* 0x0005741101007387 */ /* 0x0005e40000100800 */
[----:B--2---:R-:W-:Y:S02]  /*2c3f0*/  IMAD R17, R27, UR12, RZ ;  /* 0x0000000c1b117c24 */ /* 0x004fe4000f8e02ff */
        /* <DEDUP_REMOVED lines=14> */
[----:B------:R-:W-:Y:S04]  /*2c4e0*/  STL [R1+0x54c], R15 ;  /* 0x00054c0f01007387 */ /* 0x000fe80000100800 */
[----:B------:R0:W-:Y:S04]  /*2c4f0*/  STL [R1+0x548], R13 ;  /* 0x0005480d01007387 */ /* 0x0001e80000100800 */
[----:B0-----:R-:W2:Y:S01]  /*2c500*/  LDL.LU R13, [R1+0x4d8] ;  /* 0x0004d800010d7983 */ /* 0x001ea20000300800 */
[----:B---3--:R-:W-:-:S03]  /*2c510*/  IMAD R15, R11, UR12, RZ ;  /* 0x0000000c0b0f7c24 */ /* 0x008fc6000f8e02ff */
[----:B------:R-:W3:Y:S04]  /*2c520*/  LDL.LU R11, [R1+0x4d4] ;  /* 0x0004d400010b7983 */ /* 0x000ee80000300800 */
[----:B------:R0:W-:Y:S02]  /*2c530*/  STL [R1+0x544], R15 ;  /* 0x0005440f01007387 */ /* 0x0001e40000100800 */
[----:B0-----:R-:W-:Y:S02]  /*2c540*/  IMAD R15, R5, UR12, RZ ;  /* 0x0000000c050f7c24 */ /* 0x001fe4000f8e02ff */
        /* <DEDUP_REMOVED lines=8> */
[----:B0-----:R-:W-:-:S03]  /*2c5d0*/  IMAD R16, R9, UR12, RZ ;  /* 0x0000000c09107c24 */ /* 0x001fc6000f8e02ff */
[----:B------:R-:W3:Y:S04]  /*2c5e0*/  LDL.LU R9, [R1+0x4bc] ;  /* 0x0004bc0001097983 */ /* 0x000ee80000300800 */
[----:B------:R-:W-:Y:S01]  /*2c5f0*/  STL [R1+0x520], R16 ;  /* 0x0005201001007387 */ /* 0x000fe20000100800 */
[----:B----4-:R-:W-:-:S03]  /*2c600*/  IMAD R15, R8, UR12, RZ ;  /* 0x0000000c080f7c24 */ /* 0x010fc6000f8e02ff */
[----:B------:R-:W4:Y:S04]  /*2c610*/  LDL.LU R8, [R1+0x4b8] ;  /* 0x0004b80001087983 */ /* 0x000f280000300800 */
[----:B------:R5:W-:Y:S02]  /*2c620*/  STL [R1+0x518], R15 ;  /* 0x0005180f01007387 */ /* 0x000be40000100800 */
[----:B-----5:R-:W-:Y:S02]  /*2c630*/  IMAD R15, R7, UR12, RZ ;  /* 0x0000000c070f7c24 */ /* 0x020fe4000f8e02ff */
[----:B------:R-:W5:Y:S01]  /*2c640*/  LDL.LU R7, [R1+0x4b4] ;  /* 0x0004b40001077983 */ /* 0x000f620000300800 */
[----:B------:R-:W-:-:S05]  /*2c650*/  IMAD R14, R14, UR12, RZ ;  /* 0x0000000c0e0e7c24 */ /* 0x000fca000f8e02ff */
        /* <DEDUP_REMOVED lines=11> */
[----:B--2---:R-:W-:-:S03]  /*2c710*/  IMAD R14, R27, UR12, RZ ;  /* 0x0000000c1b0e7c24 */ /* 0x004fc6000f8e02ff */
        /* <DEDUP_REMOVED lines=26> */
[----:B0-----:R-:W-:-:S03]  /*2c8c0*/  IMAD R12, R9, UR12, RZ ;  /* 0x0000000c090c7c24 */ /* 0x001fc6000f8e02ff */
[----:B------:R-:W3:Y:S04]  /*2c8d0*/  LDL.LU R9, [R1+0x444] ;  /* 0x0004440001097983 */ /* 0x000ee80000300800 */
[----:B------:R0:W-:Y:S04]  /*2c8e0*/  STL [R1+0x4bc], R12 ;  /* 0x0004bc0c01007387 */ /* 0x0001e80000100800 */
[----:B0-----:R-:W3:Y:S01]  /*2c8f0*/  LDL.LU R12, [R1+0x43c] ;  /* 0x00043c00010c7983 */ /* 0x001ee20000300800 */
[----:B----4-:R-:W-:-:S03]  /*2c900*/  IMAD R18, R8, UR12, RZ ;  /* 0x0000000c08127c24 */ /* 0x010fc6000f8e02ff */
        /* <DEDUP_REMOVED lines=14> */
[----:B------:R-:W-:Y:S01]  /*2c9f0*/  STL [R1+0x48c], R17 ;  /* 0x00048c1101007387 */ /* 0x000fe20000100800 */
[----:B0-----:R-:W-:-:S02]  /*2ca00*/  IMAD R16, R15, UR12, RZ ;  /* 0x0000000c0f107c24 */ /* 0x001fc4000f8e02ff */
[----:B--2---:R-:W-:Y:S02]  /*2ca10*/  IMAD R15, R27, UR12, RZ ;  /* 0x0000000c1b0f7c24 */ /* 0x004fe4000f8e02ff */
        /* <DEDUP_REMOVED lines=12> */
[----:B-1----:R-:W2:Y:S04]  /*2cae0*/  LDL.LU R14, [R1+0x408] ;  /* 0x00040800010e7983 */ /* 0x002ea80000300800 */
[----:B------:R-:W2:Y:S04]  /*2caf0*/  LDL.LU R28, [R1+0x400] ;  /* 0x00040000011c7983 */ /* 0x000ea80000300800 */
[----:B------:R3:W-:Y:S02]  /*2cb00*/  STL [R1+0x464], R15 ;  /* 0x0004640f01007387 */ /* 0x0007e40000100800 */
[----:B---3--:R-:W-:-:S02]  /*2cb10*/  IMAD R15, R11, UR12, RZ ;  /* 0x0000000c0b0f7c24 */ /* 0x008fc4000f8e02ff */
        /* <DEDUP_REMOVED lines=11> */
[----:B-1----:R-:W-:-:S03]  /*2cbd0*/  IMAD R15, R9, UR12, RZ ;  /* 0x0000000c090f7c24 */ /* 0x002fc6000f8e02ff */
[----:B------:R-:W3:Y:S04]  /*2cbe0*/  LDL.LU R9, [R1+0x3d4] ;  /* 0x0003d40001097983 */ /* 0x000ee80000300800 */
[----:B------:R4:W-:Y:S01]  /*2cbf0*/  STL [R1+0x444], R15 ;  /* 0x0004440f01007387 */ /* 0x0009e20000100800 */
[----:B------:R-:W-:Y:S02]  /*2cc00*/  IMAD R12, R12, UR12, RZ ;  /* 0x0000000c0c0c7c24 */ /* 0x000fe4000f8e02ff */
[----:B----4-:R-:W-:Y:S02]  /*2cc10*/  IMAD R15, R8, UR12, RZ ;  /* 0x0000000c080f7c24 */ /* 0x010fe4000f8e02ff */
[----:B------:R-:W4:Y:S04]  /*2cc20*/  LDL.LU R8, [R1+0x3d0] ;  /* 0x0003d00001087983 */ /* 0x000f280000300800 */
[----:B------:R5:W-:Y:S04]  /*2cc30*/  STL [R1+0x43c], R12 ;  /* 0x00043c0c01007387 */ /* 0x000be80000100800 */
[----:B------:R-:W-:Y:S04]  /*2cc40*/  STL [R1+0x438], R15 ;  /* 0x0004380f01007387 */ /* 0x000fe80000100800 */
[----:B------:R-:W4:Y:S01]  /*2cc50*/  LDL.LU R17, [R1+0x3cc] ;  /* 0x0003cc0001117983 */ /* 0x000f220000300800 */
[----:B-----5:R-:W-:-:S03]  /*2cc60*/  IMAD R12, R7, UR12, RZ ;  /* 0x0000000c070c7c24 */ /* 0x020fc6000f8e02ff */
        /* <DEDUP_REMOVED lines=9> */
[----:B------:R2:W-:Y:S02]  /*2cd00*/  STL [R1+0x420], R12 ;  /* 0x0004200c01007387 */ /* 0x0005e40000100800 */
[----:B--2---:R-:W-:Y:S02]  /*2cd10*/  IMAD R12, R27, UR12, RZ ;  /* 0x0000000c1b0c7c24 */ /* 0x004fe4000f8e02ff */
        /* <DEDUP_REMOVED lines=12> */
[----:B------:R-:W-:Y:S04]  /*2cde0*/  STL [R1+0x408], R18 ;  /* 0x0004081201007387 */ /* 0x000fe80000100800 */
[----:B------:R0:W-:Y:S04]  /*2cdf0*/  STL [R1+0x400], R14 ;  /* 0x0004000e01007387 */ /* 0x0001e80000100800 */
[----:B0-----:R-:W2:Y:S01]  /*2ce00*/  LDL.LU R14, [R1+0x37c] ;  /* 0x00037c00010e7983 */ /* 0x001ea20000300800 */
[----:B---3--:R-:W-:-:S03]  /*2ce10*/  IMAD R18, R11, UR12, RZ ;  /* 0x0000000c0b127c24 */ /* 0x008fc6000f8e02ff */
        /* <DEDUP_REMOVED lines=11> */
[----:B------:R-:W-:-:S03]  /*2ced0*/  IMAD R18, R9, UR12, RZ ;  /* 0x0000000c09127c24 */ /* 0x000fc6000f8e02ff */
        /* <DEDUP_REMOVED lines=32> */
[----:B0-----:R-:W-:-:S02]  /*2d0e0*/  IMAD R15, R28, UR12, RZ ;  /* 0x0000000c1c0f7c24 */ /* 0x001fc4000f8e02ff */
[----:B------:R-:W2:Y:S04]  /*2d0f0*/  LDL.LU R28, [R1+0x318] ;  /* 0x00031800011c7983 */ /* 0x000ea80000300800 */
[----:B------:R3:W-:Y:S01]  /*2d100*/  STL [R1+0x380], R15 ;  /* 0x0003800f01007387 */ /* 0x0007e20000100800 */
[----:B------:R-:W-:-:S03]  /*2d110*/  IMAD R16, R14, UR12, RZ ;  /* 0x0000000c0e107c24 */ /* 0x000fc6000f8e02ff */
[----:B------:R-:W2:Y:S04]  /*2d120*/  LDL.LU R14, [R1+0x314] ;  /* 0x00031400010e7983 */ /* 0x000ea80000300800 */
[----:B------:R0:W-:Y:S01]  /*2d130*/  STL [R1+0x37c], R16 ;  /* 0x00037c1001007387 */ /* 0x0001e20000100800 */
[----:B---3--:R-:W-:-:S03]  /*2d140*/  IMAD R15, R11, UR12, RZ ;  /* 0x0000000c0b0f7c24 */ /* 0x008fc6000f8e02ff */
        /* <DEDUP_REMOVED lines=9> */
[----:B0-----:R-:W-:Y:S02]  /*2d1e0*/  IMAD R15, R9, UR12, RZ ;  /* 0x0000000c090f7c24 */ /* 0x001fe4000f8e02ff */
[----:B------:R-:W3:Y:S04]  /*2d1f0*/  LDL.LU R9, [R1+0x2fc] ;  /* 0x0002fc0001097983 */ /* 0x000ee80000300800 */
[----:B------:R4:W-:Y:S04]  /*2d200*/  STL [R1+0x364], R13 ;  /* 0x0003640d01007387 */ /* 0x0009e80000100800 */
[----:B------:R-:W-:Y:S04]  /*2d210*/  STL [R1+0x360], R15 ;  /* 0x0003600f01007387 */ /* 0x000fe80000100800 */
[----:B------:R-:W3:Y:S01]  /*2d220*/  LDL.LU R17, [R1+0x2f4] ;  /* 0x0002f40001117983 */ /* 0x000ee20000300800 */
[----:B----4-:R-:W-:-:S03]  /*2d230*/  IMAD R13, R8, UR12, RZ ;  /* 0x0000000c080d7c24 */ /* 0x010fc6000f8e02ff */
[----:B------:R-:W4:Y:S04]  /*2d240*/  LDL.LU R8, [R1+0x2f0] ;  /* 0x0002f00001087983 */ /* 0x000f280000300800 */
[----:B------:R5:W-:Y:S04]  /*2d250*/  STL [R1+0x35c], R13 ;  /* 0x00035c0d01007387 */ /* 0x000be80000100800 */
[----:B------:R-:W4:Y:S01]  /*2d260*/  LDL.LU R16, [R1+0x2e4] ;  /* 0x0002e40001107983 */ /* 0x000f220000300800 */
[----:B-----5:R-:W-:-:S03]  /*2d270*/  IMAD R13, R7, UR12, RZ ;  /* 0x0000000c070d7c24 */ /* 0x020fc6000f8e02ff */
[----:B------:R-:W5:Y:S04]  /*2d280*/  LDL.LU R7, [R1+0x2dc] ;  /* 0x0002dc0001077983 */ /* 0x000f680000300800 */
[----:B------:R0:W-:Y:S04]  /*2d290*/  STL [R1+0x34c], R13 ;  /* 0x00034c0d01007387 */ /* 0x0001e80000100800 */
[----:B------:R-:W5:Y:S01]  /*2d2a0*/  LDL.LU R15, [R1+0x2d4] ;  /* 0x0002d400010f7983 */ /* 0x000f620000300800 */
[----:B0-----:R-:W-:-:S03]  /*2d2b0*/  IMAD R13, R6, UR12, RZ ;  /* 0x0000000c060d7c24 */ /* 0x001fc6000f8e02ff */
[----:B------:R-:W5:Y:S04]  /*2d2c0*/  LDL.LU R6, [R1+0x2cc] ;  /* 0x0002cc0001067983 */ /* 0x000f680000300800 */
[----:B------:R0:W-:Y:S02]  /*2d2d0*/  STL [R1+0x348], R13 ;  /* 0x0003480d01007387 */ /* 0x0001e40000100800 */
[----:B0-----:R-:W-:Y:S02]  /*2d2e0*/  IMAD R13, R4, UR12, RZ ;  /* 0x0000000c040d7c24 */ /* 0x001fe4000f8e02ff */
        /* <DEDUP_REMOVED lines=17> */
[----:B------:R3:W-:Y:S01]  /*2d400*/  STL [R1+0x318], R18 ;  /* 0x0003181201007387 */ /* 0x0007e20000100800 */
[----:B------:R-:W-:Y:S02]  /*2d410*/  IMAD R14, R14, UR12, RZ ;  /* 0x0000000c0e0e7c24 */ /* 0x000fe4000f8e02ff */
[----:B---3--:R-:W-:-:S02]  /*2d420*/  IMAD R18, R11, UR12, RZ ;  /* 0x0000000c0b127c24 */ /* 0x008fc4000f8e02ff */
        /* <DEDUP_REMOVED lines=14> */
[----:B----4-:R-:W-:Y:S02]  /*2d510*/  IMAD R17, R8, UR12, RZ ;  /* 0x0000000c08117c24 */ /* 0x010fe4000f8e02ff */
[----:B------:R-:W4:Y:S04]  /*2d520*/  LDL.LU R8, [R1+0x288] ;  /* 0x0002880001087983 */ /* 0x000f280000300800 */
[----:B------:R-:W-:Y:S04]  /*2d530*/  STL [R1+0x2f4], R18 ;  /* 0x0002f41201007387 */ /* 0x000fe80000100800 */
[----:B------:R5:W-:Y:S02]  /*2d540*/  STL [R1+0x2f0], R17 ;  /* 0x0002f01101007387 */ /* 0x000be40000100800 */
[----:B-----5:R-:W-:-:S02]  /*2d550*/  IMAD R17, R7, UR12, RZ ;  /* 0x0000000c07117c24 */ /* 0x020fc4000f8e02ff */
[----:B------:R-:W5:Y:S01]  /*2d560*/  LDL.LU R7, [R1+0x280] ;  /* 0x0002800001077983 */ /* 0x000f620000300800 */
[----:B------:R-:W-:-:S05]  /*2d570*/  IMAD R16, R16, UR12, RZ ;  /* 0x0000000c10107c24 */ /* 0x000fca000f8e02ff */
        /* <DEDUP_REMOVED lines=8> */
[----:B------:R-:W5:Y:S04]  /*2d600*/  LDL.LU R4, [R1+0x274] ;  /* 0x0002740001047983 */ /* 0x000f680000300800 */
[----:B------:R-:W-:Y:S01]  /*2d610*/  STL [R1+0x2c4], R16 ;  /* 0x0002c41001007387 */ /* 0x000fe20000100800 */
[----:B-1----:R-:W-:Y:S02]  /*2d620*/  IMAD R15, R13, UR12, RZ ;  /* 0x0000000c0d0f7c24 */ /* 0x002fe4000f8e02ff */
[----:B--2---:R-:W-:Y:S02]  /*2d630*/  IMAD R13, R27, UR12, RZ ;  /* 0x0000000c1b0d7c24 */ /* 0x004fe4000f8e02ff */
        /* <DEDUP_REMOVED lines=11> */
[----:B------:R-:W2:Y:S01]  /*2d6f0*/  LDL.LU R12, [R1+0x25c] ;  /* 0x00025c00010c7983 */ /* 0x000ea20000300800 */
[----:B0-----:R-:W-:-:S03]  /*2d700*/  IMAD R15, R28, UR12, RZ ;  /* 0x0000000c1c0f7c24 */ /* 0x001fc6000f8e02ff */
[----:B------:R3:W-:Y:S04]  /*2d710*/  STL [R1+0x2ac], R16 ;  /* 0x0002ac1001007387 */ /* 0x0007e80000100800 */
[----:B------:R-:W2:Y:S04]  /*2d720*/  LDL.LU R28, [R1+0x258] ;  /* 0x00025800011c7983 */ /* 0x000ea80000300800 */
[----:B------:R0:W-:Y:S01]  /*2d730*/  STL [R1+0x2a8], R15 ;  /* 0x0002a80f01007387 */ /* 0x0001e20000100800 */
[----:B---3--:R-:W-:-:S03]  /*2d740*/  IMAD R16, R11, UR12, RZ ;  /* 0x0000000c0b107c24 */ /* 0x008fc6000f8e02ff */
[----:B------:R-:W3:Y:S04]  /*2d750*/  LDL.LU R11, [R1+0x254] ;  /* 0x00025400010b7983 */ /* 0x000ee80000300800 */
[----:B------:R-:W-:Y:S01]  /*2d760*/  STL [R1+0x2a0], R16 ;  /* 0x0002a01001007387 */ /* 0x000fe20000100800 */
[----:B0-----:R-:W-:-:S03]  /*2d770*/  IMAD R15, R5, UR12, RZ ;  /* 0x0000000c050f7c24 */ /* 0x001fc6000f8e02ff */
        /* <DEDUP_REMOVED lines=12> */
[----:B----4-:R-:W-:-:S03]  /*2d840*/  IMAD R14, R8, UR12, RZ ;  /* 0x0000000c080e7c24 */ /* 0x010fc6000f8e02ff */
[----:B------:R-:W4:Y:S04]  /*2d850*/  LDL.LU R8, [R1+0x238] ;  /* 0x0002380001087983 */ /* 0x000f280000300800 */
[----:B------:R5:W-:Y:S04]  /*2d860*/  STL [R1+0x288], R14 ;  /* 0x0002880e01007387 */ /* 0x000be80000100800 */
[----:B------:R-:W4:Y:S01]  /*2d870*/  LDL.LU R15, [R1+0x230] ;  /* 0x00023000010f7983 */ /* 0x000f220000300800 */
[----:B-----5:R-:W-:-:S03]  /*2d880*/  IMAD R14, R7, UR12, RZ ;  /* 0x0000000c070e7c24 */ /* 0x020fc6000f8e02ff */
[----:B------:R-:W5:Y:S04]  /*2d890*/  LDL.LU R7, [R1+0x228] ;  /* 0x0002280001077983 */ /* 0x000f680000300800 */
[----:B------:R0:W-:Y:S02]  /*2d8a0*/  STL [R1+0x280], R14 ;  /* 0x0002800e01007387 */ /* 0x0001e40000100800 */
[----:B0-----:R-:W-:Y:S02]  /*2d8b0*/  IMAD R14, R6, UR12, RZ ;  /* 0x0000000c060e7c24 */ /* 0x001fe4000f8e02ff */
        /* <DEDUP_REMOVED lines=19> */
[----:B------:R-:W-:Y:S02]  /*2d9f0*/  IMAD R12, R28, UR12, RZ ;  /* 0x0000000c1c0c7c24 */ /* 0x000fe4000f8e02ff */
[----:B------:R-:W2:Y:S04]  /*2da00*/  LDL.LU R28, [R1+0x200] ;  /* 0x00020000011c7983 */ /* 0x000ea80000300800 */
[----:B------:R-:W-:Y:S04]  /*2da10*/  STL [R1+0x25c], R18 ;  /* 0x00025c1201007387 */ /* 0x000fe80000100800 */
[----:B------:R0:W-:Y:S04]  /*2da20*/  STL [R1+0x258], R12 ;  /* 0x0002580c01007387 */ /* 0x0001e80000100800 */
[----:B0-----:R-:W2:Y:S01]  /*2da30*/  LDL.LU R12, [R1+0x1fc] ;  /* 0x0001fc00010c7983 */ /* 0x001ea20000300800 */
[----:B---3--:R-:W-:-:S05]  /*2da40*/  IMAD R11, R11, UR12, RZ ;  /* 0x0000000c0b0b7c24 */ /* 0x008fca000f8e02ff */
        /* <DEDUP_REMOVED lines=14> */
[----:B----4-:R-:W-:Y:S02]  /*2db30*/  IMAD R17, R8, UR12, RZ ;  /* 0x0000000c08117c24 */ /* 0x010fe4000f8e02ff */
[----:B------:R-:W4:Y:S04]  /*2db40*/  LDL.LU R8, [R1+0x1e4] ;  /* 0x0001e40001087983 */ /* 0x000f280000300800 */
[----:B------:R0:W-:Y:S04]  /*2db50*/  STL [R1+0x23c], R16 ;  /* 0x00023c1001007387 */ /* 0x0001e80000100800 */
[----:B------:R-:W-:Y:S01]  /*2db60*/  STL [R1+0x238], R17 ;  /* 0x0002381101007387 */ /* 0x000fe20000100800 */
[----:B0-----:R-:W-:-:S02]  /*2db70*/  IMAD R16, R15, UR12, RZ ;  /* 0x0000000c0f107c24 */ /* 0x001fc4000f8e02ff */
[----:B-----5:R-:W-:Y:S02]  /*2db80*/  IMAD R15, R7, UR12, RZ ;  /* 0x0000000c070f7c24 */ /* 0x020fe4000f8e02ff */
[----:B------:R-:W5:Y:S04]  /*2db90*/  LDL.LU R7, [R1+0x1e0] ;  /* 0x0001e00001077983 */ /* 0x000f680000300800 */
[----:B------:R0:W-:Y:S04]  /*2dba0*/  STL [R1+0x230], R16 ;  /* 0x0002301001007387 */ /* 0x0001e80000100800 */
[----:B------:R1:W-:Y:S01]  /*2dbb0*/  STL [R1+0x228], R15 ;  /* 0x0002280f01007387 */ /* 0x0003e20000100800 */
[----:B0-----:R-:W-:-:S03]  /*2dbc0*/  IMAD R16, R6, UR12, RZ ;  /* 0x0000000c06107c24 */ /* 0x001fc6000f8e02ff */
[----:B------:R-:W5:Y:S04]  /*2dbd0*/  LDL.LU R6, [R1+0x1d8] ;  /* 0x0001d80001067983 */ /* 0x000f680000300800 */
[----:B------:R-:W-:Y:S01]  /*2dbe0*/  STL [R1+0x224], R16 ;  /* 0x0002241001007387 */ /* 0x000fe20000100800 */
[----:B-1----:R-:W-:Y:S02]  /*2dbf0*/  IMAD R15, R14, UR12, RZ ;  /* 0x0000000c0e0f7c24 */ /* 0x002fe4000f8e02ff */
[----:B------:R-:W-:Y:S02]  /*2dc00*/  IMAD R14, R4, UR12, RZ ;  /* 0x0000000c040e7c24 */ /* 0x000fe4000f8e02ff */
        /* <DEDUP_REMOVED lines=13> */
[----:B------:R-:W-:Y:S04]  /*2dce0*/  STL [R1+0x208], R16 ;  /* 0x0002081001007387 */ /* 0x000fe80000100800 */
[----:B------:R-:W2:Y:S04]  /*2dcf0*/  LDL.LU R26, [R1+0x1b8] ;  /* 0x0001b800011a7983 */ /* 0x000ea80000300800 */
[----:B------:R0:W-:Y:S02]  /*2dd00*/  STL [R1+0x204], R15 ;  /* 0x0002040f01007387 */ /* 0x0001e40000100800 */
[----:B0-----:R-:W-:-:S02]  /*2dd10*/  IMAD R15, R28, UR12, RZ ;  /* 0x0000000c1c0f7c24 */ /* 0x001fc4000f8e02ff */
[----:B------:R-:W2:Y:S04]  /*2dd20*/  LDL.LU R28, [R1+0x1b4] ;  /* 0x0001b400011c7983 */ /* 0x000ea80000300800 */
[----:B------:R3:W-:Y:S01]  /*2dd30*/  STL [R1+0x200], R15 ;  /* 0x0002000f01007387 */ /* 0x0007e20000100800 */
[----:B------:R-:W-:-:S03]  /*2dd40*/  IMAD R16, R12, UR12, RZ ;  /* 0x0000000c0c107c24 */ /* 0x000fc6000f8e02ff */
[----:B------:R-:W2:Y:S04]  /*2dd50*/  LDL.LU R12, [R1+0x1ac] ;  /* 0x0001ac00010c7983 */ /* 0x000ea80000300800 */
[----:B------:R-:W-:Y:S01]  /*2dd60*/  STL [R1+0x1fc], R16 ;  /* 0x0001fc1001007387 */ /* 0x000fe20000100800 */
[----:B---3--:R-:W-:Y:S02]  /*2dd70*/  IMAD R15, R11, UR12, RZ ;  /* 0x0000000c0b0f7c24 */ /* 0x008fe4000f8e02ff */
[----:B------:R-:W-:Y:S02]  /*2dd80*/  IMAD R11, R5, UR12, RZ ;  /* 0x0000000c050b7c24 */ /* 0x000fe4000f8e02ff */
[----:B------:R-:W3:Y:S04]  /*2dd90*/  LDL.LU R5, [R1+0x1a8] ;  /* 0x0001a80001057983 */ /* 0x000ee80000300800 */
[----:B------:R-:W-:Y:S04]  /*2dda0*/  STL [R1+0x1f4], R15 ;  /* 0x0001f40f01007387 */ /* 0x000fe80000100800 */
[----:B------:R0:W-:Y:S04]  /*2ddb0*/  STL [R1+0x1f0], R11 ;  /* 0x0001f00b01007387 */ /* 0x0001e80000100800 */
[----:B------:R-:W3:Y:S04]  /*2ddc0*/  LDL.LU R17, [R1+0x1a0] ;  /* 0x0001a00001117983 */ /* 0x000ee80000300800 */
[----:B0-----:R-:W3:Y:S01]  /*2ddd0*/  LDL.LU R11, [R1+0x19c] ;  /* 0x00019c00010b7983 */ /* 0x001ee20000300800 */
[----:B------:R-:W-:-:S05]  /*2dde0*/  IMAD R10, R10, UR12, RZ ;  /* 0x0000000c0a0a7c24 */ /* 0x000fca000f8e02ff */
[----:B------:R0:W-:Y:S04]  /*2ddf0*/  STL [R1+0x1ec], R10 ;  /* 0x0001ec0a01007387 */ /* 0x0001e80000100800 */
[----:B------:R-:W3:Y:S04]  /*2de00*/  LDL.LU R16, [R1+0x198] ;  /* 0x0001980001107983 */ /* 0x000ee80000300800 */
[----:B0-----:R-:W3:Y:S01]  /*2de10*/  LDL.LU R10, [R1+0x194] ;  /* 0x00019400010a7983 */ /* 0x001ee20000300800 */
[----:B------:R-:W-:-:S05]  /*2de20*/  IMAD R9, R9, UR12, RZ ;  /* 0x0000000c09097c24 */ /* 0x000fca000f8e02ff */
[----:B------:R0:W-:Y:S04]  /*2de30*/  STL [R1+0x1e8], R9 ;  /* 0x0001e80901007387 */ /* 0x0001e80000100800 */
[----:B------:R-:W3:Y:S04]  /*2de40*/  LDL.LU R15, [R1+0x190] ;  /* 0x00019000010f7983 */ /* 0x000ee80000300800 */
[----:B0-----:R-:W3:Y:S01]  /*2de50*/  LDL.LU R9, [R1+0x18c] ;  /* 0x00018c0001097983 */ /* 0x001ee20000300800 */
[----:B----4-:R-:W-:-:S05]  /*2de60*/  IMAD R8, R8, UR12, RZ ;  /* 0x0000000c08087c24 */ /* 0x010fca000f8e02ff */
[----:B------:R0:W-:Y:S04]  /*2de70*/  STL [R1+0x1e4], R8 ;  /* 0x0001e40801007387 */ /* 0x0001e80000100800 */
[----:B0-----:R-:W4:Y:S01]  /*2de80*/  LDL.LU R8, [R1+0x188] ;  /* 0x0001880001087983 */ /* 0x001f220000300800 */
[----:B-----5:R-:W-:-:S05]  /*2de90*/  IMAD R7, R7, UR12, RZ ;  /* 0x0000000c07077c24 */ /* 0x020fca000f8e02ff */
        /* <DEDUP_REMOVED lines=8> */
[----:B--2---:R-:W-:Y:S02]  /*2df20*/  IMAD R18, R14, UR12, RZ ;  /* 0x0000000c0e127c24 */ /* 0x004fe4000f8e02ff */
        /* <DEDUP_REMOVED lines=9> */
[----:B0-----:R-:W-:-:S02]  /*2dfc0*/  IMAD R18, R26, UR12, RZ ;  /* 0x0000000c1a127c24 */ /* 0x001fc4000f8e02ff */
[----:B------:R-:W2:Y:S04]  /*2dfd0*/  LDL.LU R26, [R1+0x160] ;  /* 0x00016000011a7983 */ /* 0x000ea80000300800 */
[----:B------:R0:W-:Y:S04]  /*2dfe0*/  STL [R1+0x1bc], R13 ;  /* 0x0001bc0d01007387 */ /* 0x0001e80000100800 */
[----:B------:R-:W-:Y:S01]  /*2dff0*/  STL [R1+0x1b8], R18 ;  /* 0x0001b81201007387 */ /* 0x000fe20000100800 */
[----:B0-----:R-:W-:-:S03]  /*2e000*/  IMAD R13, R28, UR12, RZ ;  /* 0x0000000c1c0d7c24 */ /* 0x001fc6000f8e02ff */
        /* <DEDUP_REMOVED lines=13> */
[----:B------:R0:W-:Y:S01]  /*2e0e0*/  STL [R1+0x19c], R17 ;  /* 0x00019c1101007387 */ /* 0x0001e20000100800 */
[----:B------:R-:W-:-:S02]  /*2e0f0*/  IMAD R16, R16, UR12, RZ ;  /* 0x0000000c10107c24 */ /* 0x000fc4000f8e02ff */
        /* <DEDUP_REMOVED lines=12> */
[----:B-----5:R-:W-:-:S03]  /*2e1c0*/  IMAD R15, R7, UR12, RZ ;  /* 0x0000000c070f7c24 */ /* 0x020fc6000f8e02ff */
[----:B------:R-:W5:Y:S04]  /*2e1d0*/  LDL.LU R7, [R1+0x134] ;  /* 0x0001340001077983 */ /* 0x000f680000300800 */
[----:B------:R-:W-:Y:S01]  /*2e1e0*/  STL [R1+0x184], R15 ;  /* 0x0001840f01007387 */ /* 0x000fe20000100800 */
[----:B------:R-:W-:-:S05]  /*2e1f0*/  IMAD R6, R6, UR12, RZ ;  /* 0x0000000c06067c24 */ /* 0x000fca000f8e02ff */
[----:B------:R0:W-:Y:S04]  /*2e200*/  STL [R1+0x180], R6 ;  /* 0x0001800601007387 */ /* 0x0001e80000100800 */
[----:B0-----:R-:W5:Y:S01]  /*2e210*/  LDL.LU R6, [R1+0x12c] ;  /* 0x00012c0001067983 */ /* 0x001f620000300800 */
[----:B------:R-:W-:-:S03]  /*2e220*/  IMAD R15, R4, UR12, RZ ;  /* 0x0000000c040f7c24 */ /* 0x000fc6000f8e02ff */
[----:B------:R-:W5:Y:S04]  /*2e230*/  LDL.LU R4, [R1+0x128] ;  /* 0x0001280001047983 */ /* 0x000f680000300800 */
[----:B------:R-:W-:Y:S01]  /*2e240*/  STL [R1+0x178], R15 ;  /* 0x0001780f01007387 */ /* 0x000fe20000100800 */
[----:B--2---:R-:W-:-:S03]  /*2e250*/  IMAD R16, R27, UR12, RZ ;  /* 0x0000000c1b107c24 */ /* 0x004fc6000f8e02ff */
[----:B------:R-:W2:Y:S04]  /*2e260*/  LDL.LU R27, [R1+0x124] ;  /* 0x00012400011b7983 */ /* 0x000ea80000300800 */
[----:B------:R0:W-:Y:S04]  /*2e270*/  STL [R1+0x170], R16 ;  /* 0x0001701001007387 */ /* 0x0001e80000100800 */
[----:B0-----:R-:W2:Y:S01]  /*2e280*/  LDL.LU R16, [R1+0x120] ;  /* 0x0001200001107983 */ /* 0x001ea20000300800 */
[----:B------:R-:W-:Y:S02]  /*2e290*/  IMAD R15, R14, UR12, RZ ;  /* 0x0000000c0e0f7c24 */ /* 0x000fe4000f8e02ff */
[----:B------:R-:W-:-:S03]  /*2e2a0*/  IMAD R14, R29, UR12, RZ ;  /* 0x0000000c1d0e7c24 */ /* 0x000fc6000f8e02ff */
        /* <DEDUP_REMOVED lines=9> */
[----:B0-----:R-:W-:-:S03]  /*2e340*/  IMAD R14, R13, UR12, RZ ;  /* 0x0000000c0d0e7c24 */ /* 0x001fc6000f8e02ff */
[----:B-1----:R-:W2:Y:S01]  /*2e350*/  LDL.LU R15, [R1+0x108] ;  /* 0x00010800010f7983 */ /* 0x002ea20000300800 */
[----:B------:R-:W-:-:S03]  /*2e360*/  IMAD R13, R12, UR12, RZ ;  /* 0x0000000c0c0d7c24 */ /* 0x000fc6000f8e02ff */
[----:B------:R0:W-:Y:S04]  /*2e370*/  STL [R1+0x154], R14 ;  /* 0x0001540e01007387 */ /* 0x0001e80000100800 */
[----:B------:R1:W-:Y:S04]  /*2e380*/  STL [R1+0x150], R13 ;  /* 0x0001500d01007387 */ /* 0x0003e80000100800 */
[----:B------:R-:W2:Y:S01]  /*2e390*/  LDL.LU R17, [R1+0x104] ;  /* 0x0001040001117983 */ /* 0x000ea20000300800 */
[----:B---3--:R-:W-:-:S03]  /*2e3a0*/  IMAD R12, R5, UR12, RZ ;  /* 0x0000000c050c7c24 */ /* 0x008fc6000f8e02ff */
[----:B------:R-:W3:Y:S04]  /*2e3b0*/  LDL.LU R5, [R1+0x100] ;  /* 0x0001000001057983 */ /* 0x000ee80000300800 */
[----:B------:R1:W-:Y:S04]  /*2e3c0*/  STL [R1+0x14c], R12 ;  /* 0x00014c0c01007387 */ /* 0x0003e80000100800 */
[----:B0-----:R-:W3:Y:S04]  /*2e3d0*/  LDL.LU R14, [R1+0xf8] ;  /* 0x0000f800010e7983 */ /* 0x001ee80000300800 */
[----:B-1----:R-:W3:Y:S01]  /*2e3e0*/  LDL.LU R13, [R1+0xf4] ;  /* 0x0000f400010d7983 */ /* 0x002ee20000300800 */
[----:B------:R-:W-:-:S05]  /*2e3f0*/  IMAD R11, R11, UR12, RZ ;  /* 0x0000000c0b0b7c24 */ /* 0x000fca000f8e02ff */
[----:B------:R0:W-:Y:S04]  /*2e400*/  STL [R1+0x148], R11 ;  /* 0x0001480b01007387 */ /* 0x0001e80000100800 */
[----:B------:R-:W3:Y:S04]  /*2e410*/  LDL.LU R12, [R1+0xf0] ;  /* 0x0000f000010c7983 */ /* 0x000ee80000300800 */
[----:B0-----:R-:W3:Y:S01]  /*2e420*/  LDL.LU R11, [R1+0xe8] ;  /* 0x0000e800010b7983 */ /* 0x001ee20000300800 */
[----:B------:R-:W-:-:S05]  /*2e430*/  IMAD R10, R10, UR12, RZ ;  /* 0x0000000c0a0a7c24 */ /* 0x000fca000f8e02ff */
[----:B------:R0:W-:Y:S04]  /*2e440*/  STL [R1+0x140], R10 ;  /* 0x0001400a01007387 */ /* 0x0001e80000100800 */
[----:B0-----:R-:W3:Y:S01]  /*2e450*/  LDL.LU R10, [R1+0xe4] ;  /* 0x0000e400010a7983 */ /* 0x001ee20000300800 */
[----:B------:R-:W-:-:S05]  /*2e460*/  IMAD R9, R9, UR12, RZ ;  /* 0x0000000c09097c24 */ /* 0x000fca000f8e02ff */
        /* <DEDUP_REMOVED lines=8> */
[----:B0-----:R-:W-:-:S03]  /*2e4f0*/  IMAD R18, R6, UR12, RZ ;  /* 0x0000000c06127c24 */ /* 0x001fc6000f8e02ff */
[----:B------:R-:W5:Y:S04]  /*2e500*/  LDL.LU R6, [R1+0xbc] ;  /* 0x0000bc0001067983 */ /* 0x000f680000300800 */
[----:B------:R-:W-:Y:S01]  /*2e510*/  STL [R1+0x12c], R18 ;  /* 0x00012c1201007387 */ /* 0x000fe20000100800 */
[----:B------:R-:W-:-:S05]  /*2e520*/  IMAD R4, R4, UR12, RZ ;  /* 0x0000000c04047c24 */ /* 0x000fca000f8e02ff */
[----:B------:R0:W-:Y:S04]  /*2e530*/  STL [R1+0x128], R4 ;  /* 0x0001280401007387 */ /* 0x0001e80000100800 */
[----:B0-----:R-:W5:Y:S01]  /*2e540*/  LDL.LU R4, [R1+0xdc] ;  /* 0x0000dc0001047983 */ /* 0x001f620000300800 */
[----:B--2---:R-:W-:-:S03]  /*2e550*/  IMAD R18, R27, UR12, RZ ;  /* 0x0000000c1b127c24 */ /* 0x004fc6000f8e02ff */
[----:B------:R-:W2:Y:S04]  /*2e560*/  LDL R27, [R1+0x864] ;  /* 0x00086400011b7983 */ /* 0x000ea80000100800 */
[----:B------:R0:W-:Y:S02]  /*2e570*/  STL [R1+0x124], R18 ;  /* 0x0001241201007387 */ /* 0x0001e40000100800 */
[----:B0-----:R-:W-:Y:S02]  /*2e580*/  IMAD R18, R16, UR12, RZ ;  /* 0x0000000c10127c24 */ /* 0x001fe4000f8e02ff */
[----:B------:R-:W-:Y:S02]  /*2e590*/  IMAD R16, R29, UR12, RZ ;  /* 0x0000000c1d107c24 */ /* 0x000fe4000f8e02ff */
[----:B------:R-:W2:Y:S04]  /*2e5a0*/  LDL.LU R29, [R1+0xcc] ;  /* 0x0000cc00011d7983 */ /* 0x000ea80000300800 */
[----:B------:R-:W-:Y:S04]  /*2e5b0*/  STL [R1+0x120], R18 ;  /* 0x0001201201007387 */ /* 0x000fe80000100800 */
[----:B------:R0:W-:Y:S01]  /*2e5c0*/  STL [R1+0x11c], R16 ;  /* 0x00011c1001007387 */ /* 0x0001e20000100800 */
[----:B------:R-:W-:-:S03]  /*2e5d0*/  IMAD R19, R26, UR12, RZ ;  /* 0x0000000c1a137c24 */ /* 0x000fc6000f8e02ff */
[----:B0-----:R-:W2:Y:S04]  /*2e5e0*/  LDL.LU R16, [R1+0xc4] ;  /* 0x0000c40001107983 */ /* 0x001ea80000300800 */
[----:B------:R-:W-:Y:S01]  /*2e5f0*/  STL [R1+0x118], R19 ;  /* 0x0001181301007387 */ /* 0x000fe20000100800 */
[----:B------:R-:W-:-:S03]  /*2e600*/  IMAD R18, R28, UR12, RZ ;  /* 0x0000000c1c127c24 */ /* 0x000fc6000f8e02ff */
[----:B------:R-:W2:Y:S04]  /*2e610*/  LDL.LU R28, [R1+0xc0] ;  /* 0x0000c000011c7983 */ /* 0x000ea80000300800 */
[----:B------:R-:W2:Y:S04]  /*2e620*/  LDL.LU R26, [R1+0xb8] ;  /* 0x0000b800011a7983 */ /* 0x000ea80000300800 */
[----:B------:R0:W-:Y:S02]  /*2e630*/  STL [R1+0x110], R18 ;  /* 0x0001101201007387 */ /* 0x0001e40000100800 */
[----:B0-----:R-:W-:-:S02]  /*2e640*/  IMAD R18, R15, UR12, RZ ;  /* 0x0000000c0f127c24 */ /* 0x001fc4000f8e02ff */
[----:B------:R-:W2:Y:S01]  /*2e650*/  LDL.LU R15, [R1+0xb4] ;  /* 0x0000b400010f7983 */ /* 0x000ea20000300800 */
[----:B------:R-:W-:-:S03]  /*2e660*/  IMAD R17, R17, UR12, RZ ;  /* 0x0000000c11117c24 */ /* 0x000fc6000f8e02ff */
[----:B------:R3:W-:Y:S02]  /*2e670*/  STL [R1+0x108], R18 ;  /* 0x0001081201007387 */ /* 0x0007e40000100800 */
[----:B---3--:R-:W-:Y:S02]  /*2e680*/  IMAD R18, R5, UR12, RZ ;  /* 0x0000000c05127c24 */ /* 0x008fe4000f8e02ff */
[----:B------:R-:W3:Y:S04]  /*2e690*/  LDL.LU R5, [R1+0xb0] ;  /* 0x0000b00001057983 */ /* 0x000ee80000300800 */
[----:B------:R0:W-:Y:S04]  /*2e6a0*/  STL [R1+0x104], R17 ;  /* 0x0001041101007387 */ /* 0x0001e80000100800 */
[----:B------:R-:W-:Y:S01]  /*2e6b0*/  STL [R1+0x100], R18 ;  /* 0x0001001201007387 */ /* 0x000fe20000100800 */
[----:B------:R-:W-:-:S02]  /*2e6c0*/  IMAD R13, R13, UR12, RZ ;  /* 0x0000000c0d0d7c24 */ /* 0x000fc4000f8e02ff */
[----:B0-----:R-:W-:Y:S02]  /*2e6d0*/  IMAD R17, R14, UR12, RZ ;  /* 0x0000000c0e117c24 */ /* 0x001fe4000f8e02ff */
[----:B------:R-:W3:Y:S04]  /*2e6e0*/  LDL.LU R14, [R1+0x98] ;  /* 0x00009800010e7983 */ /* 0x000ee80000300800 */
[----:B------:R0:W-:Y:S04]  /*2e6f0*/  STL [R1+0xf8], R17 ;  /* 0x0000f81101007387 */ /* 0x0001e80000100800 */
[----:B------:R1:W-:Y:S01]  /*2e700*/  STL [R1+0xf4], R13 ;  /* 0x0000f40d01007387 */ /* 0x0003e20000100800 */
[----:B0-----:R-:W-:-:S02]  /*2e710*/  IMAD R17, R12, UR12, RZ ;  /* 0x0000000c0c117c24 */ /* 0x001fc4000f8e02ff */
[----:B------:R-:W-:Y:S01]  /*2e720*/  IMAD R12, R11, UR12, RZ ;  /* 0x0000000c0b0c7c24 */ /* 0x000fe2000f8e02ff */
[----:B-1----:R-:W3:Y:S04]  /*2e730*/  LDL.LU R13, [R1+0x90] ;  /* 0x00009000010d7983 */ /* 0x002ee80000300800 */
[----:B------:R-:W-:Y:S04]  /*2e740*/  STL [R1+0xf0], R17 ;  /* 0x0000f01101007387 */ /* 0x000fe80000100800 */
[----:B------:R0:W-:Y:S01]  /*2e750*/  STL [R1+0xe8], R12 ;  /* 0x0000e80c01007387 */ /* 0x0001e20000100800 */
[----:B------:R-:W-:-:S03]  /*2e760*/  IMAD R11, R10, UR12, RZ ;  /* 0x0000000c0a0b7c24 */ /* 0x000fc6000f8e02ff */
[----:B0-----:R-:W3:Y:S04]  /*2e770*/  LDL.LU R12, [R1+0x8c] ;  /* 0x00008c00010c7983 */ /* 0x001ee80000300800 */
[----:B------:R0:W-:Y:S04]  /*2e780*/  STL [R1+0xe4], R11 ;  /* 0x0000e40b01007387 */ /* 0x0001e80000100800 */
[----:B0-----:R-:W3:Y:S01]  /*2e790*/  LDL.LU R11, [R1+0x84] ;  /* 0x00008400010b7983 */ /* 0x001ee20000300800 */
[----:B------:R-:W-:Y:S02]  /*2e7a0*/  IMAD R10, R9, UR12, RZ ;  /* 0x0000000c090a7c24 */ /* 0x000fe4000f8e02ff */
[----:B----4-:R-:W-:-:S03]  /*2e7b0*/  IMAD R9, R8, UR12, RZ ;  /* 0x0000000c08097c24 */ /* 0x010fc6000f8e02ff */
[----:B------:R0:W-:Y:S04]  /*2e7c0*/  STL [R1+0xe0], R10 ;  /* 0x0000e00a01007387 */ /* 0x0001e80000100800 */
[----:B------:R1:W-:Y:S01]  /*2e7d0*/  STL [R1+0xd4], R9 ;  /* 0x0000d40901007387 */ /* 0x0003e20000100800 */
[----:B-----5:R-:W-:Y:S02]  /*2e7e0*/  IMAD R8, R7, UR12, RZ ;  /* 0x0000000c07087c24 */ /* 0x020fe4000f8e02ff */
[----:B------:R-:W-:Y:S02]  /*2e7f0*/  IMAD R7, R3, UR12, RZ ;  /* 0x0000000c03077c24 */ /* 0x000fe4000f8e02ff */
[----:B------:R-:W4:Y:S04]  /*2e800*/  LDL.LU R3, [R1+0x367c] ;  /* 0x00367c0001037983 */ /* 0x000f280000300800 */
[----:B------:R5:W-:Y:S04]  /*2e810*/  STL [R1+0x7a8], R8 ;  /* 0x0007a80801007387 */ /* 0x000be80000100800 */
[----:B0-----:R-:W3:Y:S04]  /*2e820*/  LDL.LU R10, [R1+0x80] ;  /* 0x00008000010a7983 */ /* 0x001ee80000300800 */
[----:B------:R-:W-:Y:S04]  /*2e830*/  STL [R1+0xd0], R7 ;  /* 0x0000d00701007387 */ /* 0x000fe80000100800 */
[----:B-1----:R-:W3:Y:S01]  /*2e840*/  LDL.LU R9, [R1+0x78] ;  /* 0x0000780001097983 */ /* 0x002ee20000300800 */
[----:B------:R-:W-:-:S05]  /*2e850*/  IMAD R6, R6, UR12, RZ ;  /* 0x0000000c06067c24 */ /* 0x000fca000f8e02ff */
[----:B------:R2:W-:Y:S04]  /*2e860*/  STL [R1+0xc8], R6 ;  /* 0x0000c80601007387 */ /* 0x0005e80000100800 */
[----:B-----5:R-:W5:Y:S01]  /*2e870*/  LDL.LU R8, [R1+0x74] ;  /* 0x0000740001087983 */ /* 0x020f620000300800 */
[----:B------:R-:W-:Y:S02]  /*2e880*/  IMAD R0, R0, UR7, RZ ;  /* 0x0000000700007c24 */ /* 0x000fe4000f8e02ff */
[----:B------:R-:W-:-:S05]  /*2e890*/  IMAD R4, R4, UR12, RZ ;  /* 0x0000000c04047c24 */ /* 0x000fca000f8e02ff */
[----:B------:R0:W-:Y:S01]  /*2e8a0*/  STL [R1+0xbc], R4 ;  /* 0x0000bc0401007387 */ /* 0x0001e20000100800 */
[----:B--2---:R-:W-:-:S05]  /*2e8b0*/  IADD3 R6, P1, PT, R27, UR8, RZ ;  /* 0x000000081b067c10 */ /* 0x004fca000ff3e0ff */
[----:B------:R4:W-:Y:S04]  /*2e8c0*/  STL [R1+0x1f88], R6 ;  /* 0x001f880601007387 */ /* 0x0009e80000100800 */
[----:B------:R-:W2:Y:S01]  /*2e8d0*/  LDL.LU R7, [R1+0x70] ;  /* 0x0000700001077983 */ /* 0x000ea20000300800 */
[----:B0-----:R-:W-:-:S05]  /*2e8e0*/  IADD3 R4, P0, PT, R0, UR8, RZ ;  /* 0x0000000800047c10 */ /* 0x001fca000ff1e0ff */
[----:B------:R-:W-:Y:S01]  /*2e8f0*/  STL [R1+0x1f8c], R4 ;  /* 0x001f8c0401007387 */ /* 0x000fe20000100800 */
[----:B------:R-:W-:Y:S02]  /*2e900*/  LEA.HI.X.SX32 R2, R2, UR11, 0x1, P3 ;  /* 0x0000000b02027c11 */ /* 0x000fe400098f0eff */
[----:B----4-:R-:W-:-:S05]  /*2e910*/  IADD3 R6, P2, PT, R29, R3, RZ ;  /* 0x000000031d067210 */ /* 0x010fca0007f5e0ff */
[----:B------:R0:W-:Y:S04]  /*2e920*/  STL [R1+0x33d0], R6 ;  /* 0x0033d00601007387 */ /* 0x0001e80000100800 */
[----:B0-----:R-:W4:Y:S01]  /*2e930*/  LDL.LU R6, [R1+0x6c] ;  /* 0x00006c0001067983 */ /* 0x001f220000300800 */
[-C--:B------:R-:W-:Y:S02]  /*2e940*/  IADD3 R4, P4, PT, R16, R3.reuse, RZ ;  /* 0x0000000310047210 */ /* 0x080fe40007f9e0ff */
[-C--:B------:R-:W-:Y:S02]  /*2e950*/  IADD3 R17, P3, PT, R28, R3.reuse, RZ ;  /* 0x000000031c117210 */ /* 0x080fe40007f7e0ff */
[-C--:B------:R-:W-:Y:S01]  /*2e960*/  IADD3 R18, P6, PT, R26, R3.reuse, RZ ;  /* 0x000000031a127210 */ /* 0x080fe20007fde0ff */
[----:B------:R0:W-:Y:S04]  /*2e970*/  STL [R1+0x33d4], R4 ;  /* 0x0033d40401007387 */ /* 0x0001e80000100800 */
[----:B0-----:R-:W4:Y:S04]  /*2e980*/  LDL.LU R4, [R1+0x68] ;  /* 0x0000680001047983 */ /* 0x001f280000300800 */
[----:B------:R0:W-:Y:S04]  /*2e990*/  STL [R1+0x33d8], R17 ;  /* 0x0033d81101007387 */ /* 0x0001e80000100800 */
[----:B------:R1:W-:Y:S04]  /*2e9a0*/  STL [R1+0x33dc], R18 ;  /* 0x0033dc1201007387 */ /* 0x0003e80000100800 */
[----:B------:R-:W4:Y:S01]  /*2e9b0*/  LDL.LU R27, [R1+0x64] ;  /* 0x00006400011b7983 */ /* 0x000f220000300800 */
[----:B0-----:R-:W-:-:S02]  /*2e9c0*/  IADD3 R17, P5, PT, R15, R3, RZ ;  /* 0x000000030f117210 */ /* 0x001fc40007fbe0ff */
[----:B-1----:R-:W-:-:S03]  /*2e9d0*/  LEA.HI.X.SX32 R18, R29, R2, 0x1, P2 ;  /* 0x000000021d127211 */ /* 0x002fc600010f0eff */
[----:B------:R3:W-:Y:S04]  /*2e9e0*/  STL [R1+0x33e0], R17 ;  /* 0x0033e01101007387 */ /* 0x0007e80000100800 */
[----:B------:R0:W-:Y:S04]  /*2e9f0*/  STL [R1+0x33c8], R18 ;  /* 0x0033c81201007387 */ /* 0x0001e80000100800 */
[----:B------:R-:W4:Y:S01]  /*2ea00*/  LDL.LU R29, [R1+0x60] ;  /* 0x00006000011d7983 */ /* 0x000f220000300800 */
[----:B---3--:R-:W-:Y:S02]  /*2ea10*/  IADD3 R17, P2, PT, R5, R3, RZ ;  /* 0x0000000305117210 */ /* 0x008fe40007f5e0ff */
[----:B0-----:R-:W-:-:S03]  /*2ea20*/  LEA.HI.X.SX32 R18, R16, R2, 0x1, P4 ;  /* 0x0000000210127211 */ /* 0x001fc600020f0eff */
[----:B------:R0:W-:Y:S01]  /*2ea30*/  STL [R1+0x33cc], R17 ;  /* 0x0033cc1101007387 */ /* 0x0001e20000100800 */
[----:B------:R-:W-:-:S03]  /*2ea40*/  LEA.HI.X.SX32 R16, R28, R2, 0x1, P3 ;  /* 0x000000021c107211 */ /* 0x000fc600018f0eff */
[----:B------:R1:W-:Y:S04]  /*2ea50*/  STL [R1+0x33c0], R18 ;  /* 0x0033c01201007387 */ /* 0x0003e80000100800 */
[----:B------:R-:W3:Y:S01]  /*2ea60*/  LDL.LU R28, [R1+0x5c] ;  /* 0x00005c00011c7983 */ /* 0x000ee20000300800 */
[-C--:B0-----:R-:W-:Y:S02]  /*2ea70*/  IADD3 R17, P4, PT, R14, R3.reuse, RZ ;  /* 0x000000030e117210 */ /* 0x081fe40007f9e0ff */
[----:B-1----:R-:W-:-:S03]  /*2ea80*/  IADD3 R18, P3, PT, R13, R3, RZ ;  /* 0x000000030d127210 */ /* 0x002fc60007f7e0ff */
[----:B------:R0:W-:Y:S04]  /*2ea90*/  STL [R1+0x33c4], R17 ;  /* 0x0033c41101007387 */ /* 0x0001e80000100800 */
[----:B------:R1:W-:Y:S04]  /*2eaa0*/  STL [R1+0x33b8], R16 ;  /* 0x0033b81001007387 */ /* 0x0003e80000100800 */
[----:B------:R-:W-:Y:S01]  /*2eab0*/  STL [R1+0x33bc], R18 ;  /* 0x0033bc1201007387 */ /* 0x000fe20000100800 */
[----:B0-----:R-:W-:-:S03]  /*2eac0*/  LEA.HI.X.SX32 R17, R26, R2, 0x1, P6 ;  /* 0x000000021a117211 */ /* 0x001fc600030f0eff */
[----:B------:R-:W3:Y:S01]  /*2ead0*/  LDL.LU R26, [R1+0x54] ;  /* 0x00005400011a7983 */ /* 0x000ee20000300800 */
[----:B-1----:R-:W-:-:S03]  /*2eae0*/  IADD3 R16, P6, PT, R12, R3, RZ ;  /* 0x000000030c107210 */ /* 0x002fc60007fde0ff */
[----:B------:R0:W-:Y:S04]  /*2eaf0*/  STL [R1+0x33b0], R17 ;  /* 0x0033b01101007387 */ /* 0x0001e80000100800 */
[----:B------:R1:W-:Y:S01]  /*2eb00*/  STL [R1+0x33b4], R16 ;  /* 0x0033b41001007387 */ /* 0x0003e20000100800 */
[-C--:B0-----:R-:W-:Y:S02]  /*2eb10*/  LEA.HI.X.SX32 R17, R15, R2.reuse, 0x1, P5 ;  /* 0x000000020f117211 */ /* 0x081fe400028f0eff */
[----:B------:R-:W-:-:S03]  /*2eb20*/  LEA.HI.X.SX32 R15, R5, R2, 0x1, P2 ;  /* 0x00000002050f7211 */ /* 0x000fc600010f0eff */
[----:B------:R-:W-:Y:S04]  /*2eb30*/  STL [R1+0x33a8], R17 ;  /* 0x0033a81101007387 */ /* 0x000fe80000100800 */
[----:B------:R-:W3:Y:S01]  /*2eb40*/  LDL.LU R5, [R1+0x50] ;  /* 0x0000500001057983 */ /* 0x000ee20000300800 */
[----:B-1----:R-:W-:-:S05]  /*2eb50*/  IADD3 R16, P5, PT, R11, R3, RZ ;  /* 0x000000030b107210 */ /* 0x002fca0007fbe0ff */
[----:B------:R0:W-:Y:S04]  /*2eb60*/  STL [R1+0x33ac], R16 ;  /* 0x0033ac1001007387 */ /* 0x0001e80000100800 */
[----:B------:R1:W-:Y:S01]  /*2eb70*/  STL [R1+0x33a0], R15 ;  /* 0x0033a00f01007387 */ /* 0x0003e20000100800 */
[----:B0-----:R-:W-:-:S05]  /*2eb80*/  IADD3 R16, P2, PT, R10, R3, RZ ;  /* 0x000000030a107210 */ /* 0x001fca0007f5e0ff */
[----:B------:R-:W-:Y:S04]  /*2eb90*/  STL [R1+0x33a4], R16 ;  /* 0x0033a41001007387 */ /* 0x000fe80000100800 */
[----:B------:R-:W3:Y:S01]  /*2eba0*/  LDL.LU R19, [R1+0x4c] ;  /* 0x00004c0001137983 */ /* 0x000ee20000300800 */
[----:B------:R-:W-:Y:S02]  /*2ebb0*/  LEA.HI.X.SX32 R14, R14, R2, 0x1, P4 ;  /* 0x000000020e0e7211 */ /* 0x000fe400020f0eff */
[----:B-1----:R-:W-:-:S03]  /*2ebc0*/  IADD3 R15, P4, PT, R9, R3, RZ ;  /* 0x00000003090f7210 */ /* 0x002fc60007f9e0ff */
[----:B------:R0:W-:Y:S04]  /*2ebd0*/  STL [R1+0x3398], R14 ;  /* 0x0033980e01007387 */ /* 0x0001e80000100800 */
[----:B------:R-:W-:Y:S01]  /*2ebe0*/  STL [R1+0x339c], R15 ;  /* 0x00339c0f01007387 */ /* 0x000fe20000100800 */
[----:B0-----:R-:W-:-:S05]  /*2ebf0*/  LEA.HI.X.SX32 R14, R13, R2, 0x1, P3 ;  /* 0x000000020d0e7211 */ /* 0x001fca00018f0eff */
[----:B------:R-:W-:Y:S04]  /*2ec00*/  STL [R1+0x3390], R14 ;  /* 0x0033900e01007387 */ /* 0x000fe80000100800 */
[----:B------:R-:W3:Y:S01]  /*2ec10*/  LDL.LU R18, [R1+0x48] ;  /* 0x0000480001127983 */ /* 0x000ee20000300800 */
[----:B-----5:R-:W-:Y:S02]  /*2ec20*/  IADD3 R13, P3, PT, R8, R3, RZ ;  /* 0x00000003080d7210 */ /* 0x020fe40007f7e0ff */
[----:B------:R-:W-:-:S03]  /*2ec30*/  LEA.HI.X.SX32 R12, R12, R2, 0x1, P6 ;  /* 0x000000020c0c7211 */ /* 0x000fc600030f0eff */
[----:B------:R2:W-:Y:S04]  /*2ec40*/  STL [R1+0x3394], R13 ;  /* 0x0033940d01007387 */ /* 0x0005e80000100800 */
[----:B------:R-:W-:Y:S01]  /*2ec50*/  STL [R1+0x3388], R12 ;  /* 0x0033880c01007387 */ /* 0x000fe20000100800 */
[----:B--2---:R-:W-:-:S05]  /*2ec60*/  IADD3 R13, P6, PT, R7, R3, RZ ;  /* 0x00000003070d7210 */ /* 0x004fca0007fde0ff */
[----:B------:R-:W-:Y:S01]  /*2ec70*/  STL [R1+0x338c], R13 ;  /* 0x00338c0d01007387 */ /* 0x000fe20000100800 */
[----:B------:R-:W-:-:S03]  /*2ec80*/  LEA.HI.X.SX32 R11, R11, R2, 0x1, P5 ;  /* 0x000000020b0b7211 */ /* 0x000fc600028f0eff */
[----:B------:R-:W2:Y:S04]  /*2ec90*/  LDL.LU R17, [R1+0x44] ;  /* 0x0000440001117983 */ /* 0x000ea80000300800 */
[----:B------:R0:W-:Y:S02]  /*2eca0*/  STL [R1+0x3380], R11 ;  /* 0x0033800b01007387 */ /* 0x0001e40000100800 */
[----:B0-----:R-:W-:Y:S02]  /*2ecb0*/  LEA.HI.X.SX32 R11, R10, R2, 0x1, P2 ;  /* 0x000000020a0b7211 */ /* 0x001fe400010f0eff */
[----:B----4-:R-:W-:-:S05]  /*2ecc0*/  IADD3 R12, P5, PT, R6, R3, RZ ;  /* 0x00000003060c7210 */ /* 0x010fca0007fbe0ff */
[----:B------:R-:W-:Y:S04]  /*2ecd0*/  STL [R1+0x3384], R12 ;  /* 0x0033840c01007387 */ /* 0x000fe80000100800 */
[----:B------:R-:W-:Y:S04]  /*2ece0*/  STL [R1+0x3378], R11 ;  /* 0x0033780b01007387 */ /* 0x000fe80000100800 */
[----:B------:R-:W4:Y:S01]  /*2ecf0*/  LDL.LU R16, [R1+0x40] ;  /* 0x0000400001107983 */ /* 0x000f220000300800 */
[----:B------:R-:W-:Y:S02]  /*2ed00*/  IADD3 R10, P2, PT, R4, R3, RZ ;  /* 0x00000003040a7210 */ /* 0x000fe40007f5e0ff */
[----:B------:R-:W-:-:S03]  /*2ed10*/  LEA.HI.X.SX32 R9, R9, R2, 0x1, P4 ;  /* 0x0000000209097211 */ /* 0x000fc600020f0eff */
[----:B------:R0:W-:Y:S04]  /*2ed20*/  STL [R1+0x337c], R10 ;  /* 0x00337c0a01007387 */ /* 0x0001e80000100800 */
[----:B------:R1:W-:Y:S01]  /*2ed30*/  STL [R1+0x3370], R9 ;  /* 0x0033700901007387 */ /* 0x0003e20000100800 */
[----:B0-----:R-:W-:-:S05]  /*2ed40*/  IADD3 R10, P4, PT, R27, R3, RZ ;  /* 0x000000031b0a7210 */ /* 0x001fca0007f9e0ff */
[----:B------:R-:W-:Y:S01]  /*2ed50*/  STL [R1+0x3374], R10 ;  /* 0x0033740a01007387 */ /* 0x000fe20000100800 */
[----:B-1----:R-:W-:-:S03]  /*2ed60*/  LEA.HI.X.SX32 R9, R8, R2, 0x1, P3 ;  /* 0x0000000208097211 */ /* 0x002fc600018f0eff */
[----:B------:R-:W5:Y:S01]  /*2ed70*/  LDL.LU R15, [R1+0x3c] ;  /* 0x00003c00010f7983 */ /* 0x000f620000300800 */
[----:B------:R-:W-:-:S03]  /*2ed80*/  IADD3 R8, P3, PT, R29, R3, RZ ;  /* 0x000000031d087210 */ /* 0x000fc60007f7e0ff */
[----:B------:R-:W-:Y:S01]  /*2ed90*/  STL [R1+0x3368], R9 ;  /* 0x0033680901007387 */ /* 0x000fe20000100800 */
[----:B------:R-:W-:-:S03]  /*2eda0*/  LEA.HI.X.SX32 R7, R7, R2, 0x1, P6 ;  /* 0x0000000207077211 */ /* 0x000fc600030f0eff */
[----:B------:R3:W-:Y:S04]  /*2edb0*/  STL [R1+0x336c], R8 ;  /* 0x00336c0801007387 */ /* 0x0007e80000100800 */
[----:B------:R-:W5:Y:S04]  /*2edc0*/  LDL.LU R14, [R1+0x38] ;  /* 0x00003800010e7983 */ /* 0x000f680000300800 */
[----:B------:R0:W-:Y:S01]  /*2edd0*/  STL [R1+0x3360], R7 ;  /* 0x0033600701007387 */ /* 0x0001e20000100800 */
[----:B---3--:R-:W-:-:S03]  /*2ede0*/  IADD3 R8, P6, PT, R28, R3, RZ ;  /* 0x000000031c087210 */ /* 0x008fc60007fde0ff */
[----:B------:R-:W3:Y:S04]  /*2edf0*/  LDL.LU R13, [R1+0x34] ;  /* 0x00003400010d7983 */ /* 0x000ee80000300800 */
[----:B------:R-:W-:Y:S01]  /*2ee00*/  STL [R1+0x3364], R8 ;  /* 0x0033640801007387 */ /* 0x000fe20000100800 */
[----:B0-----:R-:W-:-:S03]  /*2ee10*/  LEA.HI.X.SX32 R7, R6, R2, 0x1, P5 ;  /* 0x0000000206077211 */ /* 0x001fc600028f0eff */
[----:B------:R-:W3:Y:S04]  /*2ee20*/  LDL.LU R12, [R1+0x30] ;  /* 0x00003000010c7983 */ /* 0x000ee80000300800 */
[----:B------:R-:W-:Y:S04]  /*2ee30*/  STL [R1+0x3358], R7 ;  /* 0x0033580701007387 */ /* 0x000fe80000100800 */
[----:B------:R-:W3:Y:S01]  /*2ee40*/  LDL.LU R11, [R1+0x2c] ;  /* 0x00002c00010b7983 */ /* 0x000ee20000300800 */
[----:B------:R-:W-:Y:S02]  /*2ee50*/  IADD3 R6, P5, PT, R26, R3, RZ ;  /* 0x000000031a067210 */ /* 0x000fe40007fbe0ff */
[----:B------:R-:W-:-:S03]  /*2ee60*/  LEA.HI.X.SX32 R4, R4, R2, 0x1, P2 ;  /* 0x0000000204047211 */ /* 0x000fc600010f0eff */
[----:B------:R0:W-:Y:S04]  /*2ee70*/  STL [R1+0x335c], R6 ;  /* 0x00335c0601007387 */ /* 0x0001e80000100800 */
[----:B------:R-:W3:Y:S04]  /*2ee80*/  LDL.LU R10, [R1+0x28] ;  /* 0x00002800010a7983 */ /* 0x000ee80000300800 */
[----:B------:R1:W-:Y:S04]  /*2ee90*/  STL [R1+0x3350], R4 ;  /* 0x0033500401007387 */ /* 0x0003e80000100800 */
[----:B------:R-:W3:Y:S01]  /*2eea0*/  LDL.LU R9, [R1+0x24] ;  /* 0x0000240001097983 */ /* 0x000ee20000300800 */
[----:B0-----:R-:W-:-:S02]  /*2eeb0*/  IADD3 R6, P2, PT, R5, R3, RZ ;  /* 0x0000000305067210 */ /* 0x001fc40007f5e0ff */
[----:B-1----:R-:W-:-:S03]  /*2eec0*/  LEA.HI.X.SX32 R4, R27, R2, 0x1, P4 ;  /* 0x000000021b047211 */ /* 0x002fc600020f0eff */
[----:B------:R0:W-:Y:S04]  /*2eed0*/  STL [R1+0x3354], R6 ;  /* 0x0033540601007387 */ /* 0x0001e80000100800 */
[----:B------:R-:W3:Y:S04]  /*2eee0*/  LDL.LU R8, [R1+0x20] ;  /* 0x0000200001087983 */ /* 0x000ee80000300800 */
[----:B------:R1:W-:Y:S04]  /*2eef0*/  STL [R1+0x3348], R4 ;  /* 0x0033480401007387 */ /* 0x0003e80000100800 */
[----:B------:R-:W3:Y:S01]  /*2ef00*/  LDL.LU R7, [R1+0x1c] ;  /* 0x00001c0001077983 */ /* 0x000ee20000300800 */
[----:B0-----:R-:W-:-:S02]  /*2ef10*/  IADD3 R6, P4, PT, R19, R3, RZ ;  /* 0x0000000313067210 */ /* 0x001fc40007f9e0ff */
[----:B-1----:R-:W-:-:S03]  /*2ef20*/  LEA.HI.X.SX32 R4, R29, R2, 0x1, P3 ;  /* 0x000000021d047211 */ /* 0x002fc600018f0eff */
[----:B------:R0:W-:Y:S04]  /*2ef30*/  STL [R1+0x334c], R6 ;  /* 0x00334c0601007387 */ /* 0x0001e80000100800 */
[----:B0-----:R-:W3:Y:S04]  /*2ef40*/  LDL.LU R6, [R1+0x18] ;  /* 0x0000180001067983 */ /* 0x001ee80000300800 */
[----:B------:R0:W-:Y:S04]  /*2ef50*/  STL [R1+0x3340], R4 ;  /* 0x0033400401007387 */ /* 0x0001e80000100800 */
[----:B------:R-:W3:Y:S01]  /*2ef60*/  LDL.LU R29, [R1+0x14] ;  /* 0x00001400011d7983 */ /* 0x000ee20000300800 */
[----:B------:R-:W-:-:S02]  /*2ef70*/  IADD3 R20, P3, PT, R18, R3, RZ ;  /* 0x0000000312147210 */ /* 0x000fc40007f7e0ff */
[----:B0-----:R-:W-:-:S03]  /*2ef80*/  LEA.HI.X.SX32 R4, R28, R2, 0x1, P6 ;  /* 0x000000021c047211 */ /* 0x001fc600030f0eff */
[----:B------:R2:W-:Y:S04]  /*2ef90*/  STL [R1+0x3344], R20 ;  /* 0x0033441401007387 */ /* 0x0005e80000100800 */
[----:B------:R-:W3:Y:S04]  /*2efa0*/  LDL.LU R28, [R1+0x10] ;  /* 0x00001000011c7983 */ /* 0x000ee80000300800 */
[----:B------:R0:W-:Y:S04]  /*2efb0*/  STL [R1+0x3338], R4 ;  /* 0x0033380401007387 */ /* 0x0001e80000100800 */
[----:B------:R-:W3:Y:S01]  /*2efc0*/  LDL.LU R27, [R1+0xc] ;  /* 0x00000c00011b7983 */ /* 0x000ee20000300800 */
[----:B--2---:R-:W-:-:S02]  /*2efd0*/  IADD3 R20, P6, PT, R17, R3, RZ ;  /* 0x0000000311147210 */ /* 0x004fc40007fde0ff */
[----:B0-----:R-:W-:-:S03]  /*2efe0*/  LEA.HI.X.SX32 R4, R26, R2, 0x1, P5 ;  /* 0x000000021a047211 */ /* 0x001fc600028f0eff */
[----:B------:R-:W-:Y:S04]  /*2eff0*/  STL [R1+0x333c], R20 ;  /* 0x00333c1401007387 */ /* 0x000fe80000100800 */
[----:B------:R-:W2:Y:S04]  /*2f000*/  LDL.LU R26, [R1+0x8] ;  /* 0x00000800011a7983 */ /* 0x000ea80000300800 */
[----:B------:R0:W-:Y:S04]  /*2f010*/  STL [R1+0x3330], R4 ;  /* 0x0033300401007387 */ /* 0x0001e80000100800 */
[----:B0-----:R-:W2:Y:S01]  /*2f020*/  LDL.LU R4, [R1+0x4] ;  /* 0x0000040001047983 */ /* 0x001ea20000300800 */
[----:B----4-:R-:W-:-:S05]  /*2f030*/  IADD3 R20, P5, PT, R16, R3, RZ ;  /* 0x0000000310147210 */ /* 0x010fca0007fbe0ff */
[----:B------:R0:W-:Y:S02]  /*2f040*/  STL [R1+0x3334], R20 ;  /* 0x0033341401007387 */ /* 0x0001e40000100800 */
[-C--:B0-----:R-:W-:Y:S02]  /*2f050*/  LEA.HI.X.SX32 R20, R5, R2.reuse, 0x1, P2 ;  /* 0x0000000205147211 */ /* 0x081fe400010f0eff */
[----:B------:R-:W4:Y:S01]  /*2f060*/  LDL.LU R5, [R1] ;  /* 0x0000000001057983 */ /* 0x000f220000300800 */
[----:B------:R-:W-:-:S03]  /*2f070*/  LEA.HI.X.SX32 R19, R19, R2, 0x1, P4 ;  /* 0x0000000213137211 */ /* 0x000fc600020f0eff */
[----:B------:R5:W-:Y:S02]  /*2f080*/  STL [R1+0x3328], R20 ;  /* 0x0033281401007387 */ /* 0x000be40000100800 */
[----:B-----5:R-:W-:-:S05]  /*2f090*/  IADD3 R20, P2, PT, R15, R3, RZ ;  /* 0x000000030f147210 */ /* 0x020fca0007f5e0ff */
[----:B------:R0:W-:Y:S01]  /*2f0a0*/  STL [R1+0x332c], R20 ;  /* 0x00332c1401007387 */ /* 0x0001e20000100800 */
[----:B------:R-:W-:-:S03]  /*2f0b0*/  LEA.HI.X.SX32 R18, R18, R2, 0x1, P3 ;  /* 0x0000000212127211 */ /* 0x000fc600018f0eff */
[----:B0-----:R-:W5:Y:S04]  /*2f0c0*/  LDL.LU R20, [R1+0x3678] ;  /* 0x0036780001147983 */ /* 0x001f680000300800 */
[----:B------:R0:W-:Y:S02]  /*2f0d0*/  STL [R1+0x3320], R19 ;  /* 0x0033201301007387 */ /* 0x0001e40000100800 */
[----:B0-----:R-:W-:-:S05]  /*2f0e0*/  IADD3 R19, P4, PT, R14, R3, RZ ;  /* 0x000000030e137210 */ /* 0x001fca0007f9e0ff */
[----:B------:R0:W-:Y:S01]  /*2f0f0*/  STL [R1+0x3324], R19 ;  /* 0x0033241301007387 */ /* 0x0001e20000100800 */
[----:B------:R-:W-:-:S03]  /*2f100*/  LEA.HI.X.SX32 R17, R17, R2, 0x1, P6 ;  /* 0x0000000211117211 */ /* 0x000fc600030f0eff */
[----:B0-----:R-:W2:Y:S04]  /*2f110*/  LDL.LU R19, [R1+0x3674] ;  /* 0x0036740001137983 */ /* 0x001ea80000300800 */
[----:B------:R3:W-:Y:S02]  /*2f120*/  STL [R1+0x3318], R18 ;  /* 0x0033181201007387 */ /* 0x0007e40000100800 */
[----:B---3--:R-:W-:-:S05]  /*2f130*/  IADD3 R18, P3, PT, R13, R3, RZ ;  /* 0x000000030d127210 */ /* 0x008fca0007f7e0ff */
[----:B------:R0:W-:Y:S01]  /*2f140*/  STL [R1+0x331c], R18 ;  /* 0x00331c1201007387 */ /* 0x0001e20000100800 */
[----:B------:R-:W-:-:S03]  /*2f150*/  LEA.HI.X.SX32 R16, R16, R2, 0x1, P5 ;  /* 0x0000000210107211 */ /* 0x000fc600028f0eff */
[----:B0-----:R-:W3:Y:S04]  /*2f160*/  LDL.LU R18, [R1+0x3670] ;  /* 0x0036700001127983 */ /* 0x001ee80000300800 */
[----:B------:R0:W-:Y:S02]  /*2f170*/  STL [R1+0x3310], R17 ;  /* 0x0033101101007387 */ /* 0x0001e40000100800 */
[----:B0-----:R-:W-:-:S05]  /*2f180*/  IADD3 R17, P6, PT, R12, R3, RZ ;  /* 0x000000030c117210 */ /* 0x001fca0007fde0ff */
        /* <DEDUP_REMOVED lines=49> */
[----:B--2---:R-:W-:-:S05]  /*2f4a0*/  IADD3 R7, P6, PT, R26, R3, RZ ;  /* 0x000000031a077210 */ /* 0x004fca0007fde0ff */
[----:B------:R0:W-:Y:S01]  /*2f4b0*/  STL [R1+0x32c4], R7 ;  /* 0x0032c40701007387 */ /* 0x0001e20000100800 */
[----:B------:R-:W-:-:S03]  /*2f4c0*/  LEA.HI.X.SX32 R29, R29, R2, 0x1, P2 ;  /* 0x000000021d1d7211 */ /* 0x000fc600010f0eff */
[----:B0-----:R-:W2:Y:S04]  /*2f4d0*/  LDL.LU R7, [R1+0x3644] ;  /* 0x0036440001077983 */ /* 0x001ea80000300800 */
[----:B------:R0:W-:Y:S02]  /*2f4e0*/  STL [R1+0x32b8], R6 ;  /* 0x0032b80601007387 */ /* 0x0001e40000100800 */
[----:B0-----:R-:W-:-:S05]  /*2f4f0*/  IADD3 R6, P5, PT, R4, R3, RZ ;  /* 0x0000000304067210 */ /* 0x001fca0007fbe0ff */
[----:B------:R0:W-:Y:S04]  /*2f500*/  STL [R1+0x32bc], R6 ;  /* 0x0032bc0601007387 */ /* 0x0001e80000100800 */
[----:B0-----:R-:W2:Y:S04]  /*2f510*/  LDL.LU R6, [R1+0x3640] ;  /* 0x0036400001067983 */ /* 0x001ea80000300800 */
[----:B------:R4:W-:Y:S02]  /*2f520*/  STL [R1+0x32b0], R29 ;  /* 0x0032b01d01007387 */ /* 0x0009e40000100800 */
[----:B----4-:R-:W-:-:S05]  /*2f530*/  IADD3 R29, P2, PT, R5, R3, RZ ;  /* 0x00000003051d7210 */ /* 0x010fca0007f5e0ff */
[----:B------:R0:W-:Y:S04]  /*2f540*/  STL [R1+0x32b4], R29 ;  /* 0x0032b41d01007387 */ /* 0x0001e80000100800 */
[----:B0-----:R-:W4:Y:S01]  /*2f550*/  LDL.LU R29, [R1+0x363c] ;  /* 0x00363c00011d7983 */ /* 0x001f220000300800 */
[----:B------:R-:W-:-:S05]  /*2f560*/  LEA.HI.X.SX32 R28, R28, R2, 0x1, P4 ;  /* 0x000000021c1c7211 */ /* 0x000fca00020f0eff */
        /* <DEDUP_REMOVED lines=25> */
[----:B------:R4:W-:Y:S01]  /*2f700*/  STL [R1+0x3280], R29 ;  /* 0x0032801d01007387 */ /* 0x0009e20000100800 */
[-C--:B------:R-:W-:Y:S02]  /*2f710*/  LEA.HI.X.SX32 R28, R28, R2.reuse, 0x1, P3 ;  /* 0x000000021c1c7211 */ /* 0x080fe400018f0eff */
[-C--:B------:R-:W-:Y:S02]  /*2f720*/  LEA.HI.X.SX32 R27, R27, R2.reuse, 0x1, P6 ;  /* 0x000000021b1b7211 */ /* 0x080fe400030f0eff */
[-C--:B------:R-:W-:Y:S02]  /*2f730*/  LEA.HI.X.SX32 R26, R26, R2.reuse, 0x1, P5 ;  /* 0x000000021a1a7211 */ /* 0x080fe400028f0eff */
[----:B------:R-:W-:Y:S02]  /*2f740*/  LEA.HI.X.SX32 R4, R4, R2, 0x1, P2 ;  /* 0x0000000204047211 */ /* 0x000fe400010f0eff */
[----:B----4-:R-:W-:-:S05]  /*2f750*/  IADD3 R29, P4, PT, R5, R3, RZ ;  /* 0x00000003051d7210 */ /* 0x010fca0007f9e0ff */
[----:B------:R2:W-:Y:S04]  /*2f760*/  STL [R1+0x3284], R29 ;  /* 0x0032841d01007387 */ /* 0x0005e80000100800 */
[----:B------:R0:W-:Y:S01]  /*2f770*/  STL [R1+0x3278], R28 ;  /* 0x0032781c01007387 */ /* 0x0001e20000100800 */
[-C--:B--2---:R-:W-:Y:S02]  /*2f780*/  IADD3 R29, P3, PT, R6, R3.reuse, RZ ;  /* 0x00000003061d7210 */ /* 0x084fe40007f7e0ff */
[----:B0-----:R-:W-:-:S03]  /*2f790*/  IADD3 R28, P6, PT, R7, R3, RZ ;  /* 0x00000003071c7210 */ /* 0x001fc60007fde0ff */
[----:B------:R-:W-:Y:S04]  /*2f7a0*/  STL [R1+0x327c], R29 ;  /* 0x00327c1d01007387 */ /* 0x000fe80000100800 */
[----:B------:R3:W-:Y:S01]  /*2f7b0*/  STL [R1+0x3270], R27 ;  /* 0x0032701b01007387 */ /* 0x0007e20000100800 */
[----:B------:R-:W-:-:S03]  /*2f7c0*/  LEA.HI.X.SX32 R5, R5, R2, 0x1, P4 ;  /* 0x0000000205057211 */ /* 0x000fc600020f0eff */
[----:B------:R-:W-:Y:S01]  /*2f7d0*/  STL [R1+0x3274], R28 ;  /* 0x0032741c01007387 */ /* 0x000fe20000100800 */
[----:B---3--:R-:W-:-:S03]  /*2f7e0*/  IADD3 R27, P5, PT, R8, R3, RZ ;  /* 0x00000003081b7210 */ /* 0x008fc60007fbe0ff */
[----:B------:R0:W-:Y:S04]  /*2f7f0*/  STL [R1+0x3268], R26 ;  /* 0x0032681a01007387 */ /* 0x0001e80000100800 */
[----:B------:R-:W-:Y:S04]  /*2f800*/  STL [R1+0x326c], R27 ;  /* 0x00326c1b01007387 */ /* 0x000fe80000100800 */
[----:B------:R1:W-:Y:S01]  /*2f810*/  STL [R1+0x3260], R4 ;  /* 0x0032600401007387 */ /* 0x0003e20000100800 */
[----:B0-----:R-:W-:Y:S02]  /*2f820*/  IADD3 R26, P2, PT, R9, R3, RZ ;  /* 0x00000003091a7210 */ /* 0x001fe40007f5e0ff */
[----:B------:R-:W-:-:S03]  /*2f830*/  LEA.HI.X.SX32 R6, R6, R2, 0x1, P3 ;  /* 0x0000000206067211 */ /* 0x000fc600018f0eff */
[----:B------:R-:W-:Y:S01]  /*2f840*/  STL [R1+0x3264], R26 ;  /* 0x0032641a01007387 */ /* 0x000fe20000100800 */
[----:B-1----:R-:W-:-:S03]  /*2f850*/  IADD3 R4, P4, PT, R10, R3, RZ ;  /* 0x000000030a047210 */ /* 0x002fc60007f9e0ff */
[----:B------:R0:W-:Y:S04]  /*2f860*/  STL [R1+0x3258], R5 ;  /* 0x0032580501007387 */ /* 0x0001e80000100800 */
[----:B------:R1:W-:Y:S01]  /*2f870*/  STL [R1+0x325c], R4 ;  /* 0x00325c0401007387 */ /* 0x0003e20000100800 */
[----:B0-----:R-:W-:-:S03]  /*2f880*/  IADD3 R5, P3, PT, R11, R3, RZ ;  /* 0x000000030b057210 */ /* 0x001fc60007f7e0ff */
[----:B------:R0:W-:Y:S01]  /*2f890*/  STL [R1+0x3250], R6 ;  /* 0x0032500601007387 */ /* 0x0001e20000100800 */
[----:B-1----:R-:W-:-:S03]  /*2f8a0*/  LEA.HI.X.SX32 R4, R7, R2, 0x1, P6 ;  /* 0x0000000207047211 */ /* 0x002fc600030f0eff */
[----:B------:R1:W-:Y:S04]  /*2f8b0*/  STL [R1+0x3254], R5 ;  /* 0x0032540501007387 */ /* 0x0003e80000100800 */
[----:B------:R2:W-:Y:S01]  /*2f8c0*/  STL [R1+0x3248], R4 ;  /* 0x0032480401007387 */ /* 0x0005e20000100800 */
[----:B0-----:R-:W-:Y:S02]  /*2f8d0*/  IADD3 R6, P6, PT, R12, R3, RZ ;  /* 0x000000030c067210 */ /* 0x001fe40007fde0ff */
[----:B-1----:R-:W-:-:S03]  /*2f8e0*/  LEA.HI.X.SX32 R5, R8, R2, 0x1, P5 ;  /* 0x0000000208057211 */ /* 0x002fc600028f0eff */
[----:B------:R0:W-:Y:S01]  /*2f8f0*/  STL [R1+0x324c], R6 ;  /* 0x00324c0601007387 */ /* 0x0001e20000100800 */
[----:B--2---:R-:W-:-:S03]  /*2f900*/  IADD3 R4, P5, PT, R13, R3, RZ ;  /* 0x000000030d047210 */ /* 0x004fc60007fbe0ff */
[----:B------:R1:W-:Y:S04]  /*2f910*/  STL [R1+0x3240], R5 ;  /* 0x0032400501007387 */ /* 0x0003e80000100800 */
[----:B------:R2:W-:Y:S01]  /*2f920*/  STL [R1+0x3244], R4 ;  /* 0x0032440401007387 */ /* 0x0005e20000100800 */
[----:B0-----:R-:W-:Y:S02]  /*2f930*/  LEA.HI.X.SX32 R6, R9, R2, 0x1, P2 ;  /* 0x0000000209067211 */ /* 0x001fe400010f0eff */
[----:B-1----:R-:W-:-:S03]  /*2f940*/  IADD3 R5, P2, PT, R14, R3, RZ ;  /* 0x000000030e057210 */ /* 0x002fc60007f5e0ff */
[----:B------:R0:W-:Y:S01]  /*2f950*/  STL [R1+0x3238], R6 ;  /* 0x0032380601007387 */ /* 0x0001e20000100800 */
[----:B--2---:R-:W-:-:S03]  /*2f960*/  LEA.HI.X.SX32 R4, R10, R2, 0x1, P4 ;  /* 0x000000020a047211 */ /* 0x004fc600020f0eff */
[----:B------:R1:W-:Y:S04]  /*2f970*/  STL [R1+0x323c], R5 ;  /* 0x00323c0501007387 */ /* 0x0003e80000100800 */
[----:B------:R2:W-:Y:S01]  /*2f980*/  STL [R1+0x3230], R4 ;  /* 0x0032300401007387 */ /* 0x0005e20000100800 */
[-C--:B0-----:R-:W-:Y:S02]  /*2f990*/  IADD3 R6, P4, PT, R15, R3.reuse, RZ ;  /* 0x000000030f067210 */ /* 0x081fe40007f9e0ff */
[----:B-1----:R-:W-:Y:S01]  /*2f9a0*/  LEA.HI.X.SX32 R5, R11, R2, 0x1, P3 ;  /* 0x000000020b057211 */ /* 0x002fe200018f0eff */
[----:B--2---:R-:W2:Y:S04]  /*2f9b0*/  LDL.LU R4, [R1+0x58] ;  /* 0x0000580001047983 */ /* 0x004ea80000300800 */
[----:B------:R0:W-:Y:S04]  /*2f9c0*/  STL [R1+0x3234], R6 ;  /* 0x0032340601007387 */ /* 0x0001e80000100800 */
[----:B------:R1:W-:Y:S04]  /*2f9d0*/  STL [R1+0x3228], R5 ;  /* 0x0032280501007387 */ /* 0x0003e80000100800 */
[----:B------:R-:W3:Y:S01]  /*2f9e0*/  LDL.LU R26, [R1+0x7c] ;  /* 0x00007c00011a7983 */ /* 0x000ee20000300800 */
[----:B0-----:R-:W-:-:S02]  /*2f9f0*/  IADD3 R6, P3, PT, R16, R3, RZ ;  /* 0x0000000310067210 */ /* 0x001fc40007f7e0ff */
[----:B-1----:R-:W-:-:S03]  /*2fa00*/  LEA.HI.X.SX32 R5, R12, R2, 0x1, P6 ;  /* 0x000000020c057211 */ /* 0x002fc600030f0eff */
[----:B------:R0:W-:Y:S04]  /*2fa10*/  STL [R1+0x322c], R6 ;  /* 0x00322c0601007387 */ /* 0x0001e80000100800 */
[----:B------:R1:W-:Y:S04]  /*2fa20*/  STL [R1+0x3220], R5 ;  /* 0x0032200501007387 */ /* 0x0003e80000100800 */
[----:B------:R-:W4:Y:S01]  /*2fa30*/  LDL.LU R27, [R1+0x88] ;  /* 0x00008800011b7983 */ /* 0x000f220000300800 */
[----:B0-----:R-:W-:Y:S02]  /*2fa40*/  IADD3 R6, P6, PT, R17, R3, RZ ;  /* 0x0000000311067210 */ /* 0x001fe40007fde0ff */
        /* <DEDUP_REMOVED lines=11> */
[----:B------:R5:W-:Y:S01]  /*2fb00*/  STL [R1+0x3214], R6 ;  /* 0x0032140601007387 */ /* 0x000be20000100800 */
[----:B------:R-:W-:-:S03]  /*2fb10*/  IMAD R21, R21, UR12, RZ ;  /* 0x0000000c15157c24 */ /* 0x000fc6000f8e02ff */
[----:B------:R0:W-:Y:S04]  /*2fb20*/  STL [R1+0x3208], R5 ;  /* 0x0032080501007387 */ /* 0x0001e80000100800 */
[----:B------:R-:W4:Y:S01]  /*2fb30*/  LDL.LU R12, [R1+0xd8] ;  /* 0x0000d800010c7983 */ /* 0x000f220000300800 */
[----:B-----5:R-:W-:Y:S02]  /*2fb40*/  IADD3 R6, P4, PT, R20, R3, RZ ;  /* 0x0000000314067210 */ /* 0x020fe40007f9e0ff */
[----:B0-----:R-:W-:-:S03]  /*2fb50*/  LEA.HI.X.SX32 R5, R16, R2, 0x1, P3 ;  /* 0x0000000210057211 */ /* 0x001fc600018f0eff */
[----:B------:R0:W-:Y:S01]  /*2fb60*/  STL [R1+0x320c], R6 ;  /* 0x00320c0601007387 */ /* 0x0001e20000100800 */
[----:B------:R-:W-:-:S03]  /*2fb70*/  IMAD R22, R22, UR12, RZ ;  /* 0x0000000c16167c24 */ /* 0x000fc6000f8e02ff */
[----:B------:R1:W-:Y:S04]  /*2fb80*/  STL [R1+0x3200], R5 ;  /* 0x0032000501007387 */ /* 0x0003e80000100800 */
[----:B------:R-:W5:Y:S01]  /*2fb90*/  LDL.LU R11, [R1+0xec] ;  /* 0x0000ec00010b7983 */ /* 0x000f620000300800 */
[----:B0-----:R-:W-:Y:S02]  /*2fba0*/  IADD3 R6, P3, PT, R21, R3, RZ ;  /* 0x0000000315067210 */ /* 0x001fe40007f7e0ff */
[----:B-1----:R-:W-:-:S03]  /*2fbb0*/  LEA.HI.X.SX32 R5, R17, R2, 0x1, P6 ;  /* 0x0000000211057211 */ /* 0x002fc600030f0eff */
        /* <DEDUP_REMOVED lines=18> */
[----:B------:R0:W-:Y:S04]  /*2fce0*/  STL [R1+0x31ec], R6 ;  /* 0x0031ec0601007387 */ /* 0x0001e80000100800 */
[----:B------:R1:W-:Y:S04]  /*2fcf0*/  STL [R1+0x31e0], R5 ;  /* 0x0031e00501007387 */ /* 0x0003e80000100800 */
[----:B------:R-:W5:Y:S01]  /*2fd00*/  LDL.LU R8, [R1+0x130] ;  /* 0x0001300001087983 */ /* 0x000f620000300800 */
[----:B0-----:R-:W-:Y:S02]  /*2fd10*/  IADD3 R6, P4, PT, R25, R3, RZ ;  /* 0x0000000319067210 */ /* 0x001fe40007f9e0ff */
[----:B-1----:R-:W-:-:S03]  /*2fd20*/  LEA.HI.X.SX32 R5, R21, R2, 0x1, P3 ;  /* 0x0000000215057211 */ /* 0x002fc600018f0eff */
[----:B------:R-:W-:Y:S04]  /*2fd30*/  STL [R1+0x31e4], R6 ;  /* 0x0031e40601007387 */ /* 0x000fe80000100800 */
[----:B------:R0:W-:Y:S04]  /*2fd40*/  STL [R1+0x31d8], R5 ;  /* 0x0031d80501007387 */ /* 0x0001e80000100800 */
[----:B------:R-:W5:Y:S01]  /*2fd50*/  LDL.LU R14, [R1+0x144] ;  /* 0x00014400010e7983 */ /* 0x000f620000300800 */
[----:B0-----:R-:W-:Y:S02]  /*2fd60*/  LEA.HI.X.SX32 R5, R22, R2, 0x1, P6 ;  /* 0x0000000216057211 */ /* 0x001fe400030f0eff */
[----:B--2---:R-:W-:-:S05]  /*2fd70*/  IADD3 R6, P3, PT, R4, R3, RZ ;  /* 0x0000000304067210 */ /* 0x004fca0007f7e0ff */
[----:B------:R3:W-:Y:S04]  /*2fd80*/  STL [R1+0x31dc], R6 ;  /* 0x0031dc0601007387 */ /* 0x0007e80000100800 */
[----:B------:R0:W-:Y:S04]  /*2fd90*/  STL [R1+0x31d0], R5 ;  /* 0x0031d00501007387 */ /* 0x0001e80000100800 */
[----:B------:R-:W2:Y:S01]  /*2fda0*/  LDL.LU R7, [R1+0x15c] ;  /* 0x00015c0001077983 */ /* 0x000ea20000300800 */
[----:B---3--:R-:W-:Y:S02]  /*2fdb0*/  IADD3 R6, P6, PT, R26, R3, RZ ;  /* 0x000000031a067210 */ /* 0x008fe40007fde0ff */
[----:B0-----:R-:W-:-:S03]  /*2fdc0*/  LEA.HI.X.SX32 R5, R23, R2, 0x1, P5 ;  /* 0x0000000217057211 */ /* 0x001fc600028f0eff */
[----:B------:R0:W-:Y:S04]  /*2fdd0*/  STL [R1+0x31d4], R6 ;  /* 0x0031d40601007387 */ /* 0x0001e80000100800 */
[----:B------:R1:W-:Y:S04]  /*2fde0*/  STL [R1+0x31c8], R5 ;  /* 0x0031c80501007387 */ /* 0x0003e80000100800 */
[----:B0-----:R-:W3:Y:S01]  /*2fdf0*/  LDL.LU R6, [R1+0x164] ;  /* 0x0001640001067983 */ /* 0x001ee20000300800 */
[----:B----4-:R-:W-:Y:S02]  /*2fe00*/  IADD3 R15, P5, PT, R27, R3, RZ ;  /* 0x000000031b0f7210 */ /* 0x010fe40007fbe0ff */
[----:B-1----:R-:W-:-:S03]  /*2fe10*/  LEA.HI.X.SX32 R5, R24, R2, 0x1, P2 ;  /* 0x0000000218057211 */ /* 0x002fc600010f0eff */
[----:B------:R0:W-:Y:S04]  /*2fe20*/  STL [R1+0x31cc], R15 ;  /* 0x0031cc0f01007387 */ /* 0x0001e80000100800 */
[----:B------:R1:W-:Y:S01]  /*2fe30*/  STL [R1+0x31c0], R5 ;  /* 0x0031c00501007387 */ /* 0x0003e20000100800 */
[-C--:B------:R-:W-:Y:S02]  /*2fe40*/  IADD3 R16, P2, PT, R28, R3.reuse, RZ ;  /* 0x000000031c107210 */ /* 0x080fe40007f5e0ff */
[----:B0-----:R-:W-:Y:S01]  /*2fe50*/  LEA.HI.X.SX32 R15, R25, R2, 0x1, P4 ;  /* 0x00000002190f7211 */ /* 0x001fe200020f0eff */
[----:B-1----:R-:W4:Y:S04]  /*2fe60*/  LDL.LU R5, [R1+0x174] ;  /* 0x0001740001057983 */ /* 0x002f280000300800 */
[----:B------:R0:W-:Y:S04]  /*2fe70*/  STL [R1+0x31c4], R16 ;  /* 0x0031c41001007387 */ /* 0x0001e80000100800 */
[----:B------:R1:W-:Y:S01]  /*2fe80*/  STL [R1+0x23fc], R15 ;  /* 0x0023fc0f01007387 */ /* 0x0003e20000100800 */
[----:B0-----:R-:W-:-:S02]  /*2fe90*/  IADD3 R16, P4, PT, R13, R3, RZ ;  /* 0x000000030d107210 */ /* 0x001fc40007f9e0ff */
[----:B-1----:R-:W-:Y:S02]  /*2fea0*/  LEA.HI.X.SX32 R15, R4, R2, 0x1, P3 ;  /* 0x00000002040f7211 */ /* 0x002fe400018f0eff */
[----:B------:R-:W4:Y:S04]  /*2feb0*/  LDL.LU R4, [R1+0x17c] ;  /* 0x00017c0001047983 */ /* 0x000f280000300800 */
[----:B------:R0:W-:Y:S04]  /*2fec0*/  STL [R1+0x2414], R16 ;  /* 0x0024141001007387 */ /* 0x0001e80000100800 */
[----:B------:R1:W-:Y:S01]  /*2fed0*/  STL [R1+0x2400], R15 ;  /* 0x0024000f01007387 */ /* 0x0003e20000100800 */
[----:B0-----:R-:W-:-:S02]  /*2fee0*/  IADD3 R16, P3, PT, R12, R3, RZ ;  /* 0x000000030c107210 */ /* 0x001fc40007f7e0ff */
[----:B-1----:R-:W-:Y:S02]  /*2fef0*/  LEA.HI.X.SX32 R15, R26, R2, 0x1, P6 ;  /* 0x000000021a0f7211 */ /* 0x002fe400030f0eff */
[----:B------:R-:W4:Y:S04]  /*2ff00*/  LDL.LU R26, [R1+0x1a4] ;  /* 0x0001a400011a7983 */ /* 0x000f280000300800 */
[----:B------:R5:W-:Y:S04]  /*2ff10*/  STL [R1+0x241c], R16 ;  /* 0x00241c1001007387 */ /* 0x000be80000100800 */
[----:B------:R0:W-:Y:S01]  /*2ff20*/  STL [R1+0x2404], R15 ;  /* 0x0024040f01007387 */ /* 0x0001e20000100800 */
[----:B-----5:R-:W-:-:S02]  /*2ff30*/  IADD3 R16, P6, PT, R11, R3, RZ ;  /* 0x000000030b107210 */ /* 0x020fc40007fde0ff */
[----:B0-----:R-:W-:Y:S02]  /*2ff40*/  LEA.HI.X.SX32 R15, R27, R2, 0x1, P5 ;  /* 0x000000021b0f7211 */ /* 0x001fe400028f0eff */
[----:B------:R-:W5:Y:S04]  /*2ff50*/  LDL.LU R27, [R1+0x1b0] ;  /* 0x0001b000011b7983 */ /* 0x000f680000300800 */
[----:B------:R0:W-:Y:S04]  /*2ff60*/  STL [R1+0x2424], R16 ;  /* 0x0024241001007387 */ /* 0x0001e80000100800 */
[----:B------:R1:W-:Y:S01]  /*2ff70*/  STL [R1+0x2408], R15 ;  /* 0x0024080f01007387 */ /* 0x0003e20000100800 */
[----:B0-----:R-:W-:-:S02]  /*2ff80*/  IADD3 R16, P5, PT, R29, R3, RZ ;  /* 0x000000031d107210 */ /* 0x001fc40007fbe0ff */
[----:B-1----:R-:W-:Y:S02]  /*2ff90*/  LEA.HI.X.SX32 R15, R28, R2, 0x1, P2 ;  /* 0x000000021c0f7211 */ /* 0x002fe400010f0eff */
        /* <DEDUP_REMOVED lines=19> */
[-C--:B-1----:R-:W-:Y:S02]  /*300d0*/  LEA.HI.X.SX32 R15, R29, R2.reuse, 0x1, P5 ;  /* 0x000000021d0f7211 */ /* 0x082fe400028f0eff */
[----:B------:R-:W5:Y:S04]  /*300e0*/  LDL.LU R29, [R1+0x210] ;  /* 0x00021000011d7983 */ /* 0x000f680000300800 */
[----:B------:R-:W-:Y:S04]  /*300f0*/  STL [R1+0x244c], R16 ;  /* 0x00244c1001007387 */ /* 0x000fe80000100800 */
[----:B------:R0:W-:Y:S02]  /*30100*/  STL [R1+0x2428], R15 ;  /* 0x0024280f01007387 */ /* 0x0001e40000100800 */
[----:B0-----:R-:W-:-:S02]  /*30110*/  LEA.HI.X.SX32 R15, R10, R2, 0x1, P2 ;  /* 0x000000020a0f7211 */ /* 0x001fc400010f0eff */
[----:B------:R-:W5:Y:S01]  /*30120*/  LDL.LU R10, [R1+0x220] ;  /* 0x00022000010a7983 */ /* 0x000f620000300800 */
[----:B--2---:R-:W-:-:S05]  /*30130*/  IADD3 R16, P5, PT, R7, R3, RZ ;  /* 0x0000000307107210 */ /* 0x004fca0007fbe0ff */
[----:B------:R3:W-:Y:S04]  /*30140*/  STL [R1+0x2454], R16 ;  /* 0x0024541001007387 */ /* 0x0007e80000100800 */
[----:B------:R0:W-:Y:S01]  /*30150*/  STL [R1+0x2430], R15 ;  /* 0x0024300f01007387 */ /* 0x0001e20000100800 */
[----:B---3--:R-:W-:Y:S02]  /*30160*/  IADD3 R16, P2, PT, R6, R3, RZ ;  /* 0x0000000306107210 */ /* 0x008fe40007f5e0ff */
[-C--:B0-----:R-:W-:Y:S02]  /*30170*/  LEA.HI.X.SX32 R15, R9, R2.reuse, 0x1, P4 ;  /* 0x00000002090f7211 */ /* 0x081fe400020f0eff */
[----:B------:R-:W2:Y:S04]  /*30180*/  LDL.LU R9, [R1+0x22c] ;  /* 0x00022c0001097983 */ /* 0x000ea80000300800 */
[----:B------:R-:W-:Y:S04]  /*30190*/  STL [R1+0x245c], R16 ;  /* 0x00245c1001007387 */ /* 0x000fe80000100800 */
[----:B------:R0:W-:Y:S02]  /*301a0*/  STL [R1+0x2438], R15 ;  /* 0x0024380f01007387 */ /* 0x0001e40000100800 */
[----:B0-----:R-:W-:-:S02]  /*301b0*/  LEA.HI.X.SX32 R15, R8, R2, 0x1, P3 ;  /* 0x00000002080f7211 */ /* 0x001fc400018f0eff */
[----:B------:R-:W3:Y:S01]  /*301c0*/  LDL.LU R8, [R1+0x234] ;  /* 0x0002340001087983 */ /* 0x000ee20000300800 */
[----:B----4-:R-:W-:-:S05]  /*301d0*/  IADD3 R16, P4, PT, R5, R3, RZ ;  /* 0x0000000305107210 */ /* 0x010fca0007f9e0ff */
[----:B------:R0:W-:Y:S04]  /*301e0*/  STL [R1+0x2464], R16 ;  /* 0x0024641001007387 */ /* 0x0001e80000100800 */
[----:B------:R1:W-:Y:S01]  /*301f0*/  STL [R1+0x2440], R15 ;  /* 0x0024400f01007387 */ /* 0x0003e20000100800 */
[-C--:B0-----:R-:W-:Y:S02]  /*30200*/  IADD3 R16, P3, PT, R4, R3.reuse, RZ ;  /* 0x0000000304107210 */ /* 0x081fe40007f7e0ff */
        /* <DEDUP_REMOVED lines=47> */
[----:B------:R-:W-:Y:S04]  /*30500*/  STL [R1+0x24b4], R16 ;  /* 0x0024b41001007387 */ /* 0x000fe80000100800 */
[----:B------:R0:W-:Y:S02]  /*30510*/  STL [R1+0x2490], R15 ;  /* 0x0024900f01007387 */ /* 0x0001e40000100800 */
[-C--:B0-----:R-:W-:Y:S02]  /*30520*/  LEA.HI.X.SX32 R15, R11, R2.reuse, 0x1, P6 ;  /* 0x000000020b0f7211 */ /* 0x081fe400030f0eff */
[----:B---3--:R-:W-:Y:S01]  /*30530*/  IADD3 R16, P3, PT, R8, R3, RZ ;  /* 0x0000000308107210 */ /* 0x008fe20007f7e0ff */
        /* <DEDUP_REMOVED lines=66> */
[----:B------:R-:W-:Y:S04]  /*30960*/  STL [R1+0x2524], R16 ;  /* 0x0025241001007387 */ /* 0x000fe80000100800 */
[----:B------:R0:W-:Y:S02]  /*30970*/  STL [R1+0x2500], R15 ;  /* 0x0025000f01007387 */ /* 0x0001e40000100800 */
[----:B0-----:R-:W-:Y:S02]  /*30980*/  LEA.HI.X.SX32 R15, R12, R2, 0x1, P3 ;  /* 0x000000020c0f7211 */ /* 0x001fe400018f0eff */
[-C--:B-----5:R-:W-:Y:S01]  /*30990*/  IADD3 R16, P4, PT, R9, R3.reuse, RZ ;  /* 0x0000000309107210 */ /* 0x0a0fe20007f9e0ff */
[----:B------:R-:W4:Y:S04]  /*309a0*/  LDL.LU R12, [R1+0x358] ;  /* 0x00035800010c7983 */ /* 0x000f280000300800 */
        /* <DEDUP_REMOVED lines=58> */
[----:B------:R-:W4:Y:S01]  /*30d50*/  LDL.LU R27, [R1+0x3d8] ;  /* 0x0003d800011b7983 */ /* 0x000f220000300800 */
[----:B-----5:R-:W-:-:S05]  /*30d60*/  IADD3 R16, P6, PT, R11, R3, RZ ;  /* 0x000000030b107210 */ /* 0x020fca0007fde0ff */
[----:B------:R-:W-:Y:S04]  /*30d70*/  STL [R1+0x258c], R16 ;  /* 0x00258c1001007387 */ /* 0x000fe80000100800 */
[----:B------:R0:W-:Y:S02]  /*30d80*/  STL [R1+0x2568], R15 ;  /* 0x0025680f01007387 */ /* 0x0001e40000100800 */
[----:B0-----:R-:W-:Y:S02]  /*30d90*/  LEA.HI.X.SX32 R15, R28, R2, 0x1, P2 ;  /* 0x000000021c0f7211 */ /* 0x001fe400010f0eff */
[-C--:B------:R-:W-:Y:S01]  /*30da0*/  IADD3 R16, P5, PT, R29, R3.reuse, RZ ;  /* 0x000000031d107210 */ /* 0x080fe20007fbe0ff */
        /* <DEDUP_REMOVED lines=59> */
[----:B------:R-:W5:Y:S01]  /*31160*/  LDL.LU R4, [R1+0x44c] ;  /* 0x00044c0001047983 */ /* 0x000f620000300800 */
[----:B------:R-:W-:-:S05]  /*31170*/  IADD3 R16, P4, PT, R13, R3, RZ ;  /* 0x000000030d107210 */ /* 0x000fca0007f9e0ff */
        /* <DEDUP_REMOVED lines=112> */
[-C--:B0-----:R-:W-:Y:S02]  /*31880*/  LEA.HI.X.SX32 R15, R10, R2.reuse, 0x1, P2 ;  /* 0x000000020a0f7211 */ /* 0x081fe400010f0eff */
[----:B-----5:R-:W-:Y:S01]  /*31890*/  IADD3 R16, P5, PT, R7, R3, RZ ;  /* 0x0000000307107210 */ /* 0x020fe20007fbe0ff */
[----:B------:R-:W4:Y:S04]  /*318a0*/  LDL.LU R10, [R1+0x524] ;  /* 0x00052400010a7983 */ /* 0x000f280000300800 */
[----:B------:R-:W-:Y:S04]  /*318b0*/  STL [R1+0x26ac], R16 ;  /* 0x0026ac1001007387 */ /* 0x000fe80000100800 */
[----:B------:R0:W-:Y:S02]  /*318c0*/  STL [R1+0x2688], R15 ;  /* 0x0026880f01007387 */ /* 0x0001e40000100800 */
[----:B0-----:R-:W-:-:S02]  /*318d0*/  LEA.HI.X.SX32 R15, R9, R2, 0x1, P4 ;  /* 0x00000002090f7211 */ /* 0x001fc400020f0eff */
        /* <DEDUP_REMOVED lines=120> */
[----:B------:R-:W-:Y:S01]  /*32060*/  IADD3 R16, P5, PT, R29, R3, RZ ;  /* 0x000000031d107210 */ /* 0x000fe20007fbe0ff */
[----:B------:R-:W5:Y:S04]  /*32070*/  LDL.LU R28, [R1+0x604] ;  /* 0x00060400011c7983 */ /* 0x000f680000300800 */
        /* <DEDUP_REMOVED lines=152> */
[-C--:B0-----:R-:W-:Y:S02]  /*32a00*/  LEA.HI.X.SX32 R15, R13, R2.reuse, 0x1, P4 ;  /* 0x000000020d0f7211 */ /* 0x081fe400020f0eff */
[----:B------:R-:W-:Y:S01]  /*32a10*/  IADD3 R16, P2, PT, R10, R3, RZ ;  /* 0x000000030a107210 */ /* 0x000fe20007f5e0ff */
        /* <DEDUP_REMOVED lines=425> */
[----:B--2---:R-:W-:-:S05]  /*344b0*/  IADD3 R16, P2, PT, R28, R3, RZ ;  /* 0x000000031c107210 */ /* 0x004fca0007f5e0ff */
[----:B------:R-:W-:Y:S04]  /*344c0*/  STL [R1+0x2b14], R16 ;  /* 0x002b141001007387 */ /* 0x000fe80000100800 */
[----:B------:R0:W-:Y:S02]  /*344d0*/  STL [R1+0x2af0], R15 ;  /* 0x002af00f01007387 */ /* 0x0001e40000100800 */
[----:B0-----:R-:W-:Y:S02]  /*344e0*/  LEA.HI.X.SX32 R15, R4, R2, 0x1, P3 ;  /* 0x00000002040f7211 */ /* 0x001fe400018f0eff */
[----:B------:R-:W2:Y:S01]  /*344f0*/  LDL.LU R4, [R1+0x5ac] ;  /* 0x0005ac0001047983 */ /* 0x000ea20000300800 */
[----:B---3--:R-:W-:-:S05]  /*34500*/  IADD3 R16, P4, PT, R13, R3, RZ ;  /* 0x000000030d107210 */ /* 0x008fca0007f9e0ff */
[----:B------:R-:W-:Y:S04]  /*34510*/  STL [R1+0x2b1c], R16 ;  /* 0x002b1c1001007387 */ /* 0x000fe80000100800 */
[----:B------:R0:W-:Y:S02]  /*34520*/  STL [R1+0x2af8], R15 ;  /* 0x002af80f01007387 */ /* 0x0001e40000100800 */
[----:B0-----:R-:W-:Y:S02]  /*34530*/  LEA.HI.X.SX32 R15, R26, R2, 0x1, P6 ;  /* 0x000000021a0f7211 */ /* 0x001fe400030f0eff */
        /* <DEDUP_REMOVED lines=719> */
[-C--:B0-----:R-:W-:Y:S02]  /*37230*/  LEA.HI.X.SX32 R15, R8, R2.reuse, 0x1, P3 ;  /* 0x00000002080f7211 */ /* 0x081fe400018f0eff */
[----:B------:R-:W3:Y:S01]  /*37240*/  LDL.LU R8, [R1+0x1f4] ;  /* 0x0001f40001087983 */ /* 0x000ee20000300800 */
[----:B----4-:R-:W-:Y:S02]  /*37250*/  IADD3 R16, P4, PT, R5, R3, RZ ;  /* 0x0000000305107210 */ /* 0x010fe40007f9e0ff */
[----:B------:R-:W-:-:S03]  /*37260*/  LEA.HI.X.SX32 R14, R14, R2, 0x1, P6 ;  /* 0x000000020e0e7211 */ /* 0x000fc600030f0eff */
[----:B------:R-:W-:Y:S04]  /*37270*/  STL [R1+0x2fa4], R16 ;  /* 0x002fa41001007387 */ /* 0x000fe80000100800 */
[----:B------:R0:W-:Y:S04]  /*37280*/  STL [R1+0x2f80], R15 ;  /* 0x002f800f01007387 */ /* 0x0001e80000100800 */
[----:B0-----:R-:W4:Y:S01]  /*37290*/  LDL.LU R15, [R1+0x1f0] ;  /* 0x0001f000010f7983 */ /* 0x001f220000300800 */
        /* <DEDUP_REMOVED lines=32> */
[----:B------:R0:W-:Y:S01]  /*374a0*/  STL [R1+0x2fb8], R14 ;  /* 0x002fb80e01007387 */ /* 0x0001e20000100800 */
[-C--:B------:R-:W-:Y:S02]  /*374b0*/  LEA.HI.X.SX32 R13, R13, R2.reuse, 0x1, P4 ;  /* 0x000000020d0d7211 */ /* 0x080fe400020f0eff */
[----:B0-----:R-:W-:Y:S02]  /*374c0*/  LEA.HI.X.SX32 R14, R28, R2, 0x1, P2 ;  /* 0x000000021c0e7211 */ /* 0x001fe400010f0eff */
[----:B------:R-:W5:Y:S01]  /*374d0*/  LDL.LU R28, [R1+0x1cc] ;  /* 0x0001cc00011c7983 */ /* 0x000f620000300800 */
[----:B------:R-:W-:-:S05]  /*374e0*/  IADD3 R16, P5, PT, R29, R3, RZ ;  /* 0x000000031d107210 */ /* 0x000fca0007fbe0ff */
[----:B------:R-:W-:Y:S04]  /*374f0*/  STL [R1+0x2fe4], R16 ;  /* 0x002fe41001007387 */ /* 0x000fe80000100800 */
[----:B------:R0:W-:Y:S01]  /*37500*/  STL [R1+0x2fc0], R14 ;  /* 0x002fc00e01007387 */ /* 0x0001e20000100800 */
[----:B------:R-:W-:-:S03]  /*37510*/  LEA.HI.X.SX32 R12, R12, R2, 0x1, P3 ;  /* 0x000000020c0c7211 */ /* 0x000fc600018f0eff */
[----:B0-----:R-:W5:Y:S01]  /*37520*/  LDL.LU R14, [R1+0x1c8] ;  /* 0x0001c800010e7983 */ /* 0x001f620000300800 */
[----:B------:R-:W-:-:S05]  /*37530*/  IADD3 R16, P2, PT, R10, R3, RZ ;  /* 0x000000030a107210 */ /* 0x000fca0007f5e0ff */
[----:B------:R-:W-:Y:S04]  /*37540*/  STL [R1+0x2fec], R16 ;  /* 0x002fec1001007387 */ /* 0x000fe80000100800 */
[----:B------:R0:W-:Y:S01]  /*37550*/  STL [R1+0x2fc8], R13 ;  /* 0x002fc80d01007387 */ /* 0x0001e20000100800 */
[----:B------:R-:W-:-:S03]  /*37560*/  LEA.HI.X.SX32 R11, R11, R2, 0x1, P6 ;  /* 0x000000020b0b7211 */ /* 0x000fc600030f0eff */
[----:B0-----:R-:W5:Y:S01]  /*37570*/  LDL.LU R13, [R1+0x1c4] ;  /* 0x0001c400010d7983 */ /* 0x001f620000300800 */
[----:B--2---:R-:W-:-:S05]  /*37580*/  IADD3 R16, P4, PT, R9, R3, RZ ;  /* 0x0000000309107210 */ /* 0x004fca0007f9e0ff */
[----:B------:R-:W-:Y:S04]  /*37590*/  STL [R1+0x2ff4], R16 ;  /* 0x002ff41001007387 */ /* 0x000fe80000100800 */
[----:B------:R0:W-:Y:S04]  /*375a0*/  STL [R1+0x2fd0], R12 ;  /* 0x002fd00c01007387 */ /* 0x0001e80000100800 */
[----:B0-----:R-:W2:Y:S01]  /*375b0*/  LDL.LU R12, [R1+0x1bc] ;  /* 0x0001bc00010c7983 */ /* 0x001ea20000300800 */
[----:B---3--:R-:W-:-:S05]  /*375c0*/  IADD3 R16, P3, PT, R8, R3, RZ ;  /* 0x0000000308107210 */ /* 0x008fca0007f7e0ff */
[----:B------:R-:W-:Y:S04]  /*375d0*/  STL [R1+0x2ffc], R16 ;  /* 0x002ffc1001007387 */ /* 0x000fe80000100800 */
[----:B------:R0:W-:Y:S04]  /*375e0*/  STL [R1+0x2fd8], R11 ;  /* 0x002fd80b01007387 */ /* 0x0001e80000100800 */
[----:B0-----:R-:W3:Y:S01]  /*375f0*/  LDL.LU R11, [R1+0x1b8] ;  /* 0x0001b800010b7983 */ /* 0x001ee20000300800 */
[----:B----4-:R-:W-:Y:S02]  /*37600*/  IADD3 R16, P6, PT, R15, R3, RZ ;  /* 0x000000030f107210 */ /* 0x010fe40007fde0ff */
[----:B------:R-:W-:-:S03]  /*37610*/  LEA.HI.X.SX32 R17, R29, R2, 0x1, P5 ;  /* 0x000000021d117211 */ /* 0x000fc600028f0eff */
[----:B------:R-:W-:Y:S04]  /*37620*/  STL [R1+0x3004], R16 ;  /* 0x0030041001007387 */ /* 0x000fe80000100800 */
[----:B------:R0:W-:Y:S04]  /*37630*/  STL [R1+0x2fe0], R17 ;  /* 0x002fe01101007387 */ /* 0x0001e80000100800 */
[----:B------:R-:W4:Y:S01]  /*37640*/  LDL.LU R29, [R1+0x1b4] ;  /* 0x0001b400011d7983 */ /* 0x000f220000300800 */
[----:B0-----:R-:W-:Y:S02]  /*37650*/  LEA.HI.X.SX32 R17, R10, R2, 0x1, P2 ;  /* 0x000000020a117211 */ /* 0x001fe400010f0eff */
[----:B-----5:R-:W-:-:S05]  /*37660*/  IADD3 R16, P5, PT, R7, R3, RZ ;  /* 0x0000000307107210 */ /* 0x020fca0007fbe0ff */
[----:B------:R-:W-:Y:S04]  /*37670*/  STL [R1+0x300c], R16 ;  /* 0x00300c1001007387 */ /* 0x000fe80000100800 */
[----:B------:R-:W5:Y:S04]  /*37680*/  LDL.LU R10, [R1+0x1ac] ;  /* 0x0001ac00010a7983 */ /* 0x000f680000300800 */
[----:B------:R0:W-:Y:S02]  /*37690*/  STL [R1+0x2fe8], R17 ;  /* 0x002fe81101007387 */ /* 0x0001e40000100800 */
[----:B0-----:R-:W-:-:S02]  /*376a0*/  LEA.HI.X.SX32 R17, R9, R2, 0x1, P4 ;  /* 0x0000000209117211 */ /* 0x001fc400020f0eff */
[----:B------:R-:W-:-:S05]  /*376b0*/  IADD3 R16, P2, PT, R6, R3, RZ ;  /* 0x0000000306107210 */ /* 0x000fca0007f5e0ff */
        /* <DEDUP_REMOVED lines=9> */
[----:B------:R-:W-:Y:S02]  /*37750*/  IADD3 R16, P3, PT, R4, R3, RZ ;  /* 0x0000000304107210 */ /* 0x000fe40007f7e0ff */
[----:B------:R-:W-:-:S03]  /*37760*/  LEA.HI.X.SX32 R15, R7, R2, 0x1, P5 ;  /* 0x00000002070f7211 */ /* 0x000fc600028f0eff */
[----:B------:R0:W-:Y:S04]  /*37770*/  STL [R1+0x3024], R16 ;  /* 0x0030241001007387 */ /* 0x0001e80000100800 */
[----:B------:R-:W-:Y:S04]  /*37780*/  STL [R1+0x3000], R17 ;  /* 0x0030001101007387 */ /* 0x000fe80000100800 */
[----:B------:R-:W5:Y:S01]  /*37790*/  LDL.LU R7, [R1+0x19c] ;  /* 0x00019c0001077983 */ /* 0x000f620000300800 */
[----:B0-----:R-:W-:-:S05]  /*377a0*/  IADD3 R16, P6, PT, R26, R3, RZ ;  /* 0x000000031a107210 */ /* 0x001fca0007fde0ff */
        /* <DEDUP_REMOVED lines=25> */
[----:B------:R0:W-:Y:S04]  /*37940*/  STL [R1+0x3054], R16 ;  /* 0x0030541001007387 */ /* 0x0001e80000100800 */
[----:B------:R4:W-:Y:S01]  /*37950*/  STL [R1+0x3030], R15 ;  /* 0x0030300f01007387 */ /* 0x0009e20000100800 */
[----:B0-----:R-:W-:Y:S02]  /*37960*/  LEA.HI.X.SX32 R16, R28, R2, 0x1, P2 ;  /* 0x000000021c107211 */ /* 0x001fe400010f0eff */
[----:B---3--:R-:W-:-:S05]  /*37970*/  IADD3 R17, P5, PT, R11, R3, RZ ;  /* 0x000000030b117210 */ /* 0x008fca0007fbe0ff */
[----:B------:R-:W-:Y:S04]  /*37980*/  STL [R1+0x305c], R17 ;  /* 0x00305c1101007387 */ /* 0x000fe80000100800 */
[----:B------:R-:W2:Y:S01]  /*37990*/  LDL.LU R28, [R1+0x184] ;  /* 0x00018400011c7983 */ /* 0x000ea20000300800 */
[----:B----4-:R-:W-:-:S03]  /*379a0*/  IADD3 R15, P2, PT, R29, R3, RZ ;  /* 0x000000031d0f7210 */ /* 0x010fc60007f5e0ff */
[----:B------:R0:W-:Y:S04]  /*379b0*/  STL [R1+0x3038], R16 ;  /* 0x0030381001007387 */ /* 0x0001e80000100800 */
[----:B------:R1:W-:Y:S01]  /*379c0*/  STL [R1+0x3064], R15 ;  /* 0x0030640f01007387 */ /* 0x0003e20000100800 */
[----:B0-----:R-:W-:-:S03]  /*379d0*/  LEA.HI.X.SX32 R16, R14, R2, 0x1, P4 ;  /* 0x000000020e107211 */ /* 0x001fc600020f0eff */
[----:B-1----:R-:W3:Y:S04]  /*379e0*/  LDL.LU R15, [R1+0x180] ;  /* 0x00018000010f7983 */ /* 0x002ee80000300800 */
[----:B------:R0:W-:Y:S01]  /*379f0*/  STL [R1+0x3040], R16 ;  /* 0x0030401001007387 */ /* 0x0001e20000100800 */
[----:B-----5:R-:W-:Y:S02]  /*37a00*/  IADD3 R14, P4, PT, R10, R3, RZ ;  /* 0x000000030a0e7210 */ /* 0x020fe40007f9e0ff */
[----:B0-----:R-:W-:-:S03]  /*37a10*/  LEA.HI.X.SX32 R16, R13, R2, 0x1, P3 ;  /* 0x000000020d107211 */ /* 0x001fc600018f0eff */
[----:B------:R0:W-:Y:S01]  /*37a20*/  STL [R1+0x306c], R14 ;  /* 0x00306c0e01007387 */ /* 0x0001e20000100800 */
[----:B------:R-:W-:-:S03]  /*37a30*/  LEA.HI.X.SX32 R11, R11, R2, 0x1, P5 ;  /* 0x000000020b0b7211 */ /* 0x000fc600028f0eff */
[----:B0-----:R-:W4:Y:S04]  /*37a40*/  LDL.LU R14, [R1+0x178] ;  /* 0x00017800010e7983 */ /* 0x001f280000300800 */
[----:B------:R0:W-:Y:S01]  /*37a50*/  STL [R1+0x3048], R16 ;  /* 0x0030481001007387 */ /* 0x0001e20000100800 */
[----:B------:R-:W-:Y:S02]  /*37a60*/  IADD3 R13, P3, PT, R9, R3, RZ ;  /* 0x00000003090d7210 */ /* 0x000fe40007f7e0ff */
[----:B0-----:R-:W-:-:S03]  /*37a70*/  LEA.HI.X.SX32 R16, R12, R2, 0x1, P6 ;  /* 0x000000020c107211 */ /* 0x001fc600030f0eff */
[----:B------:R0:W-:Y:S04]  /*37a80*/  STL [R1+0x3074], R13 ;  /* 0x0030740d01007387 */ /* 0x0001e80000100800 */
[----:B0-----:R-:W5:Y:S04]  /*37a90*/  LDL.LU R13, [R1+0x170] ;  /* 0x00017000010d7983 */ /* 0x001f680000300800 */
[----:B------:R-:W-:Y:S01]  /*37aa0*/  STL [R1+0x3050], R16 ;  /* 0x0030501001007387 */ /* 0x000fe20000100800 */
[----:B------:R-:W-:-:S05]  /*37ab0*/  IADD3 R12, P6, PT, R8, R3, RZ ;  /* 0x00000003080c7210 */ /* 0x000fca0007fde0ff */
[----:B------:R0:W-:Y:S04]  /*37ac0*/  STL [R1+0x307c], R12 ;  /* 0x00307c0c01007387 */ /* 0x0001e80000100800 */
[----:B0-----:R-:W5:Y:S04]  /*37ad0*/  LDL.LU R12, [R1+0x16c] ;  /* 0x00016c00010c7983 */ /* 0x001f680000300800 */
[----:B------:R0:W-:Y:S01]  /*37ae0*/  STL [R1+0x3058], R11 ;  /* 0x0030580b01007387 */ /* 0x0001e20000100800 */
[----:B------:R-:W-:Y:S02]  /*37af0*/  IADD3 R16, P5, PT, R7, R3, RZ ;  /* 0x0000000307107210 */ /* 0x000fe40007fbe0ff */
[----:B0-----:R-:W-:-:S02]  /*37b00*/  LEA.HI.X.SX32 R11, R29, R2, 0x1, P2 ;  /* 0x000000021d0b7211 */ /* 0x001fc400010f0eff */
[----:B------:R-:W5:Y:S04]  /*37b10*/  LDL.LU R29, [R1+0x168] ;  /* 0x00016800011d7983 */ /* 0x000f680000300800 */
[----:B------:R-:W-:Y:S04]  /*37b20*/  STL [R1+0x3084], R16 ;  /* 0x0030841001007387 */ /* 0x000fe80000100800 */
[----:B------:R0:W-:Y:S01]  /*37b30*/  STL [R1+0x3060], R11 ;  /* 0x0030600b01007387 */ /* 0x0001e20000100800 */
[-C--:B------:R-:W-:Y:S02]  /*37b40*/  LEA.HI.X.SX32 R10, R10, R2.reuse, 0x1, P4 ;  /* 0x000000020a0a7211 */ /* 0x080fe400020f0eff */
[----:B------:R-:W-:Y:S01]  /*37b50*/  LEA.HI.X.SX32 R9, R9, R2, 0x1, P3 ;  /* 0x0000000209097211 */ /* 0x000fe200018f0eff */
[----:B0-----:R-:W5:Y:S01]  /*37b60*/  LDL.LU R11, [R1+0x160] ;  /* 0x00016000010b7983 */ /* 0x001f620000300800 */
[----:B------:R-:W-:-:S05]  /*37b70*/  IADD3 R16, P2, PT, R6, R3, RZ ;  /* 0x0000000306107210 */ /* 0x000fca0007f5e0ff */
[----:B------:R-:W-:Y:S04]  /*37b80*/  STL [R1+0x308c], R16 ;  /* 0x00308c1001007387 */ /* 0x000fe80000100800 */
[----:B------:R0:W-:Y:S04]  /*37b90*/  STL [R1+0x3068], R10 ;  /* 0x0030680a01007387 */ /* 0x0001e80000100800 */
[----:B0-----:R-:W5:Y:S01]  /*37ba0*/  LDL.LU R10, [R1+0x158] ;  /* 0x00015800010a7983 */ /* 0x001f620000300800 */
[----:B------:R-:W-:-:S05]  /*37bb0*/  IADD3 R16, P4, PT, R5, R3, RZ ;  /* 0x0000000305107210 */ /* 0x000fca0007f9e0ff */
[----:B------:R-:W-:Y:S04]  /*37bc0*/  STL [R1+0x3094], R16 ;  /* 0x0030941001007387 */ /* 0x000fe80000100800 */
[----:B------:R0:W-:Y:S04]  /*37bd0*/  STL [R1+0x3070], R9 ;  /* 0x0030700901007387 */ /* 0x0001e80000100800 */
[----:B0-----:R-:W5:Y:S01]  /*37be0*/  LDL.LU R9, [R1+0x154] ;  /* 0x0001540001097983 */ /* 0x001f620000300800 */
[----:B------:R-:W-:Y:S02]  /*37bf0*/  LEA.HI.X.SX32 R16, R8, R2, 0x1, P6 ;  /* 0x0000000208107211 */ /* 0x000fe400030f0eff */
        /* <DEDUP_REMOVED lines=30> */
[----:B-----5:R-:W-:-:S05]  /*37de0*/  IADD3 R18, P6, PT, R13, R3, RZ ;  /* 0x000000030d127210 */ /* 0x020fca0007fde0ff */
[----:B------:R-:W-:Y:S04]  /*37df0*/  STL [R1+0x30cc], R18 ;  /* 0x0030cc1201007387 */ /* 0x000fe80000100800 */
[----:B------:R-:W4:Y:S04]  /*37e00*/  LDL.LU R27, [R1+0x134] ;  /* 0x00013400011b7983 */ /* 0x000f280000300800 */
[----:B------:R0:W-:Y:S02]  /*37e10*/  STL [R1+0x30a8], R16 ;  /* 0x0030a81001007387 */ /* 0x0001e40000100800 */
[----:B0-----:R-:W-:-:S02]  /*37e20*/  LEA.HI.X.SX32 R16, R28, R2, 0x1, P2 ;  /* 0x000000021c107211 */ /* 0x001fc400010f0eff */
[----:B------:R-:W-:-:S05]  /*37e30*/  IADD3 R17, P5, PT, R12, R3, RZ ;  /* 0x000000030c117210 */ /* 0x000fca0007fbe0ff */
[----:B------:R0:W-:Y:S04]  /*37e40*/  STL [R1+0x30d4], R17 ;  /* 0x0030d41101007387 */ /* 0x0001e80000100800 */
[----:B------:R-:W5:Y:S04]  /*37e50*/  LDL.LU R28, [R1+0x12c] ;  /* 0x00012c00011c7983 */ /* 0x000f680000300800 */
[----:B------:R1:W-:Y:S01]  /*37e60*/  STL [R1+0x30b0], R16 ;  /* 0x0030b01001007387 */ /* 0x0003e20000100800 */
[----:B------:R-:W-:Y:S02]  /*37e70*/  LEA.HI.X.SX32 R14, R14, R2, 0x1, P3 ;  /* 0x000000020e0e7211 */ /* 0x000fe400018f0eff */
[----:B0-----:R-:W-:-:S02]  /*37e80*/  IADD3 R17, P2, PT, R29, R3, RZ ;  /* 0x000000031d117210 */ /* 0x001fc40007f5e0ff */
[----:B-1----:R-:W-:-:S03]  /*37e90*/  LEA.HI.X.SX32 R16, R15, R2, 0x1, P4 ;  /* 0x000000020f107211 */ /* 0x002fc600020f0eff */
[----:B------:R-:W-:Y:S04]  /*37ea0*/  STL [R1+0x30dc], R17 ;  /* 0x0030dc1101007387 */ /* 0x000fe80000100800 */
[----:B------:R-:W-:Y:S04]  /*37eb0*/  STL [R1+0x30b8], R16 ;  /* 0x0030b81001007387 */ /* 0x000fe80000100800 */
[----:B------:R-:W5:Y:S01]  /*37ec0*/  LDL.LU R19, [R1+0x128] ;  /* 0x0001280001137983 */ /* 0x000f620000300800 */
[----:B------:R-:W-:-:S05]  /*37ed0*/  IADD3 R15, P4, PT, R11, R3, RZ ;  /* 0x000000030b0f7210 */ /* 0x000fca0007f9e0ff */
[----:B------:R-:W-:Y:S04]  /*37ee0*/  STL [R1+0x30e4], R15 ;  /* 0x0030e40f01007387 */ /* 0x000fe80000100800 */
[----:B------:R0:W-:Y:S02]  /*37ef0*/  STL [R1+0x30c0], R14 ;  /* 0x0030c00e01007387 */ /* 0x0001e40000100800 */
[----:B0-----:R-:W-:Y:S02]  /*37f00*/  LEA.HI.X.SX32 R14, R13, R2, 0x1, P6 ;  /* 0x000000020d0e7211 */ /* 0x001fe400030f0eff */
[----:B------:R-:W-:-:S05]  /*37f10*/  IADD3 R15, P3, PT, R10, R3, RZ ;  /* 0x000000030a0f7210 */ /* 0x000fca0007f7e0ff */
[----:B------:R-:W-:Y:S04]  /*37f20*/  STL [R1+0x30ec], R15 ;  /* 0x0030ec0f01007387 */ /* 0x000fe80000100800 */
[----:B------:R-:W5:Y:S04]  /*37f30*/  LDL.LU R18, [R1+0x124] ;  /* 0x0001240001127983 */ /* 0x000f680000300800 */
[----:B------:R0:W-:Y:S01]  /*37f40*/  STL [R1+0x30c8], R14 ;  /* 0x0030c80e01007387 */ /* 0x0001e20000100800 */
[----:B------:R-:W-:Y:S02]  /*37f50*/  IADD3 R13, P6, PT, R9, R3, RZ ;  /* 0x00000003090d7210 */ /* 0x000fe40007fde0ff */
[----:B0-----:R-:W-:-:S03]  /*37f60*/  LEA.HI.X.SX32 R14, R12, R2, 0x1, P5 ;  /* 0x000000020c0e7211 */ /* 0x001fc600028f0eff */
[----:B------:R0:W-:Y:S01]  /*37f70*/  STL [R1+0x30f4], R13 ;  /* 0x0030f40d01007387 */ /* 0x0001e20000100800 */
[----:B------:R-:W-:-:S03]  /*37f80*/  LEA.HI.X.SX32 R12, R29, R2, 0x1, P2 ;  /* 0x000000021d0c7211 */ /* 0x000fc600010f0eff */
[----:B------:R-:W-:Y:S04]  /*37f90*/  STL [R1+0x30d0], R14 ;  /* 0x0030d00e01007387 */ /* 0x000fe80000100800 */
[----:B------:R-:W5:Y:S01]  /*37fa0*/  LDL.LU R29, [R1+0x120] ;  /* 0x00012000011d7983 */ /* 0x000f620000300800 */
[----:B0-----:R-:W-:Y:S02]  /*37fb0*/  IADD3 R13, P5, PT, R8, R3, RZ ;  /* 0x00000003080d7210 */ /* 0x001fe40007fbe0ff */
[----:B------:R-:W-:-:S03]  /*37fc0*/  LEA.HI.X.SX32 R11, R11, R2, 0x1, P4 ;  /* 0x000000020b0b7211 */ /* 0x000fc600020f0eff */
[----:B------:R0:W-:Y:S04]  /*37fd0*/  STL [R1+0x30fc], R13 ;  /* 0x0030fc0d01007387 */ /* 0x0001e80000100800 */
[----:B------:R-:W-:Y:S01]  /*37fe0*/  STL [R1+0x30d8], R12 ;  /* 0x0030d80c01007387 */ /* 0x000fe20000100800 */
[----:B------:R-:W-:Y:S02]  /*37ff0*/  LEA.HI.X.SX32 R9, R9, R2, 0x1, P6 ;  /* 0x0000000209097211 */ /* 0x000fe400030f0eff */
[----:B0-----:R-:W-:-:S05]  /*38000*/  IADD3 R13, P2, PT, R7, R3, RZ ;  /* 0x00000003070d7210 */ /* 0x001fca0007f5e0ff */
[----:B------:R-:W-:Y:S04]  /*38010*/  STL [R1+0x3104], R13 ;  /* 0x0031040d01007387 */ /* 0x000fe80000100800 */
[----:B------:R-:W5:Y:S04]  /*38020*/  LDL.LU R17, [R1+0x11c] ;  /* 0x00011c0001117983 */ /* 0x000f680000300800 */
[----:B------:R0:W-:Y:S02]  /*38030*/  STL [R1+0x30e0], R11 ;  /* 0x0030e00b01007387 */ /* 0x0001e40000100800 */
[----:B0-----:R-:W-:-:S02]  /*38040*/  LEA.HI.X.SX32 R11, R10, R2, 0x1, P3 ;  /* 0x000000020a0b7211 */ /* 0x001fc400018f0eff */
[----:B------:R-:W-:-:S05]  /*38050*/  IADD3 R12, P4, PT, R6, R3, RZ ;  /* 0x00000003060c7210 */ /* 0x000fca0007f9e0ff */
[----:B------:R-:W-:Y:S04]  /*38060*/  STL [R1+0x310c], R12 ;  /* 0x00310c0c01007387 */ /* 0x000fe80000100800 */
[----:B------:R-:W-:Y:S04]  /*38070*/  STL [R1+0x30e8], R11 ;  /* 0x0030e80b01007387 */ /* 0x000fe80000100800 */
[----:B------:R-:W5:Y:S01]  /*38080*/  LDL.LU R16, [R1+0x118] ;  /* 0x0001180001107983 */ /* 0x000f620000300800 */
[----:B------:R-:W-:-:S05]  /*38090*/  IADD3 R10, P3, PT, R5, R3, RZ ;  /* 0x00000003050a7210 */ /* 0x000fca0007f7e0ff */
[----:B------:R-:W-:Y:S04]  /*380a0*/  STL [R1+0x3114], R10 ;  /* 0x0031140a01007387 */ /* 0x000fe80000100800 */
[----:B------:R0:W-:Y:S04]  /*380b0*/  STL [R1+0x30f0], R9 ;  /* 0x0030f00901007387 */ /* 0x0001e80000100800 */
[----:B------:R-:W5:Y:S01]  /*380c0*/  LDL.LU R15, [R1+0x110] ;  /* 0x00011000010f7983 */ /* 0x000f620000300800 */
[----:B0-----:R-:W-:Y:S02]  /*380d0*/  LEA.HI.X.SX32 R9, R8, R2, 0x1, P5 ;  /* 0x0000000208097211 */ /* 0x001fe400028f0eff */
[----:B--2---:R-:W-:-:S05]  /*380e0*/  IADD3 R10, P6, PT, R4, R3, RZ ;  /* 0x00000003040a7210 */ /* 0x004fca0007fde0ff */
[----:B------:R-:W-:Y:S04]  /*380f0*/  STL [R1+0x311c], R10 ;  /* 0x00311c0a01007387 */ /* 0x000fe80000100800 */
[----:B------:R-:W-:Y:S04]  /*38100*/  STL [R1+0x30f8], R9 ;  /* 0x0030f80901007387 */ /* 0x000fe80000100800 */
[----:B------:R-:W2:Y:S01]  /*38110*/  LDL.LU R14, [R1+0x108] ;  /* 0x00010800010e7983 */ /* 0x000ea20000300800 */
[----:B------:R-:W-:Y:S02]  /*38120*/  LEA.HI.X.SX32 R7, R7, R2, 0x1, P2 ;  /* 0x0000000207077211 */ /* 0x000fe400010f0eff */
[----:B---3--:R-:W-:-:S05]  /*38130*/  IADD3 R8, P5, PT, R26, R3, RZ ;  /* 0x000000031a087210 */ /* 0x008fca0007fbe0ff */
[----:B------:R-:W-:Y:S04]  /*38140*/  STL [R1+0x3124], R8 ;  /* 0x0031240801007387 */ /* 0x000fe80000100800 */
[----:B------:R-:W3:Y:S04]  /*38150*/  LDL.LU R13, [R1+0x104] ;  /* 0x00010400010d7983 */ /* 0x000ee80000300800 */
[----:B------:R0:W-:Y:S04]  /*38160*/  STL [R1+0x3100], R7 ;  /* 0x0031000701007387 */ /* 0x0001e80000100800 */
[----:B------:R-:W3:Y:S01]  /*38170*/  LDL.LU R12, [R1+0x100] ;  /* 0x00010000010c7983 */ /* 0x000ee20000300800 */
[----:B------:R-:W-:-:S02]  /*38180*/  LEA.HI.X.SX32 R5, R5, R2, 0x1, P3 ;  /* 0x0000000205057211 */ /* 0x000fc400018f0eff */
[----:B0-----:R-:W-:Y:S02]  /*38190*/  LEA.HI.X.SX32 R7, R6, R2, 0x1, P4 ;  /* 0x0000000206077211 */ /* 0x001fe400020f0eff */
[----:B----4-:R-:W-:-:S05]  /*381a0*/  IADD3 R8, P2, PT, R27, R3, RZ ;  /* 0x000000031b087210 */ /* 0x010fca0007f5e0ff */
[----:B------:R-:W-:Y:S04]  /*381b0*/  STL [R1+0x312c], R8 ;  /* 0x00312c0801007387 */ /* 0x000fe80000100800 */
[----:B------:R-:W-:Y:S04]  /*381c0*/  STL [R1+0x3108], R7 ;  /* 0x0031080701007387 */ /* 0x000fe80000100800 */
[----:B------:R-:W4:Y:S01]  /*381d0*/  LDL.LU R11, [R1+0xf8] ;  /* 0x0000f800010b7983 */ /* 0x000f220000300800 */
[----:B-----5:R-:W-:-:S05]  /*381e0*/  IADD3 R6, P4, PT, R28, R3, RZ ;  /* 0x000000031c067210 */ /* 0x020fca0007f9e0ff */
[----:B------:R0:W-:Y:S04]  /*381f0*/  STL [R1+0x3134], R6 ;  /* 0x0031340601007387 */ /* 0x0001e80000100800 */
[----:B------:R-:W5:Y:S04]  /*38200*/  LDL.LU R10, [R1+0xf4] ;  /* 0x0000f400010a7983 */ /* 0x000f680000300800 */
[----:B------:R1:W-:Y:S04]  /*38210*/  STL [R1+0x3110], R5 ;  /* 0x0031100501007387 */ /* 0x0003e80000100800 */
[----:B------:R-:W5:Y:S01]  /*38220*/  LDL.LU R9, [R1+0xf0] ;  /* 0x0000f00001097983 */ /* 0x000f620000300800 */
[----:B0-----:R-:W-:-:S02]  /*38230*/  IADD3 R6, P3, PT, R19, R3, RZ ;  /* 0x0000000313067210 */ /* 0x001fc40007f7e0ff */
[----:B-1----:R-:W-:-:S03]  /*38240*/  LEA.HI.X.SX32 R5, R4, R2, 0x1, P6 ;  /* 0x0000000204057211 */ /* 0x002fc600030f0eff */
[----:B------:R-:W-:Y:S04]  /*38250*/  STL [R1+0x313c], R6 ;  /* 0x00313c0601007387 */ /* 0x000fe80000100800 */
[----:B------:R-:W5:Y:S04]  /*38260*/  LDL.LU R8, [R1+0xe8] ;  /* 0x0000e80001087983 */ /* 0x000f680000300800 */
[----:B------:R0:W-:Y:S04]  /*38270*/  STL [R1+0x3118], R5 ;  /* 0x0031180501007387 */ /* 0x0001e80000100800 */
[----:B------:R-:W5:Y:S01]  /*38280*/  LDL.LU R7, [R1+0xe4] ;  /* 0x0000e40001077983 */ /* 0x000f620000300800 */
[----:B------:R-:W-:-:S02]  /*38290*/  LEA.HI.X.SX32 R20, R27, R2, 0x1, P2 ;  /* 0x000000021b147211 */ /* 0x000fc400010f0eff */
[----:B0-----:R-:W-:Y:S02]  /*382a0*/  LEA.HI.X.SX32 R5, R26, R2, 0x1, P5 ;  /* 0x000000021a057211 */ /* 0x001fe400028f0eff */
[----:B------:R-:W-:-:S05]  /*382b0*/  IADD3 R4, P6, PT, R18, R3, RZ ;  /* 0x0000000312047210 */ /* 0x000fca0007fde0ff */
[----:B------:R-:W-:Y:S04]  /*382c0*/  STL [R1+0x3144], R4 ;  /* 0x0031440401007387 */ /* 0x000fe80000100800 */
[----:B------:R-:W5:Y:S04]  /*382d0*/  LDL.LU R6, [R1+0xe0] ;  /* 0x0000e00001067983 */ /* 0x000f680000300800 */
[----:B------:R0:W-:Y:S04]  /*382e0*/  STL [R1+0x3120], R5 ;  /* 0x0031200501007387 */ /* 0x0001e80000100800 */
[----:B0-----:R-:W5:Y:S01]  /*382f0*/  LDL.LU R5, [R1+0xd4] ;  /* 0x0000d40001057983 */ /* 0x001f620000300800 */
[----:B------:R-:W-:-:S05]  /*38300*/  IADD3 R4, P5, PT, R29, R3, RZ ;  /* 0x000000031d047210 */ /* 0x000fca0007fbe0ff */
[----:B------:R0:W-:Y:S04]  /*38310*/  STL [R1+0x314c], R4 ;  /* 0x00314c0401007387 */ /* 0x0001e80000100800 */
[----:B0-----:R-:W5:Y:S04]  /*38320*/  LDL.LU R4, [R1+0xbc] ;  /* 0x0000bc0001047983 */ /* 0x001f680000300800 */
[----:B------:R0:W-:Y:S04]  /*38330*/  STL [R1+0x3128], R20 ;  /* 0x0031281401007387 */ /* 0x0001e80000100800 */
[----:B------:R-:W5:Y:S01]  /*38340*/  LDL.LU R26, [R1+0x7a8] ;  /* 0x0007a800011a7983 */ /* 0x000f620000300800 */
[----:B0-----:R-:W-:-:S02]  /*38350*/  LEA.HI.X.SX32 R20, R28, R2, 0x1, P4 ;  /* 0x000000021c147211 */ /* 0x001fc400020f0eff */
[----:B------:R-:W-:-:S05]  /*38360*/  IADD3 R21, P2, PT, R17, R3, RZ ;  /* 0x0000000311157210 */ /* 0x000fca0007f5e0ff */
        /* <DEDUP_REMOVED lines=8> */
[----:B------:R-:W-:Y:S01]  /*383f0*/  STL [R1+0x3138], R20 ;  /* 0x0031381401007387 */ /* 0x000fe20000100800 */
[----:B------:R-:W-:-:S05]  /*38400*/  IADD3 R19, P3, PT, R15, R3, RZ ;  /* 0x000000030f137210 */ /* 0x000fca0007f7e0ff */
[----:B------:R0:W-:Y:S04]  /*38410*/  STL [R1+0x3164], R19 ;  /* 0x0031641301007387 */ /* 0x0001e80000100800 */
[----:B------:R3:W-:Y:S01]  /*38420*/  STL [R1+0x3140], R18 ;  /* 0x0031401201007387 */ /* 0x0007e20000100800 */
[----:B0-----:R-:W-:Y:S02]  /*38430*/  LEA.HI.X.SX32 R19, R29, R2, 0x1, P5 ;  /* 0x000000021d137211 */ /* 0x001fe400028f0eff */
[----:B--2---:R-:W-:-:S05]  /*38440*/  IADD3 R20, P6, PT, R14, R3, RZ ;  /* 0x000000030e147210 */ /* 0x004fca0007fde0ff */
[----:B------:R-:W-:Y:S04]  /*38450*/  STL [R1+0x316c], R20 ;  /* 0x00316c1401007387 */ /* 0x000fe80000100800 */
[----:B------:R-:W2:Y:S01]  /*38460*/  LDL.LU R29, [R1+0x864] ;  /* 0x00086400011d7983 */ /* 0x000ea20000300800 */
[----:B------:R-:W-:-:S03]  /*38470*/  LEA.HI.X.SX32 R17, R17, R2, 0x1, P2 ;  /* 0x0000000211117211 */ /* 0x000fc600010f0eff */
[----:B------:R0:W-:Y:S01]  /*38480*/  STL [R1+0x3148], R19 ;  /* 0x0031481301007387 */ /* 0x0001e20000100800 */
[-C--:B---3--:R-:W-:Y:S02]  /*38490*/  IADD3 R18, P5, PT, R13, R3.reuse, RZ ;  /* 0x000000030d127210 */ /* 0x088fe40007fbe0ff */
[----:B0-----:R-:W-:-:S03]  /*384a0*/  IADD3 R19, P2, PT, R12, R3, RZ ;  /* 0x000000030c137210 */ /* 0x001fc60007f5e0ff */
[----:B------:R0:W-:Y:S04]  /*384b0*/  STL [R1+0x3174], R18 ;  /* 0x0031741201007387 */ /* 0x0001e80000100800 */
[----:B------:R4:W-:Y:S04]  /*384c0*/  STL [R1+0x3150], R17 ;  /* 0x0031501101007387 */ /* 0x0009e80000100800 */
[----:B------:R-:W-:Y:S01]  /*384d0*/  STL [R1+0x317c], R19 ;  /* 0x00317c1301007387 */ /* 0x000fe20000100800 */
[-C--:B------:R-:W-:Y:S02]  /*384e0*/  LEA.HI.X.SX32 R14, R14, R2.reuse, 0x1, P6 ;  /* 0x000000020e0e7211 */ /* 0x080fe400030f0eff */
[----:B0-----:R-:W-:-:S02]  /*384f0*/  LEA.HI.X.SX32 R18, R16, R2, 0x1, P4 ;  /* 0x0000000210127211 */ /* 0x001fc400020f0eff */
[----:B------:R-:W-:-:S03]  /*38500*/  LEA.HI.X.SX32 R16, R15, R2, 0x1, P3 ;  /* 0x000000020f107211 */ /* 0x000fc600018f0eff */
[----:B------:R-:W-:Y:S01]  /*38510*/  STL [R1+0x3158], R18 ;  /* 0x0031581201007387 */ /* 0x000fe20000100800 */
[----:B----4-:R-:W-:-:S05]  /*38520*/  IADD3 R17, P4, PT, R11, R3, RZ ;  /* 0x000000030b117210 */ /* 0x010fca0007f9e0ff */
[----:B------:R-:W-:Y:S04]  /*38530*/  STL [R1+0x3184], R17 ;  /* 0x0031841101007387 */ /* 0x000fe80000100800 */
[----:B------:R0:W-:Y:S01]  /*38540*/  STL [R1+0x3160], R16 ;  /* 0x0031601001007387 */ /* 0x0001e20000100800 */
[----:B------:R-:W-:Y:S02]  /*38550*/  LEA.HI.X.SX32 R11, R11, R2, 0x1, P4 ;  /* 0x000000020b0b7211 */ /* 0x000fe400020f0eff */
[-C--:B-----5:R-:W-:Y:S02]  /*38560*/  IADD3 R15, P3, PT, R10, R3.reuse, RZ ;  /* 0x000000030a0f7210 */ /* 0x0a0fe40007f7e0ff */
[----:B0-----:R-:W-:-:S03]  /*38570*/  IADD3 R16, P6, PT, R9, R3, RZ ;  /* 0x0000000309107210 */ /* 0x001fc60007fde0ff */
[----:B------:R0:W-:Y:S04]  /*38580*/  STL [R1+0x318c], R15 ;  /* 0x00318c0f01007387 */ /* 0x0001e80000100800 */
[----:B------:R1:W-:Y:S04]  /*38590*/  STL [R1+0x3168], R14 ;  /* 0x0031680e01007387 */ /* 0x0003e80000100800 */
[----:B------:R-:W-:Y:S01]  /*385a0*/  STL [R1+0x3194], R16 ;  /* 0x0031941001007387 */ /* 0x000fe20000100800 */
[----:B0-----:R-:W-:Y:S02]  /*385b0*/  LEA.HI.X.SX32 R15, R13, R2, 0x1, P5 ;  /* 0x000000020d0f7211 */ /* 0x001fe400028f0eff */
[----:B-1----:R-:W-:-:S02]  /*385c0*/  IADD3 R14, P5, PT, R8, R3, RZ ;  /* 0x00000003080e7210 */ /* 0x002fc40007fbe0ff */
[-C--:B------:R-:W-:Y:S02]  /*385d0*/  LEA.HI.X.SX32 R13, R12, R2.reuse, 0x1, P2 ;  /* 0x000000020c0d7211 */ /* 0x080fe400010f0eff */
[----:B------:R-:W-:Y:S01]  /*385e0*/  IADD3 R12, P2, PT, R7, R3, RZ ;  /* 0x00000003070c7210 */ /* 0x000fe20007f5e0ff */
[----:B------:R-:W-:Y:S04]  /*385f0*/  STL [R1+0x3170], R15 ;  /* 0x0031700f01007387 */ /* 0x000fe80000100800 */
[----:B------:R-:W-:Y:S04]  /*38600*/  STL [R1+0x319c], R14 ;  /* 0x00319c0e01007387 */ /* 0x000fe80000100800 */
[----:B------:R-:W-:Y:S04]  /*38610*/  STL [R1+0x3178], R13 ;  /* 0x0031780d01007387 */ /* 0x000fe80000100800 */
[----:B------:R0:W-:Y:S04]  /*38620*/  STL [R1+0x31a4], R12 ;  /* 0x0031a40c01007387 */ /* 0x0001e80000100800 */
[----:B------:R1:W-:Y:S01]  /*38630*/  STL [R1+0x3180], R11 ;  /* 0x0031800b01007387 */ /* 0x0003e20000100800 */
[----:B------:R-:W-:-:S02]  /*38640*/  LEA.HI.X.SX32 R8, R8, R2, 0x1, P5 ;  /* 0x0000000208087211 */ /* 0x000fc400028f0eff */
[-C--:B0-----:R-:W-:Y:S02]  /*38650*/  LEA.HI.X.SX32 R12, R10, R2.reuse, 0x1, P3 ;  /* 0x000000020a0c7211 */ /* 0x081fe400018f0eff */
[----:B------:R-:W-:Y:S02]  /*38660*/  LEA.HI.X.SX32 R10, R9, R2, 0x1, P6 ;  /* 0x00000002090a7211 */ /* 0x000fe400030f0eff */
[----:B------:R-:W-:-:S05]  /*38670*/  IADD3 R13, P4, PT, R6, R3, RZ ;  /* 0x00000003060d7210 */ /* 0x000fca0007f9e0ff */
[----:B------:R-:W-:Y:S04]  /*38680*/  STL [R1+0x31ac], R13 ;  /* 0x0031ac0d01007387 */ /* 0x000fe80000100800 */
[----:B------:R-:W-:Y:S01]  /*38690*/  STL [R1+0x3188], R12 ;  /* 0x0031880c01007387 */ /* 0x000fe20000100800 */
[----:B-1----:R-:W-:-:S05]  /*386a0*/  IADD3 R11, P3, PT, R5, R3, RZ ;  /* 0x00000003050b7210 */ /* 0x002fca0007f7e0ff */
[----:B------:R-:W-:Y:S04]  /*386b0*/  STL [R1+0x31bc], R11 ;  /* 0x0031bc0b01007387 */ /* 0x000fe80000100800 */
[----:B------:R0:W-:Y:S01]  /*386c0*/  STL [R1+0x3190], R10 ;  /* 0x0031900a01007387 */ /* 0x0001e20000100800 */
[-C--:B------:R-:W-:Y:S02]  /*386d0*/  IADD3 R9, P6, PT, R4, R3.reuse, RZ ;  /* 0x0000000304097210 */ /* 0x080fe40007fde0ff */
[----:B0-----:R-:W-:-:S03]  /*386e0*/  IADD3 R10, P5, PT, R26, R3, RZ ;  /* 0x000000031a0a7210 */ /* 0x001fc60007fbe0ff */
[----:B------:R0:W-:Y:S04]  /*386f0*/  STL [R1+0x31b0], R9 ;  /* 0x0031b00901007387 */ /* 0x0001e80000100800 */
[----:B------:R1:W-:Y:S04]  /*38700*/  STL [R1+0x3198], R8 ;  /* 0x0031980801007387 */ /* 0x0003e80000100800 */
[----:B------:R-:W-:Y:S01]  /*38710*/  STL [R1+0x31b4], R10 ;  /* 0x0031b40a01007387 */ /* 0x000fe20000100800 */
[-C--:B0-----:R-:W-:Y:S02]  /*38720*/  LEA.HI.X.SX32 R9, R7, R2.reuse, 0x1, P2 ;  /* 0x0000000207097211 */ /* 0x081fe400010f0eff */
[----:B------:R-:W-:-:S03]  /*38730*/  LEA.HI.X.SX32 R7, R6, R2, 0x1, P4 ;  /* 0x0000000206077211 */ /* 0x000fc600020f0eff */
[----:B------:R-:W-:Y:S01]  /*38740*/  STL [R1+0x31a0], R9 ;  /* 0x0031a00901007387 */ /* 0x000fe20000100800 */
[-C--:B-1----:R-:W-:Y:S02]  /*38750*/  IADD3 R8, P2, PT, R27, R3.reuse, RZ ;  /* 0x000000031b087210 */ /* 0x082fe40007f5e0ff */
[----:B------:R-:W-:Y:S02]  /*38760*/  IADD3 R6, P4, PT, R28, R3, RZ ;  /* 0x000000031c067210 */ /* 0x000fe40007f9e0ff */
[-C--:B------:R-:W-:Y:S01]  /*38770*/  LEA.HI.X.SX32 R3, R5, R2.reuse, 0x1, P3 ;  /* 0x0000000205037211 */ /* 0x080fe200018f0eff */
[----:B------:R-:W-:Y:S04]  /*38780*/  STL [R1+0x31b8], R8 ;  /* 0x0031b80801007387 */ /* 0x000fe80000100800 */
[----:B------:R-:W-:Y:S01]  /*38790*/  STL [R1+0x31a8], R7 ;  /* 0x0031a80701007387 */ /* 0x000fe20000100800 */
[----:B------:R-:W-:-:S03]  /*387a0*/  LEA.HI.X.SX32 R5, R4, R2, 0x1, P6 ;  /* 0x0000000204057211 */ /* 0x000fc600030f0eff */
[----:B------:R-:W-:Y:S01]  /*387b0*/  STL [R1+0x23f4], R6 ;  /* 0x0023f40601007387 */ /* 0x000fe20000100800 */
[----:B------:R-:W-:-:S03]  /*387c0*/  LEA.HI.X.SX32 R4, R26, R2, 0x1, P5 ;  /* 0x000000021a047211 */ /* 0x000fc600028f0eff */
[----:B------:R0:W-:Y:S04]  /*387d0*/  STL [R1+0x23f8], R3 ;  /* 0x0023f80301007387 */ /* 0x0001e80000100800 */
[----:B------:R-:W-:Y:S04]  /*387e0*/  STL [R1+0x23e8], R5 ;  /* 0x0023e80501007387 */ /* 0x000fe80000100800 */
[----:B------:R-:W-:Y:S01]  /*387f0*/  STL [R1+0x23ec], R4 ;  /* 0x0023ec0401007387 */ /* 0x000fe20000100800 */
[-C--:B0-----:R-:W-:Y:S02]  /*38800*/  LEA.HI.X.SX32 R3, R27, R2.reuse, 0x1, P2 ;  /* 0x000000021b037211 */ /* 0x081fe400010f0eff */
[----:B------:R-:W-:-:S03]  /*38810*/  LEA.HI.X.SX32 R2, R28, R2, 0x1, P4 ;  /* 0x000000021c027211 */ /* 0x000fc600020f0eff */
[----:B------:R-:W-:Y:S04]  /*38820*/  STL [R1+0x23f0], R3 ;  /* 0x0023f00301007387 */ /* 0x000fe80000100800 */
[----:B------:R0:W-:Y:S02]  /*38830*/  STL [R1+0x1ff4], R2 ;  /* 0x001ff40201007387 */ /* 0x0001e40000100800 */
[----:B0-----:R-:W-:Y:S02]  /*38840*/  LEA.HI.X.SX32 R2, R0, UR9, 0x1, P0 ;  /* 0x0000000900027c11 */ /* 0x001fe400080f0eff */
[----:B------:R-:W3:Y:S01]  /*38850*/  LDL.LU R0, [R1+0x3624] ;  /* 0x0036240001007983 */ /* 0x000ee20000300800 */
[----:B--2---:R-:W-:-:S05]  /*38860*/  LEA.HI.X.SX32 R3, R29, UR9, 0x1, P1 ;  /* 0x000000091d037c11 */ /* 0x004fca00088f0eff */
[----:B------:R-:W-:Y:S04]  /*38870*/  STL [R1+0x1f80], R3 ;  /* 0x001f800301007387 */ /* 0x000fe80000100800 */
[----:B------:R-:W-:Y:S04]  /*38880*/  STL [R1+0x1f84], R2 ;  /* 0x001f840201007387 */ /* 0x000fe80000100800 */
[----:B------:R-:W-:Y:S04]  /*38890*/  STL [R1+0x1f90], RZ ;  /* 0x001f90ff01007387 */ /* 0x000fe80000100800 */
        /* <DEDUP_REMOVED lines=1004> */
[----:B------:R-:W2:Y:S04]  /*3c760*/  LDL R28, [R1+0x1f8c] ;  /* 0x001f8c00011c7983 */ /* 0x000ea80000100800 */
[----:B------:R-:W4:Y:S04]  /*3c770*/  LDL R29, [R1+0x1f88] ;  /* 0x001f8800011d7983 */ /* 0x000f280000100800 */
[----:B------:R-:W-:Y:S04]  /*3c780*/  STL [R1+0x3e0], RZ ;  /* 0x0003e0ff01007387 */ /* 0x000fe80000100800 */
[----:B------:R-:W-:Y:S04]  /*3c790*/  STL [R1+0x3e4], RZ ;  /* 0x0003e4ff01007387 */ /* 0x000fe80000100800 */
[----:B------:R-:W-:Y:S04]  /*3c7a0*/  STL [R1+0x3e8], RZ ;  /* 0x0003e8ff01007387 */ /* 0x000fe80000100800 */
[----:B------:R-:W-:Y:S01]  /*3c7b0*/  STL [R1+0x3ec], RZ ;  /* 0x0003ecff01007387 */ /* 0x000fe20000100800 */
[----:B------:R-:W-:-:S03]  /*3c7c0*/  UIMAD UR31, UR77, 0x3f, URZ ;  /* 0x0000003f4d1f78a4 */ /* 0x000fc6000f8e02ff */
[----:B------:R-:W-:Y:S04]  /*3c7d0*/  STL [R1+0x390], RZ ;  /* 0x000390ff01007387 */ /* 0x000fe80000100800 */
[----:B------:R-:W-:Y:S04]  /*3c7e0*/  STL [R1+0x394], RZ ;  /* 0x000394ff01007387 */ /* 0x000fe80000100800 */
        /* <DEDUP_REMOVED lines=9> */
[----:B------:R-:W-:Y:S01]  /*3c880*/  STL [R1+0x2f8], RZ ;  /* 0x0002f8ff01007387 */ /* 0x000fe20000100800 */
[----:B------:R-:W-:-:S02]  /*3c890*/  UIMAD UR23, UR77, 0x3d, URZ ;  /* 0x0000003d4d1778a4 */ /* 0x000fc4000f8e02ff */
[----:B------:R-:W-:Y:S02]  /*3c8a0*/  USHF.R.S32.HI UR19, URZ, 0x1f, UR6 ;  /* 0x0000001fff137899 */ /* 0x000fe40008011406 */
[----:B------:R-:W-:Y:S02]  /*3c8b0*/  UIMAD UR15, UR77, 0x3c, URZ ;  /* 0x0000003c4d0f78a4 */ /* 0x000fe4000f8e02ff */
[----:B------:R-:W-:Y:S02]  /*3c8c0*/  ULEA.HI UR6, UR19, UR6, URZ, 0x6 ;  /* 0x0000000613067291 */ /* 0x000fe4000f8f30ff */
[----:B------:R-:W-:Y:S02]  /*3c8d0*/  USHF.R.S32.HI UR19, URZ, 0x1f, UR31 ;  /* 0x0000001fff137899 */ /* 0x000fe4000801141f */
[----:B------:R-:W-:Y:S02]  /*3c8e0*/  UIMAD UR11, UR77, 0x3b, URZ ;  /* 0x0000003b4d0b78a4 */ /* 0x000fe4000f8e02ff */
[----:B------:R-:W-:-:S02]  /*3c8f0*/  USHF.R.S32.HI UR39, URZ, 0x1f, UR27 ;  /* 0x0000001fff277899 */ /* 0x000fc4000801141b */
[----:B------:R-:W-:Y:S02]  /*3c900*/  UIMAD UR37, UR77, 0x3a, URZ ;  /* 0x0000003a4d2578a4 */ /* 0x000fe4000f8e02ff */
[----:B------:R-:W-:Y:S02]  /*3c910*/  USHF.R.S32.HI UR38, URZ, 0x1f, UR23 ;  /* 0x0000001fff267899 */ /* 0x000fe40008011417 */
[----:B------:R-:W-:Y:S02]  /*3c920*/  UIMAD UR33, UR77, 0x39, URZ ;  /* 0x000000394d2178a4 */ /* 0x000fe4000f8e02ff */
[----:B------:R-:W-:Y:S02]  /*3c930*/  USHF.R.S32.HI UR35, URZ, 0x1f, UR15 ;  /* 0x0000001fff237899 */ /* 0x000fe4000801140f */
[----:B------:R-:W-:Y:S02]  /*3c940*/  UIMAD UR29, UR77, 0x38, URZ ;  /* 0x000000384d1d78a4 */ /* 0x000fe4000f8e02ff */
[----:B------:R-:W-:-:S02]  /*3c950*/  UIMAD UR25, UR77, 0x37, URZ ;  /* 0x000000374d1978a4 */ /* 0x000fc4000f8e02ff */
[----:B------:R-:W-:Y:S02]  /*3c960*/  UIMAD UR21, UR77, 0x36, URZ ;  /* 0x000000364d1578a4 */ /* 0x000fe4000f8e02ff */
[----:B------:R-:W-:Y:S02]  /*3c970*/  UIMAD UR17, UR77, 0x35, URZ ;  /* 0x000000354d1178a4 */ /* 0x000fe4000f8e02ff */
[----:B------:R-:W-:Y:S02]  /*3c980*/  UIMAD UR13, UR77, 0x34, URZ ;  /* 0x000000344d0d78a4 */ /* 0x000fe4000f8e02ff */
[----:B------:R-:W-:Y:S02]  /*3c990*/  UIMAD UR9, UR77, 0x33, URZ ;  /* 0x000000334d0978a4 */ /* 0x000fe4000f8e02ff */
        /* <DEDUP_REMOVED lines=10> */
[----:B------:R-:W-:Y:S01]  /*3ca40*/  UIMAD UR20, UR77, 0x28, URZ ;  /* 0x000000284d1478a4 */ /* 0x000fe2000f8e02ff */
[----:B--2---:R-:W-:Y:S02]  /*3ca50*/  IADD3 R5, P4, PT, R28, UR31, RZ ;  /* 0x0000001f1c057c10 */ /* 0x004fe4000ff9e0ff */
[----:B----4-:R-:W-:-:S03]  /*3ca60*/  IADD3 R4, P3, PT, R29, UR31, RZ ;  /* 0x0000001f1d047c10 */ /* 0x010fc6000ff7e0ff */
[----:B------:R0:W-:Y:S04]  /*3ca70*/  STL [R1+0x1ffc], R5 ;  /* 0x001ffc0501007387 */ /* 0x0001e80000100800 */
[----:B------:R1:W-:Y:S01]  /*3ca80*/  STL [R1+0x2004], R4 ;  /* 0x0020040401007387 */ /* 0x0003e20000100800 */
[----:B0-----:R-:W-:Y:S02]  /*3ca90*/  IADD3 R5, P2, PT, R28, UR27, RZ ;  /* 0x0000001b1c057c10 */ /* 0x001fe4000ff5e0ff */
[----:B-1----:R-:W-:-:S03]  /*3caa0*/  IADD3 R4, P1, PT, R29, UR27, RZ ;  /* 0x0000001b1d047c10 */ /* 0x002fc6000ff3e0ff */
[----:B------:R0:W-:Y:S04]  /*3cab0*/  STL [R1+0x200c], R5 ;  /* 0x00200c0501007387 */ /* 0x0001e80000100800 */
[----:B------:R1:W-:Y:S01]  /*3cac0*/  STL [R1+0x2014], R4 ;  /* 0x0020140401007387 */ /* 0x0003e20000100800 */
[C---:B------:R-:W-:Y:S02]  /*3cad0*/  IADD3 R6, P0, PT, R28.reuse, UR15, RZ ;  /* 0x0000000f1c067c10 */ /* 0x040fe4000ff1e0ff */
[----:B0-----:R-:W-:Y:S02]  /*3cae0*/  IADD3 R5, P6, PT, R28, UR23, RZ ;  /* 0x000000171c057c10 */ /* 0x001fe4000ffde0ff */
[----:B-1----:R-:W-:-:S03]  /*3caf0*/  IADD3 R4, P5, PT, R29, UR23, RZ ;  /* 0x000000171d047c10 */ /* 0x002fc6000ffbe0ff */
[----:B------:R-:W-:Y:S04]  /*3cb00*/  STL [R1+0x201c], R5 ;  /* 0x00201c0501007387 */ /* 0x000fe80000100800 */
[----:B------:R0:W-:Y:S04]  /*3cb10*/  STL [R1+0x2024], R4 ;  /* 0x0020240401007387 */ /* 0x0001e80000100800 */
[----:B------:R-:W-:Y:S01]  /*3cb20*/  STL [R1+0x202c], R6 ;  /* 0x00202c0601007387 */ /* 0x000fe20000100800 */
[----:B0-----:R-:W-:Y:S02]  /*3cb30*/  IADD3.X R4, PT, PT, R2, UR19, RZ, P4, !PT ;  /* 0x0000001302047c10 */ /* 0x001fe4000a7fe4ff */
[----:B------:R-:W-:-:S03]  /*3cb40*/  IADD3 R5, P4, PT, R29, UR15, RZ ;  /* 0x0000000f1d057c10 */ /* 0x000fc6000ff9e0ff */
        /* <DEDUP_REMOVED lines=22> */
[----:B------:R-:W-:Y:S01]  /*3ccb0*/  USHF.R.S32.HI UR31, URZ, 0x1f, UR11 ;  /* 0x0000001fff1f7899 */ /* 0x000fe2000801140b */
        /* <DEDUP_REMOVED lines=152> */
[----:B------:R-:W-:Y:S02]  /*3d640*/  UIMAD UR18, UR77, 0x27, URZ ;  /* 0x000000274d1278a4 */ /* 0x000fe4000f8e02ff */
        /* <DEDUP_REMOVED lines=53> */
[----:B------:R1:W-:Y:S01]  /*3d9a0*/  STL [R1+0x21c4], R5 ;  /* 0x0021c40501007387 */ /* 0x0003e20000100800 */
[----:B------:R-:W-:Y:S01]  /*3d9b0*/  USHF.R.S32.HI UR8, URZ, 0x1f, UR12 ;  /* 0x0000001fff087899 */ /* 0x000fe2000801140c */
[----:B0-----:R-:W-:Y:S02]  /*3d9c0*/  IADD3.X R4, PT, PT, R3, UR11, RZ, P2, !PT ;  /* 0x0000000b03047c10 */ /* 0x001fe400097fe4ff */
[----:B-1----:R-:W-:-:S03]  /*3d9d0*/  IADD3.X R5, PT, PT, R2, UR9, RZ, P1, !PT ;  /* 0x0000000902057c10 */ /* 0x002fc60008ffe4ff */
[----:B------:R0:W-:Y:S04]  /*3d9e0*/  STL [R1+0x2190], R4 ;  /* 0x0021900401007387 */ /* 0x0001e80000100800 */
[----:B------:R1:W-:Y:S01]  /*3d9f0*/  STL [R1+0x2198], R5 ;  /* 0x0021980501007387 */ /* 0x0003e20000100800 */
[----:B------:R-:W-:Y:S01]  /*3da00*/  USHF.R.S32.HI UR7, URZ, 0x1f, UR10 ;  /* 0x0000001fff077899 */ /* 0x000fe2000801140a */
[----:B0-----:R-:W-:Y:S02]  /*3da10*/  IADD3.X R4, PT, PT, R3, UR9, RZ, P6, !PT ;  /* 0x0000000903047c10 */ /* 0x001fe4000b7fe4ff */
[----:B-1----:R-:W-:-:S03]  /*3da20*/  IADD3.X R5, PT, PT, R2, UR8, RZ, P5, !PT ;  /* 0x0000000802057c10 */ /* 0x002fc6000affe4ff */
[----:B------:R0:W-:Y:S04]  /*3da30*/  STL [R1+0x21a0], R4 ;  /* 0x0021a00401007387 */ /* 0x0001e80000100800 */
[----:B------:R1:W-:Y:S01]  /*3da40*/  STL [R1+0x21a8], R5 ;  /* 0x0021a80501007387 */ /* 0x0003e20000100800 */
[----:B0-----:R-:W-:Y:S02]  /*3da50*/  IADD3.X R4, PT, PT, R3, UR8, RZ, P0, !PT ;  /* 0x0000000803047c10 */ /* 0x001fe400087fe4ff */
[----:B-1----:R-:W-:-:S03]  /*3da60*/  IADD3.X R5, PT, PT, R2, UR7, RZ, P4, !PT ;  /* 0x0000000702057c10 */ /* 0x002fc6000a7fe4ff */
[----:B------:R0:W-:Y:S04]  /*3da70*/  STL [R1+0x21b0], R4 ;  /* 0x0021b00401007387 */ /* 0x0001e80000100800 */
[----:B------:R1:W-:Y:S01]  /*3da80*/  STL [R1+0x21b8], R5 ;  /* 0x0021b80501007387 */ /* 0x0003e20000100800 */
[----:B0-----:R-:W-:-:S05]  /*3da90*/  IADD3.X R4, PT, PT, R3, UR7, RZ, P3, !PT ;  /* 0x0000000703047c10 */ /* 0x001fca0009ffe4ff */
[----:B------:R0:W-:Y:S04]  /*3daa0*/  STL [R1+0x21c0], R4 ;  /* 0x0021c00401007387 */ /* 0x0001e80000100800 */
[----:B------:R-:W-:Y:S01]  /*3dab0*/  STL [R1+0x2fc], RZ ;  /* 0x0002fcff01007387 */ /* 0x000fe20000100800 */
[----:B------:R-:W-:Y:S02]  /*3dac0*/  UIMAD UR76, UR77, 0x22, URZ ;  /* 0x000000224d4c78a4 */ /* 0x000fe4000f8e02ff */
[----:B------:R-:W-:Y:S02]  /*3dad0*/  UIMAD UR75, UR77, 0x21, URZ ;  /* 0x000000214d4b78a4 */ /* 0x000fe4000f8e02ff */
[----:B------:R-:W-:Y:S02]  /*3dae0*/  USHF.L.U32 UR74, UR77, 0x5, URZ ;  /* 0x000000054d4a7899 */ /* 0x000fe400080006ff */
        /* <DEDUP_REMOVED lines=15> */
[----:B------:R-:W-:Y:S02]  /*3dbe0*/  USHF.L.U32 UR56, UR77, 0x4, URZ ;  /* 0x000000044d387899 */ /* 0x000fe400080006ff */
[----:B------:R-:W-:Y:S02]  /*3dbf0*/  UIMAD UR55, UR77, 0xf, URZ ;  /* 0x0000000f4d3778a4 */ /* 0x000fe4000f8e02ff */
[----:B------:R-:W-:Y:S02]  /*3dc00*/  UIMAD UR54, UR77, 0xe, URZ ;  /* 0x0000000e4d3678a4 */ /* 0x000fe4000f8e02ff */
[----:B------:R-:W-:-:S02]  /*3dc10*/  UIMAD UR53, UR77, 0xd, URZ ;  /* 0x0000000d4d3578a4 */ /* 0x000fc4000f8e02ff */
[----:B------:R-:W-:Y:S02]  /*3dc20*/  UIMAD UR52, UR77, 0xc, URZ ;  /* 0x0000000c4d3478a4 */ /* 0x000fe4000f8e02ff */
[----:B------:R-:W-:Y:S02]  /*3dc30*/  UIMAD UR51, UR77, 0xb, URZ ;  /* 0x0000000b4d3378a4 */ /* 0x000fe4000f8e02ff */
[----:B------:R-:W-:Y:S02]  /*3dc40*/  UIMAD UR50, UR77, 0xa, URZ ;  /* 0x0000000a4d3278a4 */ /* 0x000fe4000f8e02ff */
[----:B------:R-:W-:Y:S02]  /*3dc50*/  UIMAD UR49, UR77, 0x9, URZ ;  /* 0x000000094d3178a4 */ /* 0x000fe4000f8e02ff */
[----:B------:R-:W-:Y:S02]  /*3dc60*/  USHF.L.U32 UR48, UR77, 0x3, URZ ;  /* 0x000000034d307899 */ /* 0x000fe400080006ff */
[----:B------:R-:W-:-:S02]  /*3dc70*/  UIMAD UR47, UR77, 0x7, URZ ;  /* 0x000000074d2f78a4 */ /* 0x000fc4000f8e02ff */
[----:B------:R-:W-:Y:S02]  /*3dc80*/  UIMAD UR46, UR77, 0x6, URZ ;  /* 0x000000064d2e78a4 */ /* 0x000fe4000f8e02ff */
[----:B------:R-:W-:Y:S02]  /*3dc90*/  UIMAD UR45, UR77, 0x5, URZ ;  /* 0x000000054d2d78a4 */ /* 0x000fe4000f8e02ff */
[----:B------:R-:W-:Y:S02]  /*3dca0*/  USHF.L.U32 UR44, UR77, 0x2, URZ ;  /* 0x000000024d2c7899 */ /* 0x000fe400080006ff */
[----:B------:R-:W-:Y:S02]  /*3dcb0*/  UIMAD UR43, UR77, 0x3, URZ ;  /* 0x000000034d2b78a4 */ /* 0x000fe4000f8e02ff */
[----:B------:R-:W-:Y:S02]  /*3dcc0*/  USHF.L.U32 UR42, UR77, 0x1, URZ ;  /* 0x000000014d2a7899 */ /* 0x000fe400080006ff */
[----:B------:R-:W-:-:S02]  /*3dcd0*/  USHF.L.U32 UR4, UR4, 0x6, URZ ;  /* 0x0000000604047899 */ /* 0x000fc400080006ff */
[----:B------:R-:W-:Y:S02]  /*3dce0*/  USHF.R.S32.HI UR41, URZ, 0x1f, UR77 ;  /* 0x0000001fff297899 */ /* 0x000fe4000801144d */
[----:B------:R-:W-:Y:S02]  /*3dcf0*/  USHF.L.U32 UR40, UR77, 0x6, URZ ;  /* 0x000000064d287899 */ /* 0x000fe400080006ff */
[----:B------:R-:W-:Y:S02]  /*3dd00*/  USHF.R.S32.HI UR39, URZ, 0x1f, UR76 ;  /* 0x0000001fff277899 */ /* 0x000fe4000801144c */
[----:B------:R-:W-:Y:S02]  /*3dd10*/  USHF.R.S32.HI UR38, URZ, 0x1f, UR75 ;  /* 0x0000001fff267899 */ /* 0x000fe4000801144b */
[----:B------:R-:W-:Y:S02]  /*3dd20*/  USHF.R.S32.HI UR37, URZ, 0x1f, UR74 ;  /* 0x0000001fff257899 */ /* 0x000fe4000801144a */
[----:B------:R-:W-:-:S02]  /*3dd30*/  USHF.R.S32.HI UR36, URZ, 0x1f, UR73 ;  /* 0x0000001fff247899 */ /* 0x000fc40008011449 */
[----:B------:R-:W-:Y:S02]  /*3dd40*/  USHF.R.S32.HI UR35, URZ, 0x1f, UR72 ;  /* 0x0000001fff237899 */ /* 0x000fe40008011448 */
[----:B------:R-:W-:Y:S02]  /*3dd50*/  USHF.R.S32.HI UR34, URZ, 0x1f, UR71 ;  /* 0x0000001fff227899 */ /* 0x000fe40008011447 */
        /* <DEDUP_REMOVED lines=26> */
[----:B------:R-:W-:Y:S01]  /*3df00*/  USHF.R.S32.HI UR7, URZ, 0x1f, UR42 ;  /* 0x0000001fff077899 */ /* 0x000fe2000801142a */
[----:B-1----:R-:W-:Y:S01]  /*3df10*/  IADD3 R5, P1, PT, R28, UR76, RZ ;  /* 0x0000004c1c057c10 */ /* 0x002fe2000ff3e0ff */
[----:B------:R-:W-:Y:S01]  /*3df20*/  USHF.R.S32.HI UR6, URZ, 0x6, UR6 ;  /* 0x00000006ff067899 */ /* 0x000fe20008011406 */
[----:B0-----:R-:W-:Y:S01]  /*3df30*/  IADD3 R4, P0, PT, R29, UR76, RZ ;  /* 0x0000004c1d047c10 */ /* 0x001fe2000ff1e0ff */
[----:B------:R-:W-:-:S02]  /*3df40*/  USHF.R.S32.HI UR76, URZ, 0x1f, UR40 ;  /* 0x0000001fff4c7899 */ /* 0x000fc40008011428 */
[----:B------:R0:W-:Y:S04]  /*3df50*/  STL [R1+0x21cc], R5 ;  /* 0x0021cc0501007387 */ /* 0x0001e80000100800 */
[----:B------:R1:W-:Y:S01]  /*3df60*/  STL [R1+0x21d4], R4 ;  /* 0x0021d40401007387 */ /* 0x0003e20000100800 */
[----:B0-----:R-:W-:Y:S02]  /*3df70*/  IADD3 R5, P6, PT, R28, UR75, RZ ;  /* 0x0000004b1c057c10 */ /* 0x001fe4000ffde0ff */
[----:B-1----:R-:W-:-:S03]  /*3df80*/  IADD3 R4, P5, PT, R29, UR75, RZ ;  /* 0x0000004b1d047c10 */ /* 0x002fc6000ffbe0ff */
[----:B------:R3:W-:Y:S01]  /*3df90*/  STL [R1+0x21dc], R5 ;  /* 0x0021dc0501007387 */ /* 0x0007e20000100800 */
[----:B------:R-:W-:-:S03]  /*3dfa0*/  USHF.R.S32.HI UR75, URZ, 0x1f, UR4 ;  /* 0x0000001fff4b7899 */ /* 0x000fc60008011404 */
[----:B------:R0:W-:Y:S01]  /*3dfb0*/  STL [R1+0x21e4], R4 ;  /* 0x0021e40401007387 */ /* 0x0001e20000100800 */
[----:B---3--:R-:W-:-:S03]  /*3dfc0*/  LOP3.LUT R5, R0, 0x20, RZ, 0x3c, !PT ;  /* 0x0000002000057812 */ /* 0x008fc600078e3cff */
[----:B------:R-:W-:Y:S01]  /*3dfd0*/  STL [R1+0x280], RZ ;  /* 0x000280ff01007387 */ /* 0x000fe20000100800 */
[----:B0-----:R-:W-:Y:S02]  /*3dfe0*/  LOP3.LUT R4, R0, 0x40, RZ, 0x3c, !PT ;  /* 0x0000004000047812 */ /* 0x001fe400078e3cff */
[----:B------:R-:W-:Y:S01]  /*3dff0*/  IADD3 R5, P4, PT, R28, UR74, RZ ;  /* 0x0000004a1c057c10 */ /* 0x000fe2000ff9e0ff */
[----:B------:R-:W-:Y:S01]  /*3e000*/  STL [R1+0x284], RZ ;  /* 0x000284ff01007387 */ /* 0x000fe20000100800 */
[----:B------:R-:W-:Y:S02]  /*3e010*/  IADD3 R4, P3, PT, R29, UR74, RZ ;  /* 0x0000004a1d047c10 */ /* 0x000fe4000ff7e0ff */
[----:B------:R-:W-:Y:S01]  /*3e020*/  LOP3.LUT R6, R0, 0x60, RZ, 0x3c, !PT ;  /* 0x0000006000067812 */ /* 0x000fe200078e3cff */
[----:B------:R-:W-:Y:S01]  /*3e030*/  STL [R1+0x288], RZ ;  /* 0x000288ff01007387 */ /* 0x000fe20000100800 */
[----:B------:R-:W-:-:S03]  /*3e040*/  IADD3 R6, P2, PT, R28, UR73, RZ ;  /* 0x000000491c067c10 */ /* 0x000fc6000ff5e0ff */
[----:B------:R-:W-:Y:S04]  /*3e050*/  STL [R1+0x28c], RZ ;  /* 0x00028cff01007387 */ /* 0x000fe80000100800 */
[----:B------:R0:W-:Y:S04]  /*3e060*/  STL [R1+0x21ec], R5 ;  /* 0x0021ec0501007387 */ /* 0x0001e80000100800 */
[----:B------:R1:W-:Y:S04]  /*3e070*/  STL [R1+0x21f4], R4 ;  /* 0x0021f40401007387 */ /* 0x0003e80000100800 */
[----:B------:R2:W-:Y:S01]  /*3e080*/  STL [R1+0x21fc], R6 ;  /* 0x0021fc0601007387 */ /* 0x0005e20000100800 */
[----:B0-----:R-:W-:-:S02]  /*3e090*/  IADD3.X R5, PT, PT, R2, UR39, RZ, P1, !PT ;  /* 0x0000002702057c10 */ /* 0x001fc40008ffe4ff */
[----:B-1----:R-:W-:-:S03]  /*3e0a0*/  IADD3 R4, P1, PT, R29, UR73, RZ ;  /* 0x000000491d047c10 */ /* 0x002fc6000ff3e0ff */
[----:B------:R0:W-:Y:S01]  /*3e0b0*/  STL [R1+0x21c8], R5 ;  /* 0x0021c80501007387 */ /* 0x0001e20000100800 */
[----:B--2---:R-:W-:-:S03]  /*3e0c0*/  IADD3.X R6, PT, PT, R3, UR39, RZ, P0, !PT ;  /* 0x0000002703067c10 */ /* 0x004fc600087fe4ff */
[----:B------:R1:W-:Y:S04]  /*3e0d0*/  STL [R1+0x2204], R4 ;  /* 0x0022040401007387 */ /* 0x0003e80000100800 */
[----:B------:R2:W-:Y:S01]  /*3e0e0*/  STL [R1+0x21d0], R6 ;  /* 0x0021d00601007387 */ /* 0x0005e20000100800 */
[----:B0-----:R-:W-:Y:S02]  /*3e0f0*/  IADD3 R5, P0, PT, R28, UR72, RZ ;  /* 0x000000481c057c10 */ /* 0x001fe4000ff1e0ff */
[----:B-1----:R-:W-:-:S03]  /*3e100*/  IADD3.X R4, PT, PT, R2, UR38, RZ, P6, !PT ;  /* 0x0000002602047c10 */ /* 0x002fc6000b7fe4ff */
[----:B------:R0:W-:Y:S01]  /*3e110*/  STL [R1+0x220c], R5 ;  /* 0x00220c0501007387 */ /* 0x0001e20000100800 */
[----:B--2---:R-:W-:-:S03]  /*3e120*/  IADD3 R6, P6, PT, R29, UR72, RZ ;  /* 0x000000481d067c10 */ /* 0x004fc6000ffde0ff */
[----:B------:R1:W-:Y:S04]  /*3e130*/  STL [R1+0x21d8], R4 ;  /* 0x0021d80401007387 */ /* 0x0003e80000100800 */
[----:B------:R2:W-:Y:S01]  /*3e140*/  STL [R1+0x2214], R6 ;  /* 0x0022140601007387 */ /* 0x0005e20000100800 */
[----:B0-----:R-:W-:Y:S02]  /*3e150*/  IADD3.X R5, PT, PT, R3, UR38, RZ, P5, !PT ;  /* 0x0000002603057c10 */ /* 0x001fe4000affe4ff */
        /* <DEDUP_REMOVED lines=233> */
[----:B0-----:R-:W-:Y:S02]  /*3eff0*/  IADD3.X R5, PT, PT, R2, UR8, RZ, P2, !PT ;  /* 0x0000000802057c10 */ /* 0x001fe400097fe4ff */
[----:B-1----:R-:W-:-:S03]  /*3f000*/  IADD3.X R4, PT, PT, R3, UR8, RZ, P1, !PT ;  /* 0x0000000803047c10 */ /* 0x002fc60008ffe4ff */
[----:B------:R0:W-:Y:S01]  /*3f010*/  STL [R1+0x23b8], R5 ;  /* 0x0023b80501007387 */ /* 0x0001e20000100800 */
[----:B--2---:R-:W-:-:S03]  /*3f020*/  IADD3.X R6, PT, PT, R2, UR7, RZ, P0, !PT ;  /* 0x0000000702067c10 */ /* 0x004fc600087fe4ff */
[----:B------:R1:W-:Y:S04]  /*3f030*/  STL [R1+0x23c0], R4 ;  /* 0x0023c00401007387 */ /* 0x0003e80000100800 */
[----:B------:R2:W-:Y:S01]  /*3f040*/  STL [R1+0x23c8], R6 ;  /* 0x0023c80601007387 */ /* 0x0005e20000100800 */
[----:B0-----:R-:W-:Y:S02]  /*3f050*/  IADD3.X R5, PT, PT, R3, UR7, RZ, P6, !PT ;  /* 0x0000000703057c10 */ /* 0x001fe4000b7fe4ff */
[----:B-1----:R-:W-:-:S03]  /*3f060*/  IADD3.X R4, PT, PT, R2, UR41, RZ, P5, !PT ;  /* 0x0000002902047c10 */ /* 0x002fc6000affe4ff */
[----:B------:R2:W-:Y:S01]  /*3f070*/  STL [R1+0x23d0], R5 ;  /* 0x0023d00501007387 */ /* 0x0005e20000100800 */
[----:B------:R-:W-:-:S05]  /*3f080*/  IADD3.X R2, PT, PT, R3, UR41, RZ, P4, !PT ;  /* 0x0000002903027c10 */ /* 0x000fca000a7fe4ff */
[----:B------:R2:W-:Y:S04]  /*3f090*/  STL [R1+0x23e0], R2 ;  /* 0x0023e00201007387 */ /* 0x0005e80000100800 */
[----:B------:R2:W-:Y:S02]  /*3f0a0*/  STL [R1+0x23d8], R4 ;  /* 0x0023d80401007387 */ /* 0x0005e40000100800 */
.L_x_2:
[----:B0-2---:R-:W2:Y:S01]  /*3f0b0*/  LDL R5, [R1+0x1f80] ;  /* 0x001f800001057983 */ /* 0x005ea20000100800 */
[----:B------:R-:W0:Y:S03]  /*3f0c0*/  LDC R2, c[0x0][0x3a0] ;  /* 0x0000e800ff027b82 */ /* 0x000e260000000800 */
[----:B--2---:R1:W-:Y:S04]  /*3f0d0*/  STL [R1+0x6a0c], R5 ;  /* 0x006a0c0501007387 */ /* 0x0043e80000100800 */
[----:B------:R-:W2:Y:S04]  /*3f0e0*/  LDL R4, [R1+0x1f88] ;  /* 0x001f880001047983 */ /* 0x000ea80000100800 */
[----:B-1----:R-:W0:Y:S04]  /*3f0f0*/  LDL R5, [R1+0x1f90] ;  /* 0x001f900001057983 */ /* 0x002e280000100800 */
[----:B------:R-:W-:Y:S04]  /*3f100*/  STL [R1+0x68d4], R29 ;  /* 0x0068d41d01007387 */ /* 0x000fe80000100800 */
        /* <DEDUP_REMOVED lines=77> */
[----:B------:R1:W-:Y:S04]  /*3f5e0*/  STL [R1+0x6a08], R28 ;  /* 0x006a081c01007387 */ /* 0x0003e80000100800 */
        /* <DEDUP_REMOVED lines=23> */
[----:B-----5:R-:W-:Y:S04]  /*3f760*/  STL [R1+0x6064], R0 ;  /* 0x0060640001007387 */ /* 0x020fe80000100800 */
        /* <DEDUP_REMOVED lines=238> */
[----:B------:R-:W-:Y:S01]  /*40650*/  STL [R1+0x67dc], R0 ;  /* 0x0067dc0001007387 */ /* 0x000fe20000100800 */
[----:B0-----:R-:W-:-:S03]  /*40660*/  IMAD R2, R5, -0x40, R2 ;  /* 0xffffffc005027824 */ /* 0x001fc600078e0202 */
[----:B------:R-:W-:Y:S04]  /*40670*/  STL [R1+0x67e4], R0 ;  /* 0x0067e40001007387 */ /* 0x000fe80000100800 */
[----:B------:R-:W-:Y:S04]  /*40680*/  STL [R1+0x67ec], R0 ;  /* 0x0067ec0001007387 */ /* 0x000fe80000100800 */
[----:B------:R-:W-:Y:S04]  /*40690*/  STL [R1+0x67f4], R0 ;  /* 0x0067f40001007387 */ /* 0x000fe80000100800 */
[----:B------:R-:W-:Y:S04]  /*406a0*/  STL [R1+0x67fc], R0 ;  /* 0x0067fc0001007387 */ /* 0x000fe80000100800 */
[----:B------:R-:W2:Y:S01]  /*406b0*/  LDL.LU R5, [R1+0x6a0c] ;  /* 0x006a0c0001057983 */ /* 0x000ea20000300800 */
[----:B------:R-:W-:-:S02]  /*406c0*/  ISETP.GT.AND P0, PT, R2, RZ, PT ;  /* 0x000000ff0200720c */ /* 0x000fc40003f04270 */
[----:B-1----:R-:W-:-:S11]  /*406d0*/  PRMT R28, RZ, 0x7610, R28 ;  /* 0x00007610ff1c7816 */ /* 0x002fd6000000001c */
[----:B--2---:R-:W2:Y:S04]  /*406e0*/  @P0 LDG.E.U8 R28, desc[UR62][R4.64] ;  /* 0x0000003e041c0981 */ /* 0x004ea8000c1e1100 */
[----:B--2---:R0:W-:Y:S04]  /*406f0*/  STL [R1+0x388], R28 ;  /* 0x0003881c01007387 */ /* 0x0041e80000100800 */
[----:B0-----:R-:W2:Y:S04]  /*40700*/  LDL.LU R28, [R1+0x6a08] ;  /* 0x006a0800011c7983 */ /* 0x001ea80000300800 */
[----:B------:R-:W3:Y:S04]  /*40710*/  LDL R4, [R1+0x1f84] ;  /* 0x001f840001047983 */ /* 0x000ee80000100800 */
[----:B------:R-:W3:Y:S01]  /*40720*/  LDL R5, [R1+0x1f8c] ;  /* 0x001f8c0001057983 */ /* 0x000ee20000100800 */
[----:B------:R-:W-:-:S02]  /*40730*/  PRMT R29, RZ, 0x7610, R29 ;  /* 0x00007610ff1d7816 */ /* 0x000fc4000000001d */
[----:B---3--:R-:W-:-:S04]  /*40740*/  @P0 LOP3.LUT R5, R5, R4, RZ, 0x3c, !PT ;  /* 0x0000000405050212 */ /* 0x008fc800078e3cff */
[----:B------:R-:W-:-:S04]  /*40750*/  @P0 LOP3.LUT R4, R5, R4, RZ, 0x3c, !PT ;  /* 0x0000000405040212 */ /* 0x000fc800078e3cff */
[----:B------:R-:W-:-:S05]  /*40760*/  @P0 LOP3.LUT R5, R5, R4, RZ, 0x3c, !PT ;  /* 0x0000000405050212 */ /* 0x000fca00078e3cff */
[----:B------:R-:W3:Y:S01]  /*40770*/  @P0 LDG.E.U8 R29, desc[UR62][R4.64] ;  /* 0x0000003e041d0981 */ /* 0x000ee2000c1e1100 */
[----:B------:R-:W-:-:S03]  /*40780*/  ISETP.GT.AND P1, PT, R2, 0x1, PT ;  /* 0x000000010200780c */ /* 0x000fc60003f24270 */
[----:B---3--:R0:W-:Y:S04]  /*40790*/  STL [R1+0x384], R29 ;  /* 0x0003841d01007387 */ /* 0x0081e80000100800 */
[----:B0-----:R-:W3:Y:S04]  /*407a0*/  LDL.LU R29, [R1+0x6a04] ;  /* 0x006a0400011d7983 */ /* 0x001ee80000300800 */
[----:B------:R-:W4:Y:S04]  /*407b0*/  LDL R4, [R1+0x23e0] ;  /* 0x0023e00001047983 */ /* 0x000f280000100800 */
[----:B------:R-:W4:Y:S01]  /*407c0*/  LDL R5, [R1+0x23e4] ;  /* 0x0023e40001057983 */ /* 0x000f220000100800 */
[----:B--2---:R-:W-:-:S02]  /*407d0*/  PRMT R28, RZ, 0x7610, R28 ;  /* 0x00007610ff1c7816 */ /* 0x004fc4000000001c */
[----:B----4-:R-:W-:-:S04]  /*407e0*/  @P1 LOP3.LUT R5, R5, R4, RZ, 0x3c, !PT ;  /* 0x0000000405051212 */ /* 0x010fc800078e3cff */
[----:B------:R-:W-:-:S04]  /*407f0*/  @P1 LOP3.LUT R4, R5, R4, RZ, 0x3c, !PT ;  /* 0x0000000405041212 */ /* 0x000fc800078e3cff */
[----:B------:R-:W-:-:S05]  /*40800*/  @P1 LOP3.LUT R5, R5, R4, RZ, 0x3c, !PT ;  /* 0x0000000405051212 */ /* 0x000fca00078e3cff */
[----:B------:R-:W2:Y:S04]  /*40810*/  @P1 LDG.E.U8 R28, desc[UR62][R4.64] ;  /* 0x0000003e041c1981 */ /* 0x000ea8000c1e1100 */
[----:B--2---:R0:W-:Y:S04]  /*40820*/  STL [R1+0x380], R28 ;  /* 0x0003801c01007387 */ /* 0x0041e80000100800 */
[----:B0-----:R-:W2:Y:S04]  /*40830*/  LDL.LU R28, [R1+0x6a00] ;  /* 0x006a0000011c7983 */ /* 0x001ea80000300800 */
[----:B------:R-:W4:Y:S04]  /*40840*/  LDL R4, [R1+0x23d8] ;  /* 0x0023d80001047983 */ /* 0x000f280000100800 */
[----:B------:R-:W4:Y:S01]  /*40850*/  LDL R5, [R1+0x23dc] ;  /* 0x0023dc0001057983 */ /* 0x000f220000100800 */
[----:B---3--:R-:W-:-:S02]  /*40860*/  PRMT R29, RZ, 0x7610, R29 ;  /* 0x00007610ff1d7816 */ /* 0x008fc4000000001d */
[----:B----4-:R-:W-:-:S04]  /*40870*/  @P1 LOP3.LUT R5, R5, R4, RZ, 0x3c, !PT ;  /* 0x0000000405051212 */ /* 0x010fc800078e3cff */
        /* <DEDUP_REMOVED lines=720> */
[----:B------:R-:W-:-:S02]  /*43580*/  PRMT R27, RZ, 0x7610, R27 ;  /* 0x00007610ff1b7816 */ /* 0x000fc4000000001b */
[----:B----4-:R-:W-:-:S04]  /*43590*/  @P0 LOP3.LUT R5, R5, R4, RZ, 0x3c, !PT ;  /* 0x0000000405050212 */ /* 0x010fc800078e3cff */
[----:B------:R-:W-:-:S04]  /*435a0*/  @P0 LOP3.LUT R4, R5, R4, RZ, 0x3c, !PT ;  /* 0x0000000405040212 */ /* 0x000fc800078e3cff */
[----:B------:R-:W-:-:S05]  /*435b0*/  @P0 LOP3.LUT R5, R5, R4, RZ, 0x3c, !PT ;  /* 0x0000000405050212 */ /* 0x000fca00078e3cff */
[----:B------:R-:W4:Y:S01]  /*435c0*/  @P0 LDG.E.U8 R27, desc[UR62][R4.64] ;  /* 0x0000003e041b0981 */ /* 0x000f22000c1e1100 */
[----:B------:R-:W-:-:S03]  /*435d0*/  ISETP.GT.AND P1, PT, R2, 0x28, PT ;  /* 0x000000280200780c */ /* 0x000fc60003f24270 */
[----:B----4-:R0:W-:Y:S04]  /*435e0*/  STL [R1+0x5c], R27 ;  /* 0x00005c1b01007387 */ /* 0x0101e80000100800 */
[----:B0-----:R-:W4:Y:S04]  /*435f0*/  LDL.LU R27, [R1+0x68cc] ;  /* 0x0068cc00011b7983 */ /* 0x001f280000300800 */
[----:B------:R-:W2:Y:S04]  /*43600*/  LDL R4, [R1+0x2170] ;  /* 0x0021700001047983 */ /* 0x000ea80000100800 */
[----:B------:R-:W2:Y:S01]  /*43610*/  LDL R5, [R1+0x2174] ;  /* 0x0021740001057983 */ /* 0x000ea20000100800 */
[----:B------:R-:W-:-:S02]  /*43620*/  PRMT R26, RZ, 0x7610, R26 ;  /* 0x00007610ff1a7816 */ /* 0x000fc4000000001a */
[----:B--2---:R-:W-:-:S04]  /*43630*/  @P1 LOP3.LUT R5, R5, R4, RZ, 0x3c, !PT ;  /* 0x0000000405051212 */ /* 0x004fc800078e3cff */
[----:B------:R-:W-:-:S04]  /*43640*/  @P1 LOP3.LUT R4, R5, R4, RZ, 0x3c, !PT ;  /* 0x0000000405041212 */ /* 0x000fc800078e3cff */
[----:B------:R-:W-:-:S05]  /*43650*/  @P1 LOP3.LUT R5, R5, R4, RZ, 0x3c, !PT ;  /* 0x0000000405051212 */ /* 0x000fca00078e3cff */
[----:B------:R-:W2:Y:S04]  /*43660*/  @P1 LDG.E.U8 R26, desc[UR62][R4.64] ;  /* 0x0000003e041a1981 */ /* 0x000ea8000c1e1100 */
[----:B--2---:R0:W-:Y:S04]  /*43670*/  STL [R1+0x58], R26 ;  /* 0x0000581a01007387 */ /* 0x0041e80000100800 */
[----:B0-----:R-:W2:Y:S04]  /*43680*/  LDL.LU R26, [R1+0x68c8] ;  /* 0x0068c800011a7983 */ /* 0x001ea80000300800 */
[----:B------:R-:W2:Y:S04]  /*43690*/  LDL R4, [R1+0x2168] ;  /* 0x0021680001047983 */ /* 0x000ea80000100800 */
[----:B------:R-:W2:Y:S01]  /*436a0*/  LDL R5, [R1+0x216c] ;  /* 0x00216c0001057983 */ /* 0x000ea20000100800 */
[----:B------:R-:W-:-:S02]  /*436b0*/  PRMT R25, RZ, 0x7610, R25 ;  /* 0x00007610ff197816 */ /* 0x000fc40000000019 */
[----:B--2---:R-:W-:-:S04]  /*436c0*/  @P1 LOP3.LUT R5, R5, R4, RZ, 0x3c, !PT ;  /* 0x0000000405051212 */ /* 0x004fc800078e3cff */
[----:B------:R-:W-:-:S04]  /*436d0*/  @P1 LOP3.LUT R4, R5, R4, RZ, 0x3c, !PT ;  /* 0x0000000405041212 */ /* 0x000fc800078e3cff */
[----:B------:R-:W-:-:S05]  /*436e0*/  @P1 LOP3.LUT R5, R5, R4, RZ, 0x3c, !PT ;  /* 0x0000000405051212 */ /* 0x000fca00078e3cff */
[----:B------:R-:W2:Y:S01]  /*436f0*/  @P1 LDG.E.U8 R25, desc[UR62][R4.64] ;  /* 0x0000003e04191981 */ /* 0x000ea2000c1e1100 */
[----:B------:R-:W-:-:S03]  /*43700*/  ISETP.GT.AND P2, PT, R2, 0x29, PT ;  /* 0x000000290200780c */ /* 0x000fc60003f44270 */
        /* <DEDUP_REMOVED lines=189> */
[----:B------:R-:W4:Y:S04]  /*442e0*/  LDL R4, [R1+0x2050] ;  /* 0x0020500001047983 */ /* 0x000f280000100800 */
[----:B------:R-:W4:Y:S01]  /*442f0*/  LDL R5, [R1+0x2054] ;  /* 0x0020540001057983 */ /* 0x000f220000100800 */
[----:B------:R-:W-:Y:S02]  /*44300*/  ISETP.GT.AND P3, PT, R2, 0x3a, PT ;  /* 0x0000003a0200780c */ /* 0x000fe40003f64270 */
[----:B---3--:R-:W-:Y:S01]  /*44310*/  PRMT R29, RZ, 0x7610, R29 ;  /* 0x00007610ff1d7816 */ /* 0x008fe2000000001d */
[----:B--2---:R0:W-:Y:S01]  /*44320*/  STL [R1+0x4], R0 ;  /* 0x0000040001007387 */ /* 0x0041e20000100800 */
[----:B------:R-:W-:-:S03]  /*44330*/  PRMT R28, RZ, 0x7610, R28 ;  /* 0x00007610ff1c7816 */ /* 0x000fc6000000001c */
[----:B0-----:R-:W2:Y:S06]  /*44340*/  LDL R0, [R1+0x2044] ;  /* 0x0020440001007983 */ /* 0x001eac0000100800 */
[----:B----4-:R-:W-:-:S04]  /*44350*/  @P3 LOP3.LUT R5, R5, R4, RZ, 0x3c, !PT ;  /* 0x0000000405053212 */ /* 0x010fc800078e3cff */
[----:B------:R-:W-:-:S04]  /*44360*/  @P3 LOP3.LUT R4, R5, R4, RZ, 0x3c, !PT ;  /* 0x0000000405043212 */ /* 0x000fc800078e3cff */
[----:B------:R-:W-:-:S05]  /*44370*/  @P3 LOP3.LUT R5, R5, R4, RZ, 0x3c, !PT ;  /* 0x0000000405053212 */ /* 0x000fca00078e3cff */
[----:B------:R-:W3:Y:S04]  /*44380*/  @P3 LDG.E.U8 R29, desc[UR62][R4.64] ;  /* 0x0000003e041d3981 */ /* 0x000ee8000c1e1100 */
[----:B------:R-:W4:Y:S04]  /*44390*/  LDL R4, [R1+0x2048] ;  /* 0x0020480001047983 */ /* 0x000f280000100800 */
[----:B------:R-:W4:Y:S04]  /*443a0*/  LDL R5, [R1+0x204c] ;  /* 0x00204c0001057983 */ /* 0x000f280000100800 */
[----:B---3--:R0:W-:Y:S01]  /*443b0*/  STL [R1+0x6858], R29 ;  /* 0x0068581d01007387 */ /* 0x0081e20000100800 */
[----:B------:R-:W-:-:S02]  /*443c0*/  ISETP.GT.AND P2, PT, R2, 0x33, PT ;  /* 0x000000330200780c */ /* 0x000fc40003f44270 */
[----:B------:R-:W-:Y:S01]  /*443d0*/  PRMT R3, RZ, 0x7610, R3 ;  /* 0x00007610ff037816 */ /* 0x000fe20000000003 */
[----:B0-----:R-:W3:Y:S01]  /*443e0*/  LDL R29, [R1+0x2040] ;  /* 0x00204000011d7983 */ /* 0x001ee20000100800 */
[----:B----4-:R-:W-:-:S04]  /*443f0*/  @P3 LOP3.LUT R5, R5, R4, RZ, 0x3c, !PT ;  /* 0x0000000405053212 */ /* 0x010fc800078e3cff */
[----:B------:R-:W-:-:S04]  /*44400*/  @P3 LOP3.LUT R4, R5, R4, RZ, 0x3c, !PT ;  /* 0x0000000405043212 */ /* 0x000fc800078e3cff */
[----:B------:R-:W-:-:S05]  /*44410*/  @P3 LOP3.LUT R5, R5, R4, RZ, 0x3c, !PT ;  /* 0x0000000405053212 */ /* 0x000fca00078e3cff */
[----:B------:R0:W4:Y:S04]  /*44420*/  @P3 LDG.E.U8 R28, desc[UR62][R4.64] ;  /* 0x0000003e041c3981 */ /* 0x000128000c1e1100 */
[----:B------:R-:W0:Y:S04]  /*44430*/  LDL R4, [R1+0x20c0] ;  /* 0x0020c00001047983 */ /* 0x000e280000100800 */
[----:B------:R-:W0:Y:S02]  /*44440*/  LDL R5, [R1+0x20c4] ;  /* 0x0020c40001057983 */ /* 0x000e240000100800 */
[----:B0-----:R-:W-:-:S04]  /*44450*/  @P2 LOP3.LUT R5, R5, R4, RZ, 0x3c, !PT ;  /* 0x0000000405052212 */ /* 0x001fc800078e3cff */
[----:B------:R-:W-:-:S04]  /*44460*/  @P2 LOP3.LUT R4, R5, R4, RZ, 0x3c, !PT ;  /* 0x0000000405042212 */ /* 0x000fc800078e3cff */
[----:B------:R-:W-:-:S05]  /*44470*/  @P2 LOP3.LUT R5, R5, R4, RZ, 0x3c, !PT ;  /* 0x0000000405052212 */ /* 0x000fca00078e3cff */
[----:B------:R-:W2:Y:S04]  /*44480*/  @P2 LDG.E.U8 R3, desc[UR62][R4.64] ;  /* 0x0000003e04032981 */ /* 0x000ea8000c1e1100 */
[----:B----4-:R0:W-:Y:S04]  /*44490*/  STL [R1+0x6854], R28 ;  /* 0x0068541c01007387 */ /* 0x0101e80000100800 */
[----:B0-----:R-:W4:Y:S04]  /*444a0*/  LDL R28, [R1+0x20bc] ;  /* 0x0020bc00011c7983 */ /* 0x001f280000100800 */
[----:B--2---:R0:W-:Y:S04]  /*444b0*/  STL [R1], R3 ;  /* 0x0000000301007387 */ /* 0x0041e80000100800 */
[----:B0-----:R-:W2:Y:S04]  /*444c0*/  LDL.LU R3, [R1+0x6874] ;  /* 0x0068740001037983 */ /* 0x001ea80000300800 */
[----:B------:R-:W2:Y:S01]  /*444d0*/  LDL R5, [R1+0x20b8] ;  /* 0x0020b80001057983 */ /* 0x000ea20000100800 */
[----:B------:R-:W-:Y:S01]  /*444e0*/  PRMT R27, RZ, 0x7610, R27 ;  /* 0x00007610ff1b7816 */ /* 0x000fe2000000001b */
[----:B----4-:R-:W-:Y:S01]  /*444f0*/  @P2 IMAD.MOV.U32 R4, RZ, RZ, R28 ;  /* 0x000000ffff042224 */ /* 0x010fe200078e001c */
[----:B------:R-:W-:-:S02]  /*44500*/  ISETP.GT.AND P4, PT, R2, 0x3b, PT ;  /* 0x0000003b0200780c */ /* 0x000fc40003f84270 */
[----:B------:R-:W-:Y:S02]  /*44510*/  PRMT R26, RZ, 0x7610, R26 ;  /* 0x00007610ff1a7816 */ /* 0x000fe4000000001a */
[----:B--2---:R0:W2:Y:S09]  /*44520*/  @P2 LDG.E.U8 R27, desc[UR62][R4.64] ;  /* 0x0000003e041b2981 */ /* 0x0040b2000c1e1100 */
[----:B0-----:R-:W-:-:S02]  /*44530*/  @P4 IMAD.MOV.U32 R4, RZ, RZ, R0 ;  /* 0x000000ffff044224 */ /* 0x001fc400078e0000 */
[----:B---3--:R-:W-:-:S05]  /*44540*/  @P4 IMAD.MOV.U32 R5, RZ, RZ, R29 ;  /* 0x000000ffff054224 */ /* 0x008fca00078e001d */
[----:B------:R-:W3:Y:S04]  /*44550*/  @P4 LDG.E.U8 R26, desc[UR62][R4.64] ;  /* 0x0000003e041a4981 */ /* 0x000ee8000c1e1100 */
[----:B--2---:R0:W-:Y:S04]  /*44560*/  STL [R1+0x685c], R27 ;  /* 0x00685c1b01007387 */ /* 0x0041e80000100800 */
[----:B------:R-:W2:Y:S04]  /*44570*/  LDL R4, [R1+0x2038] ;  /* 0x0020380001047983 */ /* 0x000ea80000100800 */
[----:B------:R-:W2:Y:S01]  /*44580*/  LDL R5, [R1+0x203c] ;  /* 0x00203c0001057983 */ /* 0x000ea20000100800 */
[----:B------:R-:W-:-:S03]  /*44590*/  PRMT R25, RZ, 0x7610, R25 ;  /* 0x00007610ff197816 */ /* 0x000fc60000000019 */
[----:B------:R-:W4:Y:S04]  /*445a0*/  LDL R29, [R1+0x20b0] ;  /* 0x0020b000011d7983 */ /* 0x000f280000100800 */
[----:B------:R-:W4:Y:S04]  /*445b0*/  LDL R0, [R1+0x20b4] ;  /* 0x0020b40001007983 */ /* 0x000f280000100800 */
[----:B------:R-:W4:Y:S04]  /*445c0*/  LDL R28, [R1+0x20a8] ;  /* 0x0020a800011c7983 */ /* 0x000f280000100800 */
[----:B0-----:R-:W4:Y:S04]  /*445d0*/  LDL R27, [R1+0x20ac] ;  /* 0x0020ac00011b7983 */ /* 0x001f280000100800 */
[----:B---3--:R0:W-:Y:S04]  /*445e0*/  STL [R1+0x6860], R26 ;  /* 0x0068601a01007387 */ /* 0x0081e80000100800 */
[----:B0-----:R-:W3:Y:S01]  /*445f0*/  LDL R26, [R1+0x2114] ;  /* 0x00211400011a7983 */ /* 0x001ee20000100800 */
[----:B--2---:R-:W-:-:S04]  /*44600*/  @P4 LOP3.LUT R5, R5, R4, RZ, 0x3c, !PT ;  /* 0x0000000405054212 */ /* 0x004fc800078e3cff */
[----:B------:R-:W-:-:S04]  /*44610*/  @P4 LOP3.LUT R4, R5, R4, RZ, 0x3c, !PT ;  /* 0x0000000405044212 */ /* 0x000fc800078e3cff */
[----:B------:R-:W-:-:S05]  /*44620*/  @P4 LOP3.LUT R5, R5, R4, RZ, 0x3c, !PT ;  /* 0x0000000405054212 */ /* 0x000fca00078e3cff */
[----:B------:R3:W2:Y:S04]  /*44630*/  @P4 LDG.E.U8 R25, desc[UR62][R4.64] ;  /* 0x0000003e04194981 */ /* 0x0006a8000c1e1100 */
[----:B------:R-:W2:Y:S01]  /*44640*/  LDL R5, [R1+0x2110] ;  /* 0x0021100001057983 */ /* 0x000ea20000100800 */
[C---:B------:R-:W-:Y:S02]  /*44650*/  ISETP.GT.AND P0, PT, R2.reuse, 0x2e, PT ;  /* 0x0000002e0200780c */ /* 0x040fe40003f04270 */
[----:B------:R-:W-:Y:S02]  /*44660*/  ISETP.GT.AND P1, PT, R2, 0x34, PT ;  /* 0x000000340200780c */ /* 0x000fe40003f24270 */
[----:B------:R-:W-:Y:S02]  /*44670*/  PRMT R24, RZ, 0x7610, R24 ;  /* 0x00007610ff187816 */ /* 0x000fe40000000018 */
[----:B------:R-:W-:-:S07]  /*44680*/  PRMT R23, RZ, 0x7610, R23 ;  /* 0x00007610ff177816 */ /* 0x000fce0000000017 */
[----:B---3--:R-:W-:-:S05]  /*44690*/  @P0 IMAD.MOV.U32 R4, RZ, RZ, R26 ;  /* 0x000000ffff040224 */ /* 0x008fca00078e001a */
[----:B--2---:R4:W2:Y:S02]  /*446a0*/  @P0 LDG.E.U8 R24, desc[UR62][R4.64] ;  /* 0x0000003e04180981 */ /* 0x0048a4000c1e1100 */
[----:B----4-:R-:W-:Y:S02]  /*446b0*/  @P1 IMAD.MOV.U32 R4, RZ, RZ, R0 ;  /* 0x000000ffff041224 */ /* 0x010fe400078e0000 */
[----:B------:R-:W-:-:S05]  /*446c0*/  @P1 IMAD.MOV.U32 R5, RZ, RZ, R29 ;  /* 0x000000ffff051224 */ /* 0x000fca00078e001d */
[----:B------:R0:W3:Y:S04]  /*446d0*/  @P1 LDG.E.U8 R23, desc[UR62][R4.64] ;  /* 0x0000003e04171981 */ /* 0x0000e8000c1e1100 */
[----:B------:R1:W-:Y:S04]  /*446e0*/  STL [R1+0x6864], R25 ;  /* 0x0068641901007387 */ /* 0x0003e80000100800 */
[----:B------:R-:W4:Y:S04]  /*446f0*/  LDL R26, [R1+0x2030] ;  /* 0x00203000011a7983 */ /* 0x000f280000100800 */
[----:B-1----:R-:W4:Y:S01]  /*44700*/  LDL R25, [R1+0x2034] ;  /* 0x0020340001197983 */ /* 0x002f220000100800 */
[----:B------:R-:W-:Y:S01]  /*44710*/  PRMT R22, RZ, 0x7610, R22 ;  /* 0x00007610ff167816 */ /* 0x000fe20000000016 */
[----:B0-----:R-:W-:-:S02]  /*44720*/  @P1 IMAD.MOV.U32 R4, RZ, RZ, R27 ;  /* 0x000000ffff041224 */ /* 0x001fc400078e001b */
[----:B------:R-:W-:-:S05]  /*44730*/  @P1 IMAD.MOV.U32 R5, RZ, RZ, R28 ;  /* 0x000000ffff051224 */ /* 0x000fca00078e001c */
[----:B------:R4:W4:Y:S04]  /*44740*/  @P1 LDG.E.U8 R22, desc[UR62][R4.64] ;  /* 0x0000003e04161981 */ /* 0x000928000c1e1100 */
[----:B--2---:R0:W-:Y:S04]  /*44750*/  STL [R1+0x6828], R24 ;  /* 0x0068281801007387 */ /* 0x0041e80000100800 */
[----:B------:R-:W2:Y:S04]  /*44760*/  LDL R0, [R1+0x202c] ;  /* 0x00202c0001007983 */ /* 0x000ea80000100800 */
[----:B0-----:R-:W2:Y:S04]  /*44770*/  LDL R24, [R1+0x2028] ;  /* 0x0020280001187983 */ /* 0x001ea80000100800 */
[----:B---3--:R0:W-:Y:S04]  /*44780*/  STL [R1+0x6868], R23 ;  /* 0x0068681701007387 */ /* 0x0081e80000100800 */
[----:B------:R-:W3:Y:S04]  /*44790*/  LDL R27, [R1+0x2108] ;  /* 0x00210800011b7983 */ /* 0x000ee80000100800 */
[----:B0-----:R-:W3:Y:S01]  /*447a0*/  LDL R23, [R1+0x210c] ;  /* 0x00210c0001177983 */ /* 0x001ee20000100800 */
[----:B------:R-:W-:-:S02]  /*447b0*/  ISETP.GT.AND P2, PT, R2, 0x3c, PT ;  /* 0x0000003c0200780c */ /* 0x000fc40003f44270 */
[----:B------:R-:W-:-:S11]  /*447c0*/  PRMT R21, RZ, 0x7610, R21 ;  /* 0x00007610ff157816 */ /* 0x000fd60000000015 */
[----:B----4-:R-:W-:Y:S02]  /*447d0*/  @P2 IMAD.MOV.U32 R4, RZ, RZ, R25 ;  /* 0x000000ffff042224 */ /* 0x010fe400078e0019 */
[----:B------:R-:W-:-:S05]  /*447e0*/  @P2 IMAD.MOV.U32 R5, RZ, RZ, R26 ;  /* 0x000000ffff052224 */ /* 0x000fca00078e001a */
[----:B------:R2:W4:Y:S01]  /*447f0*/  @P2 LDG.E.U8 R21, desc[UR62][R4.64] ;  /* 0x0000003e04152981 */ /* 0x000522000c1e1100 */
[----:B------:R-:W-:Y:S02]  /*44800*/  PRMT R20, RZ, 0x7610, R20 ;  /* 0x00007610ff147816 */ /* 0x000fe40000000014 */
[----:B------:R-:W-:Y:S01]  /*44810*/  PRMT R19, RZ, 0x7610, R19 ;  /* 0x00007610ff137816 */ /* 0x000fe20000000013 */
[----:B------:R0:W-:Y:S04]  /*44820*/  STL [R1+0x686c], R22 ;  /* 0x00686c1601007387 */ /* 0x0001e80000100800 */
[----:B------:R-:W4:Y:S04]  /*44830*/  LDL R26, [R1+0x20a0] ;  /* 0x0020a000011a7983 */ /* 0x000f280000100800 */
[----:B------:R-:W4:Y:S01]  /*44840*/  LDL R25, [R1+0x20a4] ;  /* 0x0020a40001197983 */ /* 0x000f220000100800 */
[----:B--2---:R-:W-:-:S02]  /*44850*/  @P2 IMAD.MOV.U32 R4, RZ, RZ, R0 ;  /* 0x000000ffff042224 */ /* 0x004fc400078e0000 */
[----:B------:R-:W-:-:S05]  /*44860*/  @P2 IMAD.MOV.U32 R5, RZ, RZ, R24 ;  /* 0x000000ffff052224 */ /* 0x000fca00078e0018 */
[----:B------:R3:W2:Y:S02]  /*44870*/  @P2 LDG.E.U8 R20, desc[UR62][R4.64] ;  /* 0x0000003e04142981 */ /* 0x0006a4000c1e1100 */
[----:B---3--:R-:W-:Y:S02]  /*44880*/  @P0 IMAD.MOV.U32 R5, RZ, RZ, R27 ;  /* 0x000000ffff050224 */ /* 0x008fe400078e001b */
[----:B------:R-:W-:-:S05]  /*44890*/  @P0 IMAD.MOV.U32 R4, RZ, RZ, R23 ;  /* 0x000000ffff040224 */ /* 0x000fca00078e0017 */
[----:B------:R1:W3:Y:S01]  /*448a0*/  @P0 LDG.E.U8 R19, desc[UR62][R4.64] ;  /* 0x0000003e04130981 */ /* 0x0002e2000c1e1100 */
[----:B------:R-:W-:-:S03]  /*448b0*/  ISETP.GT.AND P1, PT, R2, 0x35, PT ;  /* 0x000000350200780c */ /* 0x000fc60003f24270 */
[----:B----4-:R4:W-:Y:S04]  /*448c0*/  STL [R1+0x6870], R21 ;  /* 0x0068701501007387 */ /* 0x0109e80000100800 */
[----:B------:R-:W2:Y:S04]  /*448d0*/  LDL R24, [R1+0x2098] ;  /* 0x0020980001187983 */ /* 0x000ea80000100800 */
[----:B------:R-:W2:Y:S04]  /*448e0*/  LDL R0, [R1+0x209c] ;  /* 0x00209c0001007983 */ /* 0x000ea80000100800 */
[----:B------:R-:W2:Y:S04]  /*448f0*/  LDL R27, [R1+0x2020] ;  /* 0x00202000011b7983 */ /* 0x000ea80000100800 */
[----:B------:R-:W2:Y:S04]  /*44900*/  LDL R23, [R1+0x2024] ;  /* 0x0020240001177983 */ /* 0x000ea80000100800 */
[----:B0-----:R-:W2:Y:S04]  /*44910*/  LDL R22, [R1+0x2018] ;  /* 0x0020180001167983 */ /* 0x001ea80000100800 */
[----:B----4-:R-:W4:Y:S01]  /*44920*/  LDL R21, [R1+0x201c] ;  /* 0x00201c0001157983 */ /* 0x010f220000100800 */
[----:B-1----:R-:W-:-:S02]  /*44930*/  @P1 IMAD.MOV.U32 R4, RZ, RZ, R25 ;  /* 0x000000ffff041224 */ /* 0x002fc400078e0019 */
[----:B------:R-:W-:Y:S01]  /*44940*/  @P1 IMAD.MOV.U32 R5, RZ, RZ, R26 ;  /* 0x000000ffff051224 */ /* 0x000fe200078e001a */
[----:B---3--:R0:W-:Y:S04]  /*44950*/  STL [R1+0x682c], R19 ;  /* 0x00682c1301007387 */ /* 0x0081e80000100800 */
[----:B------:R-:W3:Y:S04]  /*44960*/  LDL R26, [R1+0x2090] ;  /* 0x00209000011a7983 */ /* 0x000ee80000100800 */
[----:B------:R-:W3:Y:S01]  /*44970*/  LDL R25, [R1+0x2094] ;  /* 0x0020940001197983 */ /* 0x000ee20000100800 */
[----:B------:R-:W-:-:S02]  /*44980*/  ISETP.GT.AND P3, PT, R2, 0x3d, PT ;  /* 0x0000003d0200780c */ /* 0x000fc40003f64270 */
[----:B------:R-:W-:Y:S01]  /*44990*/  PRMT R18, RZ, 0x7610, R18 ;  /* 0x00007610ff127816 */ /* 0x000fe20000000012 */
[----:B0-----:R-:W3:Y:S01]  /*449a0*/  LDL R19, [R1+0x200c] ;  /* 0x00200c0001137983 */ /* 0x001ee20000100800 */
[----:B------:R-:W-:-:S04]  /*449b0*/  PRMT R17, RZ, 0x7610, R17 ;  /* 0x00007610ff117816 */ /* 0x000fc80000000011 */
[----:B------:R2:W3:Y:S01]  /*449c0*/  @P1 LDG.E.U8 R18, desc[UR62][R4.64] ;  /* 0x0000003e04121981 */ /* 0x0004e2000c1e1100 */
[----:B------:R-:W-:Y:S01]  /*449d0*/  PRMT R16, RZ, 0x7610, R16 ;  /* 0x00007610ff107816 */ /* 0x000fe20000000010 */
[----:B--2---:R-:W-:Y:S02]  /*449e0*/  @P1 IMAD.MOV.U32 R4, RZ, RZ, R0 ;  /* 0x000000ffff041224 */ /* 0x004fe400078e0000 */
[----:B------:R-:W-:Y:S01]  /*449f0*/  @P1 IMAD.MOV.U32 R5, RZ, RZ, R24 ;  /* 0x000000ffff051224 */ /* 0x000fe200078e0018 */
[----:B------:R-:W2:Y:S04]  /*44a00*/  LDL R0, [R1+0x208c] ;  /* 0x00208c0001007983 */ /* 0x000ea80000100800 */
[----:B------:R0:W2:Y:S04]  /*44a10*/  @P1 LDG.E.U8 R17, desc[UR62][R4.64] ;  /* 0x0000003e04111981 */ /* 0x0000a8000c1e1100 */
[----:B------:R-:W2:Y:S01]  /*44a20*/  LDL R24, [R1+0x2088] ;  /* 0x0020880001187983 */ /* 0x000ea20000100800 */
[----:B------:R-:W-:Y:S01]  /*44a30*/  ISETP.GT.AND P2, PT, R2, 0x36, PT ;  /* 0x000000360200780c */ /* 0x000fe20003f44270 */
[----:B0-----:R-:W-:-:S02]  /*44a40*/  @P3 IMAD.MOV.U32 R4, RZ, RZ, R23 ;  /* 0x000000ffff043224 */ /* 0x001fc400078e0017 */
[----:B------:R-:W-:Y:S01]  /*44a50*/  @P3 IMAD.MOV.U32 R5, RZ, RZ, R27 ;  /* 0x000000ffff053224 */ /* 0x000fe200078e001b */
[----:B------:R-:W2:Y:S04]  /*44a60*/  LDL R23, [R1+0x2010] ;  /* 0x0020100001177983 */ /* 0x000ea80000100800 */
[----:B------:R0:W2:Y:S01]  /*44a70*/  @P3 LDG.E.U8 R16, desc[UR62][R4.64] ;  /* 0x0000003e04103981 */ /* 0x0000a2000c1e1100 */
[----:B------:R-:W-:Y:S01]  /*44a80*/  PRMT R15, RZ, 0x7610, R15 ;  /* 0x00007610ff0f7816 */ /* 0x000fe2000000000f */
[----:B0-----:R-:W-:Y:S02]  /*44a90*/  @P3 IMAD.MOV.U32 R5, RZ, RZ, R22 ;  /* 0x000000ffff053224 */ /* 0x001fe400078e0016 */
[----:B------:R-:W2:Y:S01]  /*44aa0*/  LDL R22, [R1+0x2014] ;  /* 0x0020140001167983 */ /* 0x000ea20000100800 */
[----:B----4-:R-:W-:Y:S01]  /*44ab0*/  @P3 IMAD.MOV.U32 R4, RZ, RZ, R21 ;  /* 0x000000ffff043224 */ /* 0x010fe200078e0015 */
[----:B------:R-:W-:-:S02]  /*44ac0*/  PRMT R14, RZ, 0x7610, R14 ;  /* 0x00007610ff0e7816 */ /* 0x000fc4000000000e */
[----:B------:R-:W4:Y:S04]  /*44ad0*/  LDL R21, [R1+0x2008] ;  /* 0x0020080001157983 */ /* 0x000f280000100800 */
[----:B------:R3:W4:Y:S02]  /*44ae0*/  @P3 LDG.E.U8 R15, desc[UR62][R4.64] ;  /* 0x0000003e040f3981 */ /* 0x000724000c1e1100 */
[----:B---3--:R-:W-:Y:S02]  /*44af0*/  @P2 IMAD.MOV.U32 R5, RZ, RZ, R26 ;  /* 0x000000ffff052224 */ /* 0x008fe400078e001a */
[----:B------:R-:W-:-:S05]  /*44b00*/  @P2 IMAD.MOV.U32 R4, RZ, RZ, R25 ;  /* 0x000000ffff042224 */ /* 0x000fca00078e0019 */
[----:B------:R2:W3:Y:S01]  /*44b10*/  @P2 LDG.E.U8 R14, desc[UR62][R4.64] ;  /* 0x0000003e040e2981 */ /* 0x0004e2000c1e1100 */
[----:B------:R-:W-:Y:S02]  /*44b20*/  ISETP.GT.AND P4, PT, R2, 0x3e, PT ;  /* 0x0000003e0200780c */ /* 0x000fe40003f84270 */
[----:B------:R-:W-:Y:S02]  /*44b30*/  PRMT R13, RZ, 0x7610, R13 ;  /* 0x00007610ff0d7816 */ /* 0x000fe4000000000d */
[----:B------:R-:W-:Y:S01]  /*44b40*/  PRMT R12, RZ, 0x7610, R12 ;  /* 0x00007610ff0c7816 */ /* 0x000fe2000000000c */
[----:B--2---:R-:W-:Y:S02]  /*44b50*/  @P2 IMAD.MOV.U32 R4, RZ, RZ, R0 ;  /* 0x000000ffff042224 */ /* 0x004fe400078e0000 */
[----:B------:R-:W-:-:S05]  /*44b60*/  @P2 IMAD.MOV.U32 R5, RZ, RZ, R24 ;  /* 0x000000ffff052224 */ /* 0x000fca00078e0018 */
[----:B------:R0:W2:Y:S02]  /*44b70*/  @P2 LDG.E.U8 R13, desc[UR62][R4.64] ;  /* 0x0000003e040d2981 */ /* 0x0000a4000c1e1100 */
[----:B0-----:R-:W-:Y:S02]  /*44b80*/  @P4 IMAD.MOV.U32 R5, RZ, RZ, R23 ;  /* 0x000000ffff054224 */ /* 0x001fe400078e0017 */
[----:B------:R-:W-:-:S05]  /*44b90*/  @P4 IMAD.MOV.U32 R4, RZ, RZ, R22 ;  /* 0x000000ffff044224 */ /* 0x000fca00078e0016 */
[----:B------:R0:W2:Y:S01]  /*44ba0*/  @P4 LDG.E.U8 R12, desc[UR62][R4.64] ;  /* 0x0000003e040c4981 */ /* 0x0000a2000c1e1100 */
[----:B------:R-:W-:Y:S01]  /*44bb0*/  PRMT R11, RZ, 0x7610, R11 ;  /* 0x00007610ff0b7816 */ /* 0x000fe2000000000b */
[----:B0-----:R-:W-:Y:S02]  /*44bc0*/  @P4 IMAD.MOV.U32 R4, RZ, RZ, R19 ;  /* 0x000000ffff044224 */ /* 0x001fe400078e0013 */
[----:B----4-:R-:W-:-:S05]  /*44bd0*/  @P4 IMAD.MOV.U32 R5, RZ, RZ, R21 ;  /* 0x000000ffff054224 */ /* 0x010fca00078e0015 */
[----:B------:R-:W4:Y:S04]  /*44be0*/  @P4 LDG.E.U8 R11, desc[UR62][R4.64] ;  /* 0x0000003e040b4981 */ /* 0x000f28000c1e1100 */
[----:B---3--:R0:W-:Y:S04]  /*44bf0*/  STL [R1+0x6830], R14 ;  /* 0x0068300e01007387 */ /* 0x0081e80000100800 */
[----:B------:R-:W3:Y:S04]  /*44c00*/  LDL R0, [R1+0x2104] ;  /* 0x0021040001007983 */ /* 0x000ee80000100800 */
[----:B0-----:R-:W3:Y:S01]  /*44c10*/  LDL R14, [R1+0x2100] ;  /* 0x00210000010e7983 */ /* 0x001ee20000100800 */
[----:B------:R-:W-:-:S03]  /*44c20*/  ISETP.GT.AND P0, PT, R2, 0x2f, PT ;  /* 0x0000002f0200780c */ /* 0x000fc60003f04270 */
[----:B--2---:R0:W-:Y:S04]  /*44c30*/  STL [R1+0x6834], R13 ;  /* 0x0068340d01007387 */ /* 0x0041e80000100800 */
[----:B------:R1:W-:Y:S04]  /*44c40*/  STL [R1+0x6838], R12 ;  /* 0x0068380c01007387 */ /* 0x0003e80000100800 */
[----:B------:R-:W2:Y:S04]  /*44c50*/  LDL R24, [R1+0x20f8] ;  /* 0x0020f80001187983 */ /* 0x000ea80000100800 */
[----:B------:R-:W2:Y:S04]  /*44c60*/  LDL R23, [R1+0x20fc] ;  /* 0x0020fc0001177983 */ /* 0x000ea80000100800 */
[----:B------:R-:W2:Y:S04]  /*44c70*/  LDL R22, [R1+0x2080] ;  /* 0x0020800001167983 */ /* 0x000ea80000100800 */
[----:B------:R-:W2:Y:S04]  /*44c80*/  LDL R21, [R1+0x2084] ;  /* 0x0020840001157983 */ /* 0x000ea80000100800 */
[----:B----4-:R4:W-:Y:S04]  /*44c90*/  STL [R1+0x683c], R11 ;  /* 0x00683c0b01007387 */ /* 0x0109e80000100800 */
[----:B------:R-:W2:Y:S04]  /*44ca0*/  LDL R19, [R1+0x2078] ;  /* 0x0020780001137983 */ /* 0x000ea80000100800 */
[----:B0-----:R-:W2:Y:S04]  /*44cb0*/  LDL R13, [R1+0x2000] ;  /* 0x00200000010d7983 */ /* 0x001ea80000100800 */
[----:B-1----:R-:W2:Y:S04]  /*44cc0*/  LDL R12, [R1+0x2004] ;  /* 0x00200400010c7983 */ /* 0x002ea80000100800 */
[----:B----4-:R-:W4:Y:S01]  /*44cd0*/  LDL R11, [R1+0x1ff8] ;  /* 0x001ff800010b7983 */ /* 0x010f220000100800 */
[----:B---3--:R-:W-:-:S03]  /*44ce0*/  @P0 IMAD.MOV.U32 R5, RZ, RZ, R14 ;  /* 0x000000ffff050224 */ /* 0x008fc600078e000e */
[----:B------:R-:W3:Y:S01]  /*44cf0*/  LDL R14, [R1+0x207c] ;  /* 0x00207c00010e7983 */ /* 0x000ee20000100800 */
[----:B------:R-:W-:-:S03]  /*44d00*/  @P0 IMAD.MOV.U32 R4, RZ, RZ, R0 ;  /* 0x000000ffff040224 */ /* 0x000fc600078e0000 */
[----:B------:R-:W4:Y:S01]  /*44d10*/  LDL R0, [R1+0x1ffc] ;  /* 0x001ffc0001007983 */ /* 0x000f220000100800 */
[----:B------:R-:W-:Y:S02]  /*44d20*/  ISETP.GT.AND P1, PT, R2, 0x37, PT ;  /* 0x000000370200780c */ /* 0x000fe40003f24270 */
[----:B------:R-:W-:Y:S02]  /*44d30*/  PRMT R10, RZ, 0x7610, R10 ;  /* 0x00007610ff0a7816 */ /* 0x000fe4000000000a */
[----:B------:R-:W-:-:S04]  /*44d40*/  PRMT R9, RZ, 0x7610, R9 ;  /* 0x00007610ff097816 */ /* 0x000fc80000000009 */
[----:B------:R2:W4:Y:S01]  /*44d50*/  @P0 LDG.E.U8 R10, desc[UR62][R4.64] ;  /* 0x0000003e040a0981 */ /* 0x000522000c1e1100 */
[----:B------:R-:W-:Y:S02]  /*44d60*/  ISETP.GT.AND P2, PT, R2, 0x3f, PT ;  /* 0x0000003f0200780c */ /* 0x000fe40003f44270 */
[----:B------:R-:W-:Y:S02]  /*44d70*/  PRMT R8, RZ, 0x7610, R8 ;  /* 0x00007610ff087816 */ /* 0x000fe40000000008 */
[----:B------:R-:W-:Y:S02]  /*44d80*/  PRMT R7, RZ, 0x7610, R7 ;  /* 0x00007610ff077816 */ /* 0x000fe40000000007 */
[----:B------:R-:W-:Y:S01]  /*44d90*/  PRMT R6, RZ, 0x7610, R6 ;  /* 0x00007610ff067816 */ /* 0x000fe20000000006 */
[----:B--2---:R-:W-:Y:S02]  /*44da0*/  @P0 IMAD.MOV.U32 R5, RZ, RZ, R24 ;  /* 0x000000ffff050224 */ /* 0x004fe400078e0018 */
[----:B------:R-:W-:-:S05]  /*44db0*/  @P0 IMAD.MOV.U32 R4, RZ, RZ, R23 ;  /* 0x000000ffff040224 */ /* 0x000fca00078e0017 */
[----:B------:R0:W2:Y:S02]  /*44dc0*/  @P0 LDG.E.U8 R9, desc[UR62][R4.64] ;  /* 0x0000003e04090981 */ /* 0x0000a4000c1e1100 */
[----:B0-----:R-:W-:Y:S02]  /*44dd0*/  @P1 IMAD.MOV.U32 R4, RZ, RZ, R21 ;  /* 0x000000ffff041224 */ /* 0x001fe400078e0015 */
[----:B------:R-:W-:-:S05]  /*44de0*/  @P1 IMAD.MOV.U32 R5, RZ, RZ, R22 ;  /* 0x000000ffff051224 */ /* 0x000fca00078e0016 */
[----:B------:R0:W2:Y:S02]  /*44df0*/  @P1 LDG.E.U8 R8, desc[UR62][R4.64] ;  /* 0x0000003e04081981 */ /* 0x0000a4000c1e1100 */
[----:B0-----:R-:W-:Y:S01]  /*44e00*/  @P1 IMAD.MOV.U32 R5, RZ, RZ, R19 ;  /* 0x000000ffff051224 */ /* 0x001fe200078e0013 */
[----:B------:R-:W-:Y:S01]  /*44e10*/  PRMT R3, RZ, 0x7610, R3 ;  /* 0x00007610ff037816 */ /* 0x000fe20000000003 */
[----:B---3--:R-:W-:-:S05]  /*44e20*/  @P1 IMAD.MOV.U32 R4, RZ, RZ, R14 ;  /* 0x000000ffff041224 */ /* 0x008fca00078e000e */
[----:B------:R0:W3:Y:S02]  /*44e30*/  @P1 LDG.E.U8 R7, desc[UR62][R4.64] ;  /* 0x0000003e04071981 */ /* 0x0000e4000c1e1100 */
[----:B0-----:R-:W-:Y:S02]  /*44e40*/  @P2 IMAD.MOV.U32 R4, RZ, RZ, R12 ;  /* 0x000000ffff042224 */ /* 0x001fe400078e000c */
[----:B------:R-:W-:-:S05]  /*44e50*/  @P2 IMAD.MOV.U32 R5, RZ, RZ, R13 ;  /* 0x000000ffff052224 */ /* 0x000fca00078e000d */
[----:B------:R4:W3:Y:S02]  /*44e60*/  @P2 LDG.E.U8 R6, desc[UR62][R4.64] ;  /* 0x0000003e04062981 */ /* 0x0008e4000c1e1100 */
[----:B----4-:R-:W-:Y:S02]  /*44e70*/  @P2 IMAD.MOV.U32 R4, RZ, RZ, R0 ;  /* 0x000000ffff042224 */ /* 0x010fe400078e0000 */
[----:B------:R-:W-:-:S05]  /*44e80*/  @P2 IMAD.MOV.U32 R5, RZ, RZ, R11 ;  /* 0x000000ffff052224 */ /* 0x000fca00078e000b */
[----:B------:R-:W4:Y:S04]  /*44e90*/  @P2 LDG.E.U8 R3, desc[UR62][R4.64] ;  /* 0x0000003e04032981 */ /* 0x000f28000c1e1100 */
[----:B------:R-:W-:Y:S04]  /*44ea0*/  STL [R1+0x6800], R10 ;  /* 0x0068000a01007387 */ /* 0x000fe80000100800 */
[----:B--2---:R-:W-:Y:S04]  /*44eb0*/  STL [R1+0x6804], R9 ;  /* 0x0068040901007387 */ /* 0x004fe80000100800 */
[----:B------:R-:W-:Y:S01]  /*44ec0*/  STL [R1+0x6808], R8 ;  /* 0x0068080801007387 */ /* 0x000fe20000100800 */
[----:B------:R-:W0:Y:S01]  /*44ed0*/  S2R R24, SR_TID.X ;  /* 0x0000000000187919 */ /* 0x000e220000002100 */
[----:B------:R-:W-:Y:S06]  /*44ee0*/  BAR.SYNC.DEFER_BLOCKING 0x0 ;  /* 0x0000000000007b1d */ /* 0x000fec0000010000 */
[----:B---3--:R1:W-:Y:S04]  /*44ef0*/  STL [R1+0x680c], R7 ;  /* 0x00680c0701007387 */ /* 0x0083e80000100800 */
[----:B------:R-:W-:Y:S04]  /*44f00*/  STL [R1+0x6810], R6 ;  /* 0x0068100601007387 */ /* 0x000fe80000100800 */
[----:B------:R-:W2:Y:S04]  /*44f10*/  LDL.LU R14, [R1+0x388] ;  /* 0x00038800010e7983 */ /* 0x000ea80000300800 */
[----:B------:R-:W3:Y:S04]  /*44f20*/  LDL.LU R19, [R1+0x384] ;  /* 0x0003840001137983 */ /* 0x000ee80000300800 */
[----:B------:R-:W2:Y:S04]  /*44f30*/  LDL.LU R21, [R1+0x278] ;  /* 0x0002780001157983 */ /* 0x000ea80000300800 */
[----:B------:R-:W2:Y:S04]  /*44f40*/  LDL.LU R22, [R1+0x274] ;  /* 0x0002740001167983 */ /* 0x000ea80000300800 */
[----:B------:R-:W2:Y:S04]  /*44f50*/  LDL.LU R23, [R1+0x164] ;  /* 0x0001640001177983 */ /* 0x000ea80000300800 */
[----:B------:R-:W2:Y:S04]  /*44f60*/  LDL.LU R25, [R1+0x118] ;  /* 0x0001180001197983 */ /* 0x000ea80000300800 */
[----:B------:R-:W2:Y:S04]  /*44f70*/  LDL.LU R26, [R1+0x114] ;  /* 0x00011400011a7983 */ /* 0x000ea80000300800 */
[----:B------:R-:W2:Y:S04]  /*44f80*/  LDL.LU R27, [R1+0x98] ;  /* 0x00009800011b7983 */ /* 0x000ea80000300800 */
[----:B------:R-:W2:Y:S04]  /*44f90*/  LDL.LU R28, [R1+0x94] ;  /* 0x00009400011c7983 */ /* 0x000ea80000300800 */
[----:B------:R-:W2:Y:S04]  /*44fa0*/  LDL.LU R29, [R1+0x58] ;  /* 0x00005800011d7983 */ /* 0x000ea80000300800 */
[----:B-1----:R-:W2:Y:S04]  /*44fb0*/  LDL.LU R7, [R1+0x2c] ;  /* 0x00002c0001077983 */ /* 0x002ea80000300800 */
[----:B------:R-:W2:Y:S04]  /*44fc0*/  LDL.LU R8, [R1+0x28] ;  /* 0x0000280001087983 */ /* 0x000ea80000300800 */
[----:B------:R-:W2:Y:S04]  /*44fd0*/  LDL.LU R9, [R1+0x24] ;  /* 0x0000240001097983 */ /* 0x000ea80000300800 */
[----:B------:R-:W2:Y:S04]  /*44fe0*/  LDL.LU R10, [R1+0x20] ;  /* 0x00002000010a7983 */ /* 0x000ea80000300800 */
[----:B----4-:R1:W-:Y:S04]  /*44ff0*/  STL [R1+0x6814], R3 ;  /* 0x0068140301007387 */ /* 0x0103e80000100800 */
[----:B-1----:R-:W4:Y:S04]  /*45000*/  LDL.LU R3, [R1+0x54] ;  /* 0x0000540001037983 */ /* 0x002f280000300800 */
        /* <DEDUP_REMOVED lines=242> */
[----:B-1----:R-:W4:Y:S01]  /*45f30*/  LDL.LU R4, [R1+0x168] ;  /* 0x0001680001047983 */ /* 0x002f220000300800 */
[----:B0-----:R-:W-:-:S03]  /*45f40*/  LOP3.LUT R0, R24, 0x3f, RZ, 0xc0, !PT ;  /* 0x0000003f18007812 */ /* 0x001fc600078ec0ff */
[----:B------:R-:W-:Y:S04]  /*45f50*/  STL [R1+0x6068], R5 ;  /* 0x0060680501007387 */ /* 0x000fe80000100800 */
[----:B------:R-:W-:Y:S04]  /*45f60*/  STL [R1+0x67f8], R5 ;  /* 0x0067f80501007387 */ /* 0x000fe80000100800 */
[----:B------:R-:W-:Y:S04]  /*45f70*/  STL [R1+0x681c], R5 ;  /* 0x00681c0501007387 */ /* 0x000fe80000100800 */
[----:B------:R-:W4:Y:S04]  /*45f80*/  LDL.LU R6, [R1+0x380] ;  /* 0x0003800001067983 */ /* 0x000f280000300800 */
[----:B------:R-:W4:Y:S04]  /*45f90*/  LDL.LU R11, [R1+0x36c] ;  /* 0x00036c00010b7983 */ /* 0x000f280000300800 */
[----:B------:R-:W4:Y:S04]  /*45fa0*/  LDL.LU R12, [R1+0x270] ;  /* 0x00027000010c7983 */ /* 0x000f280000300800 */
[----:B--2---:R0:W-:Y:S04]  /*45fb0*/  STS.U8 [R0+UR5], R14 ;  /* 0x0000000e00007988 */ /* 0x0041e80008000005 */
[----:B------:R-:W2:Y:S04]  /*45fc0*/  LDL.LU R13, [R1+0x25c] ;  /* 0x00025c00010d7983 */ /* 0x000ea80000300800 */
[----:B---3--:R1:W-:Y:S04]  /*45fd0*/  STS.U8 [R0+UR5+0x40], R19 ;  /* 0x0000401300007988 */ /* 0x0083e80008000005 */
[----:B0-----:R-:W3:Y:S04]  /*45fe0*/  LDL.LU R14, [R1+0x160] ;  /* 0x00016000010e7983 */ /* 0x001ee80000300800 */
[----:B------:R0:W-:Y:S04]  /*45ff0*/  STS.U8 [R0+UR5+0x440], R21 ;  /* 0x0004401500007988 */ /* 0x0001e80008000005 */
[----:B-1----:R-:W2:Y:S04]  /*46000*/  LDL.LU R19, [R1+0x15c] ;  /* 0x00015c0001137983 */ /* 0x002ea80000300800 */
[----:B------:R1:W-:Y:S04]  /*46010*/  STS.U8 [R0+UR5+0x400], R22 ;  /* 0x0004001600007988 */ /* 0x0003e80008000005 */
[----:B0-----:R-:W2:Y:S04]  /*46020*/  LDL.LU R21, [R1+0x110] ;  /* 0x0001100001157983 */ /* 0x001ea80000300800 */
[----:B-1----:R-:W2:Y:S04]  /*46030*/  LDL.LU R22, [R1+0x10c] ;  /* 0x00010c0001167983 */ /* 0x002ea80000300800 */
[----:B----4-:R-:W-:Y:S04]  /*46040*/  STS.U8 [R0+UR5+0x800], R4 ;  /* 0x0008000400007988 */ /* 0x010fe80008000005 */
[----:B------:R0:W-:Y:S04]  /*46050*/  STS.U8 [R0+UR5+0x840], R23 ;  /* 0x0008401700007988 */ /* 0x0001e80008000005 */
[----:B------:R1:W-:Y:S04]  /*46060*/  STS.U8 [R0+UR5+0xc40], R25 ;  /* 0x000c401900007988 */ /* 0x0003e80008000005 */
[----:B------:R4:W-:Y:S04]  /*46070*/  STS.U8 [R0+UR5+0xc00], R26 ;  /* 0x000c001a00007988 */ /* 0x0009e80008000005 */
[----:B0-----:R-:W3:Y:S04]  /*46080*/  LDL.LU R23, [R1+0x90] ;  /* 0x0000900001177983 */ /* 0x001ee80000300800 */
[----:B-1----:R-:W3:Y:S04]  /*46090*/  LDL.LU R25, [R1+0x8c] ;  /* 0x00008c0001197983 */ /* 0x002ee80000300800 */
[----:B------:R0:W-:Y:S04]  /*460a0*/  STS.U8 [R0+UR5+0x1000], R27 ;  /* 0x0010001b00007988 */ /* 0x0001e80008000005 */
[----:B----4-:R-:W4:Y:S04]  /*460b0*/  LDL.LU R26, [R1+0x50] ;  /* 0x00005000011a7983 */ /* 0x010f280000300800 */
[----:B------:R1:W-:Y:S04]  /*460c0*/  STS.U8 [R0+UR5+0x1040], R28 ;  /* 0x0010401c00007988 */ /* 0x0003e80008000005 */
[----:B0-----:R-:W4:Y:S04]  /*460d0*/  LDL.LU R27, [R1+0x4c] ;  /* 0x00004c00011b7983 */ /* 0x001f280000300800 */
[----:B-1----:R-:W4:Y:S04]  /*460e0*/  LDL.LU R28, [R1+0x1c] ;  /* 0x00001c00011c7983 */ /* 0x002f280000300800 */
[----:B------:R0:W-:Y:S02]  /*460f0*/  STS.U8 [R0+UR5+0x1440], R29 ;  /* 0x0014401d00007988 */ /* 0x0001e40008000005 */
[----:B0-----:R-:W0:Y:S02]  /*46100*/  S2R R29, SR_TID.X ;  /* 0x00000000001d7919 */ /* 0x001e240000002100 */
[----:B------:R-:W-:Y:S04]  /*46110*/  STS.U8 [R0+UR5+0x1400], R3 ;  /* 0x0014000300007988 */ /* 0x000fe80008000005 */
[----:B------:R1:W-:Y:S04]  /*46120*/  STS.U8 [R0+UR5+0x1800], R7 ;  /* 0x0018000700007988 */ /* 0x0003e80008000005 */
[----:B------:R1:W-:Y:S04]  /*46130*/  STS.U8 [R0+UR5+0x1840], R8 ;  /* 0x0018400800007988 */ /* 0x0003e80008000005 */
[----:B------:R0:W-:Y:S04]  /*46140*/  STS.U8 [R0+UR5+0x1c40], R9 ;  /* 0x001c400900007988 */ /* 0x0001e80008000005 */
[----:B------:R0:W-:Y:S04]  /*46150*/  STS.U8 [R0+UR5+0x1c00], R10 ;  /* 0x001c000a00007988 */ /* 0x0001e80008000005 */
[----:B-1----:R-:W4:Y:S04]  /*46160*/  LDL.LU R7, [R1+0x18] ;  /* 0x0000180001077983 */ /* 0x002f280000300800 */
[----:B------:R-:W4:Y:S01]  /*46170*/  LDL.LU R8, [R1+0x14] ;  /* 0x0000140001087983 */ /* 0x000f220000300800 */
[----:B0-----:R-:W-:-:S03]  /*46180*/  LOP3.LUT R29, R29, 0x3f, RZ, 0xc0, !PT ;  /* 0x0000003f1d1d7812 */ /* 0x001fc600078ec0ff */
[----:B------:R-:W4:Y:S01]  /*46190*/  LDL.LU R9, [R1+0x10] ;  /* 0x0000100001097983 */ /* 0x000f220000300800 */
[----:B------:R-:W-:-:S03]  /*461a0*/  LOP3.LUT R3, R29, 0x8, RZ, 0x3c, !PT ;  /* 0x000000081d037812 */ /* 0x000fc600078e3cff */
[----:B------:R-:W4:Y:S04]  /*461b0*/  LDL.LU R10, [R1+0x368] ;  /* 0x00036800010a7983 */ /* 0x000f280000300800 */
[----:B------:R-:W-:Y:S04]  /*461c0*/  STS.U8 [R3+UR5+0x80], R6 ;  /* 0x0000800603007988 */ /* 0x000fe80008000005 */
[----:B------:R-:W-:Y:S04]  /*461d0*/  STS.U8 [R3+UR5+0xc0], R11 ;  /* 0x0000c00b03007988 */ /* 0x000fe80008000005 */
[----:B------:R-:W-:Y:S04]  /*461e0*/  STS.U8 [R3+UR5+0x4c0], R12 ;  /* 0x0004c00c03007988 */ /* 0x000fe80008000005 */
[----:B--2---:R-:W-:Y:S04]  /*461f0*/  STS.U8 [R3+UR5+0x480], R13 ;  /* 0x0004800d03007988 */ /* 0x004fe80008000005 */
[----:B---3--:R-:W-:Y:S04]  /*46200*/  STS.U8 [R3+UR5+0x880], R14 ;  /* 0x0008800e03007988 */ /* 0x008fe80008000005 */
[----:B------:R-:W-:Y:S04]  /*46210*/  STS.U8 [R3+UR5+0x8c0], R19 ;  /* 0x0008c01303007988 */ /* 0x000fe80008000005 */
[----:B------:R0:W-:Y:S04]  /*46220*/  STS.U8 [R3+UR5+0xcc0], R21 ;  /* 0x000cc01503007988 */ /* 0x0001e80008000005 */
[----:B------:R1:W-:Y:S04]  /*46230*/  STS.U8 [R3+UR5+0xc80], R22 ;  /* 0x000c801603007988 */ /* 0x0003e80008000005 */
[----:B0-----:R-:W2:Y:S04]  /*46240*/  LDL.LU R21, [R1+0x364] ;  /* 0x0003640001157983 */ /* 0x001ea80000300800 */
[----:B-1----:R-:W3:Y:S04]  /*46250*/  LDL.LU R22, [R1+0x258] ;  /* 0x0002580001167983 */ /* 0x002ee80000300800 */
[----:B------:R-:W3:Y:S01]  /*46260*/  LDL.LU R11, [R1+0x254] ;  /* 0x00025400010b7983 */ /* 0x000ee20000300800 */
[----:B------:R-:W-:-:S03]  /*46270*/  ISETP.GE.AND P0, PT, R0, R2, PT ;  /* 0x000000020000720c */ /* 0x000fc60003f06270 */
[----:B------:R-:W3:Y:S04]  /*46280*/  LDL.LU R12, [R1+0x158] ;  /* 0x00015800010c7983 */ /* 0x000ee80000300800 */
[----:B------:R-:W3:Y:S04]  /*46290*/  LDL.LU R13, [R1+0x154] ;  /* 0x00015400010d7983 */ /* 0x000ee80000300800 */
[----:B------:R-:W3:Y:S04]  /*462a0*/  LDL.LU R14, [R1+0x108] ;  /* 0x00010800010e7983 */ /* 0x000ee80000300800 */
[----:B------:R-:W3:Y:S04]  /*462b0*/  LDL.LU R19, [R1+0x104] ;  /* 0x0001040001137983 */ /* 0x000ee80000300800 */
[----:B------:R-:W3:Y:S04]  /*462c0*/  LDL.LU R2, [R1+0x88] ;  /* 0x0000880001027983 */ /* 0x000ee80000300800 */
[----:B------:R0:W-:Y:S04]  /*462d0*/  STS.U8 [R3+UR5+0x1080], R23 ;  /* 0x0010801703007988 */ /* 0x0001e80008000005 */
[----:B------:R1:W-:Y:S04]  /*462e0*/  STS.U8 [R3+UR5+0x10c0], R25 ;  /* 0x0010c01903007988 */ /* 0x0003e80008000005 */
[----:B0-----:R-:W3:Y:S04]  /*462f0*/  LDL.LU R23, [R1+0x84] ;  /* 0x0000840001177983 */ /* 0x001ee80000300800 */
[----:B----4-:R0:W-:Y:S04]  /*46300*/  STS.U8 [R3+UR5+0x14c0], R26 ;  /* 0x0014c01a03007988 */ /* 0x0101e80008000005 */
[----:B-1----:R-:W4:Y:S04]  /*46310*/  LDL.LU R25, [R1+0x48] ;  /* 0x0000480001197983 */ /* 0x002f280000300800 */
[----:B------:R1:W-:Y:S04]  /*46320*/  STS.U8 [R3+UR5+0x1480], R27 ;  /* 0x0014801b03007988 */ /* 0x0003e80008000005 */
[----:B------:R1:W-:Y:S04]  /*46330*/  STS.U8 [R3+UR5+0x1880], R28 ;  /* 0x0018801c03007988 */ /* 0x0003e80008000005 */
[----:B0-----:R-:W4:Y:S04]  /*46340*/  LDL.LU R26, [R1+0x44] ;  /* 0x00004400011a7983 */ /* 0x001f280000300800 */
[----:B-1----:R-:W4:Y:S01]  /*46350*/  LDL.LU R27, [R1+0x8] ;  /* 0x00000800011b7983 */ /* 0x002f220000300800 */
[----:B------:R-:W-:-:S03]  /*46360*/  LOP3.LUT R28, R29, 0x10, RZ, 0x3c, !PT ;  /* 0x000000101d1c7812 */ /* 0x000fc600078e3cff */
[----:B------:R-:W4:Y:S04]  /*46370*/  LDL.LU R29, [R1+0x4] ;  /* 0x00000400011d7983 */ /* 0x000f280000300800 */
[----:B------:R-:W4:Y:S04]  /*46380*/  LDL.LU R5, [R1+0x360] ;  /* 0x0003600001057983 */ /* 0x000f280000300800 */
[----:B------:R-:W4:Y:S04]  /*46390*/  LDL.LU R4, [R1+0x33c] ;  /* 0x00033c0001047983 */ /* 0x000f280000300800 */
[----:B------:R-:W-:Y:S04]  /*463a0*/  STS.U8 [R3+UR5+0x18c0], R7 ;  /* 0x0018c00703007988 */ /* 0x000fe80008000005 */
[----:B------:R-:W-:Y:S04]  /*463b0*/  STS.U8 [R3+UR5+0x1cc0], R8 ;  /* 0x001cc00803007988 */ /* 0x000fe80008000005 */
[----:B------:R0:W-:Y:S04]  /*463c0*/  STS.U8 [R3+UR5+0x1c80], R9 ;  /* 0x001c800903007988 */ /* 0x0001e80008000005 */
[----:B------:R1:W-:Y:S04]  /*463d0*/  STS.U8 [R28+UR5+0x100], R10 ;  /* 0x0001000a1c007988 */ /* 0x0003e80008000005 */
[----:B0-----:R-:W4:Y:S04]  /*463e0*/  LDL.LU R3, [R1+0x250] ;  /* 0x0002500001037983 */ /* 0x001f280000300800 */
[----:B------:R-:W4:Y:S04]  /*463f0*/  LDL.LU R6, [R1+0x23c] ;  /* 0x00023c0001067983 */ /* 0x000f280000300800 */
[----:B------:R-:W4:Y:S04]  /*46400*/  LDL.LU R7, [R1+0x150] ;  /* 0x0001500001077983 */ /* 0x000f280000300800 */
[----:B------:R-:W4:Y:S04]  /*46410*/  LDL.LU R8, [R1+0x13c] ;  /* 0x00013c0001087983 */ /* 0x000f280000300800 */
[----:B------:R-:W4:Y:S04]  /*46420*/  LDL.LU R9, [R1+0x100] ;  /* 0x0001000001097983 */ /* 0x000f280000300800 */
[----:B-1----:R-:W4:Y:S04]  /*46430*/  LDL.LU R10, [R1+0xfc] ;  /* 0x0000fc00010a7983 */ /* 0x002f280000300800 */
[----:B--2---:R0:W-:Y:S04]  /*46440*/  STS.U8 [R28+UR5+0x140], R21 ;  /* 0x000140151c007988 */ /* 0x0041e80008000005 */
[----:B---3--:R1:W-:Y:S04]  /*46450*/  STS.U8 [R28+UR5+0x540], R22 ;  /* 0x000540161c007988 */ /* 0x0083e80008000005 */
[----:B------:R2:W-:Y:S04]  /*46460*/  STS.U8 [R28+UR5+0x500], R11 ;  /* 0x0005000b1c007988 */ /* 0x0005e80008000005 */
[----:B0-----:R-:W3:Y:S04]  /*46470*/  LDL.LU R21, [R1+0x6870] ;  /* 0x0068700001157983 */ /* 0x001ee80000300800 */
[----:B-1----:R-:W3:Y:S04]  /*46480*/  LDL.LU R22, [R1+0x686c] ;  /* 0x00686c0001167983 */ /* 0x002ee80000300800 */
[----:B------:R0:W-:Y:S04]  /*46490*/  STS.U8 [R28+UR5+0x900], R12 ;  /* 0x0009000c1c007988 */ /* 0x0001e80008000005 */
[----:B------:R1:W-:Y:S04]  /*464a0*/  STS.U8 [R28+UR5+0x940], R13 ;  /* 0x0009400d1c007988 */ /* 0x0003e80008000005 */
[----:B--2---:R-:W2:Y:S04]  /*464b0*/  LDL.LU R11, [R1+0x80] ;  /* 0x00008000010b7983 */ /* 0x004ea80000300800 */
[----:B------:R1:W-:Y:S04]  /*464c0*/  STS.U8 [R28+UR5+0xd40], R14 ;  /* 0x000d400e1c007988 */ /* 0x0003e80008000005 */
[----:B0-----:R-:W2:Y:S04]  /*464d0*/  LDL.LU R12, [R1+0x7c] ;  /* 0x00007c00010c7983 */ /* 0x001ea80000300800 */
[----:B------:R0:W-:Y:S04]  /*464e0*/  STS.U8 [R28+UR5+0xd00], R19 ;  /* 0x000d00131c007988 */ /* 0x0001e80008000005 */
[----:B-1----:R-:W2:Y:S04]  /*464f0*/  LDL.LU R13, [R1+0x40] ;  /* 0x00004000010d7983 */ /* 0x002ea80000300800 */
[----:B------:R-:W2:Y:S04]  /*46500*/  LDL.LU R14, [R1+0x3c] ;  /* 0x00003c00010e7983 */ /* 0x000ea80000300800 */
[----:B------:R-:W-:Y:S04]  /*46510*/  STS.U8 [R28+UR5+0x1100], R2 ;  /* 0x001100021c007988 */ /* 0x000fe80008000005 */
[----:B0-----:R-:W2:Y:S04]  /*46520*/  LDL.LU R19, [R1] ;  /* 0x0000000001137983 */ /* 0x001ea80000300800 */
[----:B------:R0:W-:Y:S04]  /*46530*/  STS.U8 [R28+UR5+0x1140], R23 ;  /* 0x001140171c007988 */ /* 0x0001e80008000005 */
[----:B----4-:R1:W-:Y:S04]  /*46540*/  STS.U8 [R28+UR5+0x1540], R25 ;  /* 0x001540191c007988 */ /* 0x0103e80008000005 */
[----:B0-----:R-:W4:Y:S04]  /*46550*/  LDL.LU R23, [R1+0x6868] ;  /* 0x0068680001177983 */ /* 0x001f280000300800 */
[----:B-1----:R-:W2:Y:S04]  /*46560*/  LDL.LU R25, [R1+0x6864] ;  /* 0x0068640001197983 */ /* 0x002ea80000300800 */
[----:B------:R0:W-:Y:S04]  /*46570*/  STS.U8 [R28+UR5+0x1500], R26 ;  /* 0x0015001a1c007988 */ /* 0x0001e80008000005 */
[----:B------:R1:W-:Y:S04]  /*46580*/  STS.U8 [R28+UR5+0x1900], R27 ;  /* 0x0019001b1c007988 */ /* 0x0003e80008000005 */
[----:B------:R1:W-:Y:S04]  /*46590*/  STS.U8 [R28+UR5+0x1940], R29 ;  /* 0x0019401d1c007988 */ /* 0x0003e80008000005 */
[----:B0-----:R-:W2:Y:S04]  /*465a0*/  LDL.LU R26, [R1+0x6860] ;  /* 0x00686000011a7983 */ /* 0x001ea80000300800 */
[----:B-1----:R-:W2:Y:S04]  /*465b0*/  LDL.LU R27, [R1+0x685c] ;  /* 0x00685c00011b7983 */ /* 0x002ea80000300800 */
[----:B------:R-:W2:Y:S01]  /*465c0*/  LDL.LU R29, [R1+0x6858] ;  /* 0x00685800011d7983 */ /* 0x000ea20000300800 */
[----:B------:R-:W0:Y:S03]  /*465d0*/  S2R R2, SR_TID.X ;  /* 0x0000000000027919 */ /* 0x000e260000002100 */
[----:B--2---:R1:W-:Y:S04]  /*465e0*/  STS.U8 [R28+UR5+0x1d40], R29 ;  /* 0x001d401d1c007988 */ /* 0x0043e80008000005 */
[----:B-1----:R-:W2:Y:S04]  /*465f0*/  LDL.LU R28, [R1+0x6854] ;  /* 0x00685400011c7983 */ /* 0x002ea80000300800 */
[----:B------:R1:W-:Y:S02]  /*46600*/  STL [R1+0x6820], R29 ;  /* 0x0068201d01007387 */ /* 0x0003e40000100800 */
[----:B-1----:R-:W1:Y:S01]  /*46610*/  S2R R29, SR_TID.X ;  /* 0x00000000001d7919 */ /* 0x002e620000002100 */
[----:B0-----:R-:W-:-:S04]  /*46620*/  LOP3.LUT R2, R2, 0x3f, RZ, 0xc0, !PT ;  /* 0x0000003f02027812 */ /* 0x001fc800078ec0ff */
[----:B------:R-:W-:Y:S02]  /*46630*/  LOP3.LUT R2, R2, 0x18, RZ, 0x3c, !PT ;  /* 0x0000001802027812 */ /* 0x000fe400078e3cff */
[----:B-1----:R-:W-:-:S04]  /*46640*/  LOP3.LUT R29, R29, 0x3f, RZ, 0xc0, !PT ;  /* 0x0000003f1d1d7812 */ /* 0x002fc800078ec0ff */
[----:B------:R-:W-:-:S05]  /*46650*/  LOP3.LUT R29, R29, 0x10, RZ, 0x3c, !PT ;  /* 0x000000101d1d7812 */ /* 0x000fca00078e3cff */
[----:B--2---:R-:W-:Y:S04]  /*46660*/  STS.U8 [R29+UR5+0x1d00], R28 ;  /* 0x001d001c1d007988 */ /* 0x004fe80008000005 */
[----:B------:R-:W-:Y:S04]  /*46670*/  STS.U8 [R2+UR5+0x180], R5 ;  /* 0x0001800502007988 */ /* 0x000fe80008000005 */
[----:B------:R-:W-:Y:S04]  /*46680*/  STS.U8 [R2+UR5+0x1c0], R4 ;  /* 0x0001c00402007988 */ /* 0x000fe80008000005 */
[----:B------:R-:W-:Y:S04]  /*46690*/  STS.U8 [R2+UR5+0x5c0], R3 ;  /* 0x0005c00302007988 */ /* 0x000fe80008000005 */
[----:B------:R0:W-:Y:S04]  /*466a0*/  STL [R1+0x6824], R28 ;  /* 0x0068241c01007387 */ /* 0x0001e80000100800 */
[----:B------:R1:W-:Y:S04]  /*466b0*/  STS.U8 [R2+UR5+0x580], R6 ;  /* 0x0005800602007988 */ /* 0x0003e80008000005 */
[----:B------:R2:W-:Y:S04]  /*466c0*/  STS.U8 [R2+UR5+0x980], R7 ;  /* 0x0009800702007988 */ /* 0x0005e80008000005 */
[----:B0-----:R-:W3:Y:S04]  /*466d0*/  LDL.LU R28, [R1+0x234] ;  /* 0x00023400011c7983 */ /* 0x001ee80000300800 */
[----:B------:R0:W-:Y:S04]  /*466e0*/  STS.U8 [R2+UR5+0x9c0], R8 ;  /* 0x0009c00802007988 */ /* 0x0001e80008000005 */
[----:B------:R-:W3:Y:S04]  /*466f0*/  LDL.LU R3, [R1+0x138] ;  /* 0x0001380001037983 */ /* 0x000ee80000300800 */
[----:B------:R0:W-:Y:S04]  /*46700*/  STS.U8 [R2+UR5+0xdc0], R9 ;  /* 0x000dc00902007988 */ /* 0x0001e80008000005 */
[----:B-1----:R-:W3:Y:S04]  /*46710*/  LDL.LU R6, [R1+0x134] ;  /* 0x0001340001067983 */ /* 0x002ee80000300800 */
[----:B------:R1:W-:Y:S04]  /*46720*/  STS.U8 [R2+UR5+0xd80], R10 ;  /* 0x000d800a02007988 */ /* 0x0003e80008000005 */
[----:B--2---:R-:W2:Y:S04]  /*46730*/  LDL.LU R7, [R1+0xf8] ;  /* 0x0000f80001077983 */ /* 0x004ea80000300800 */
[----:B0-----:R-:W2:Y:S04]  /*46740*/  LDL.LU R8, [R1+0xf4] ;  /* 0x0000f40001087983 */ /* 0x001ea80000300800 */
[----:B------:R-:W-:Y:S04]  /*46750*/  STS.U8 [R2+UR5+0x1180], R11 ;  /* 0x0011800b02007988 */ /* 0x000fe80008000005 */
[----:B------:R-:W2:Y:S04]  /*46760*/  LDL.LU R9, [R1+0x78] ;  /* 0x0000780001097983 */ /* 0x000ea80000300800 */
[----:B------:R-:W-:Y:S04]  /*46770*/  STS.U8 [R2+UR5+0x11c0], R12 ;  /* 0x0011c00c02007988 */ /* 0x000fe80008000005 */
[----:B-1----:R-:W2:Y:S04]  /*46780*/  LDL.LU R10, [R1+0x74] ;  /* 0x00007400010a7983 */ /* 0x002ea80000300800 */
[----:B------:R-:W-:Y:S04]  /*46790*/  STS.U8 [R2+UR5+0x15c0], R13 ;  /* 0x0015c00d02007988 */ /* 0x000fe80008000005 */
[----:B------:R-:W-:Y:S04]  /*467a0*/  STS.U8 [R2+UR5+0x1580], R14 ;  /* 0x0015800e02007988 */ /* 0x000fe80008000005 */
[----:B------:R-:W2:Y:S04]  /*467b0*/  LDL.LU R29, [R1+0x38] ;  /* 0x00003800011d7983 */ /* 0x000ea80000300800 */
[----:B------:R-:W-:Y:S04]  /*467c0*/  STS.U8 [R2+UR5+0x1980], R19 ;  /* 0x0019801302007988 */ /* 0x000fe80008000005 */
[----:B------:R-:W2:Y:S04]  /*467d0*/  LDL.LU R5, [R1+0x34] ;  /* 0x0000340001057983 */ /* 0x000ea80000300800 */
[----:B------:R-:W-:Y:S04]  /*467e0*/  STS.U8 [R2+UR5+0x19c0], R27 ;  /* 0x0019c01b02007988 */ /* 0x000fe80008000005 */
[----:B------:R0:W-:Y:S04]  /*467f0*/  STL [R1+0x6840], R27 ;  /* 0x0068401b01007387 */ /* 0x0001e80000100800 */
[----:B------:R-:W-:Y:S04]  /*46800*/  STS.U8 [R2+UR5+0x1dc0], R26 ;  /* 0x001dc01a02007988 */ /* 0x000fe80008000005 */
[----:B0-----:R-:W2:Y:S04]  /*46810*/  LDL.LU R27, [R1+0x238] ;  /* 0x00023800011b7983 */ /* 0x001ea80000300800 */
[----:B------:R0:W-:Y:S01]  /*46820*/  STL [R1+0x6844], R26 ;  /* 0x0068441a01007387 */ /* 0x0001e20000100800 */
[----:B------:R-:W-:-:S03]  /*46830*/  LOP3.LUT R4, R24, 0x3f, RZ, 0xc0, !PT ;  /* 0x0000003f18047812 */ /* 0x000fc600078ec0ff */
[----:B0-----:R-:W2:Y:S04]  /*46840*/  LDL.LU R26, [R1+0x334] ;  /* 0x00033400011a7983 */ /* 0x001ea80000300800 */
[----:B------:R-:W2:Y:S04]  /*46850*/  LDL.LU R11, [R1+0x330] ;  /* 0x00033000010b7983 */ /* 0x000ea80000300800 */
[----:B------:R-:W2:Y:S04]  /*46860*/  LDL.LU R12, [R1+0x31c] ;  /* 0x00031c00010c7983 */ /* 0x000ea80000300800 */
[----:B------:R-:W2:Y:S04]  /*46870*/  LDL.LU R13, [R1+0x230] ;  /* 0x00023000010d7983 */ /* 0x000ea80000300800 */
[----:B------:R-:W2:Y:S04]  /*46880*/  LDL.LU R14, [R1+0x18c] ;  /* 0x00018c00010e7983 */ /* 0x000ea80000300800 */
[----:B------:R-:W2:Y:S04]  /*46890*/  LDL.LU R19, [R1+0x130] ;  /* 0x0001300001137983 */ /* 0x000ea80000300800 */
[----:B------:R-:W2:Y:S04]  /*468a0*/  LDL.LU R24, [R1+0x12c] ;  /* 0x00012c0001187983 */ /* 0x000ea80000300800 */
[----:B------:R-:W-:Y:S04]  /*468b0*/  STS.U8 [R2+UR5+0x1d80], R25 ;  /* 0x001d801902007988 */ /* 0x000fe80008000005 */
[----:B------:R0:W-:Y:S04]  /*468c0*/  STL [R1+0x6848], R25 ;  /* 0x0068481901007387 */ /* 0x0001e80000100800 */
[----:B0-----:R-:W2:Y:S01]  /*468d0*/  LDL.LU R25, [R1+0x338] ;  /* 0x0003380001197983 */ /* 0x001ea20000300800 */
[----:B------:R-:W-:-:S05]  /*468e0*/  LOP3.LUT R2, R4, 0x20, RZ, 0x3c, !PT ;  /* 0x0000002004027812 */ /* 0x000fca00078e3cff */
[----:B--2---:R-:W-:Y:S04]  /*468f0*/  STS.U8 [R2+UR5+0x200], R25 ;  /* 0x0002001902007988 */ /* 0x004fe80008000005 */
[----:B------:R-:W-:Y:S04]  /*46900*/  STS.U8 [R2+UR5+0x240], R26 ;  /* 0x0002401a02007988 */ /* 0x000fe80008000005 */
[----:B------:R-:W-:Y:S04]  /*46910*/  STS.U8 [R2+UR5+0x640], R27 ;  /* 0x0006401b02007988 */ /* 0x000fe80008000005 */
[----:B---3--:R-:W-:Y:S04]  /*46920*/  STS.U8 [R2+UR5+0x600], R28 ;  /* 0x0006001c02007988 */ /* 0x008fe80008000005 */
[----:B------:R0:W-:Y:S04]  /*46930*/  STS.U8 [R2+UR5+0xa00], R3 ;  /* 0x000a000302007988 */ /* 0x0001e80008000005 */
[----:B------:R1:W-:Y:S04]  /*46940*/  STS.U8 [R2+UR5+0xa40], R6 ;  /* 0x000a400602007988 */ /* 0x0003e80008000005 */
[----:B------:R2:W-:Y:S04]  /*46950*/  STS.U8 [R2+UR5+0xe40], R7 ;  /* 0x000e400702007988 */ /* 0x0005e80008000005 */
[----:B0-----:R-:W3:Y:S04]  /*46960*/  LDL.LU R3, [R1+0xf0] ;  /* 0x0000f00001037983 */ /* 0x001ee80000300800 */
[----:B------:R0:W-:Y:S04]  /*46970*/  STS.U8 [R2+UR5+0xe00], R8 ;  /* 0x000e000802007988 */ /* 0x0001e80008000005 */
[----:B-1----:R-:W3:Y:S04]  /*46980*/  LDL.LU R6, [R1+0xdc] ;  /* 0x0000dc0001067983 */ /* 0x002ee80000300800 */
[----:B------:R1:W-:Y:S04]  /*46990*/  STS.U8 [R2+UR5+0x1200], R9 ;  /* 0x0012000902007988 */ /* 0x0003e80008000005 */
[----:B--2---:R-:W2:Y:S04]  /*469a0*/  LDL.LU R7, [R1+0x70] ;  /* 0x0000700001077983 */ /* 0x004ea80000300800 */
[----:B------:R4:W-:Y:S04]  /*469b0*/  STS.U8 [R2+UR5+0x1240], R10 ;  /* 0x0012400a02007988 */ /* 0x0009e80008000005 */
[----:B0-----:R-:W2:Y:S04]  /*469c0*/  LDL.LU R8, [R1+0x6c] ;  /* 0x00006c0001087983 */ /* 0x001ea80000300800 */
[----:B-1----:R-:W2:Y:S04]  /*469d0*/  LDL.LU R9, [R1+0x30] ;  /* 0x0000300001097983 */ /* 0x002ea80000300800 */
[----:B------:R-:W-:Y:S04]  /*469e0*/  STS.U8 [R2+UR5+0x1640], R29 ;  /* 0x0016401d02007988 */ /* 0x000fe80008000005 */
[----:B----4-:R-:W4:Y:S04]  /*469f0*/  LDL.LU R10, [R1+0xc] ;  /* 0x00000c00010a7983 */ /* 0x010f280000300800 */
[----:B------:R-:W-:Y:S04]  /*46a00*/  STS.U8 [R2+UR5+0x1600], R5 ;  /* 0x0016000502007988 */ /* 0x000fe80008000005 */
[----:B------:R-:W-:Y:S04]  /*46a10*/  STS.U8 [R2+UR5+0x1a00], R23 ;  /* 0x001a001702007988 */ /* 0x000fe80008000005 */
[----:B------:R0:W-:Y:S04]  /*46a20*/  STL [R1+0x684c], R23 ;  /* 0x00684c1701007387 */ /* 0x0001e80000100800 */
[----:B------:R-:W-:Y:S04]  /*46a30*/  STS.U8 [R2+UR5+0x1a40], R22 ;  /* 0x001a401602007988 */ /* 0x000fe80008000005 */
[----:B------:R1:W-:Y:S04]  /*46a40*/  STL [R1+0x6850], R22 ;  /* 0x0068501601007387 */ /* 0x0003e80000100800 */
[----:B0-----:R-:W4:Y:S04]  /*46a50*/  LDL.LU R23, [R1+0x318] ;  /* 0x0003180001177983 */ /* 0x001f280000300800 */
[----:B------:R-:W-:Y:S01]  /*46a60*/  STS.U8 [R2+UR5+0x1e40], R21 ;  /* 0x001e401502007988 */ /* 0x000fe20008000005 */
[----:B-1----:R-:W-:-:S03]  /*46a70*/  LOP3.LUT R22, R4, 0x28, RZ, 0x3c, !PT ;  /* 0x0000002804167812 */ /* 0x002fc600078e3cff */
[----:B------:R-:W4:Y:S04]  /*46a80*/  LDL.LU R25, [R1+0x314] ;  /* 0x0003140001197983 */ /* 0x000f280000300800 */
[----:B------:R-:W-:Y:S04]  /*46a90*/  STS.U8 [R2+UR5+0x1e00], R20 ;  /* 0x001e001402007988 */ /* 0x000fe80008000005 */
[----:B------:R-:W4:Y:S04]  /*46aa0*/  LDL.LU R26, [R1+0x188] ;  /* 0x00018800011a7983 */ /* 0x000f280000300800 */
[----:B------:R0:W-:Y:S04]  /*46ab0*/  STS.U8 [R22+UR5+0x280], R11 ;  /* 0x0002800b16007988 */ /* 0x0001e80008000005 */
[----:B------:R-:W4:Y:S04]  /*46ac0*/  LDL.LU R27, [R1+0x184] ;  /* 0x00018400011b7983 */ /* 0x000f280000300800 */
[----:B------:R1:W-:Y:S04]  /*46ad0*/  STS.U8 [R22+UR5+0x2c0], R12 ;  /* 0x0002c00c16007988 */ /* 0x0003e80008000005 */
[----:B0-----:R-:W4:Y:S04]  /*46ae0*/  LDL.LU R11, [R1+0x128] ;  /* 0x00012800010b7983 */ /* 0x001f280000300800 */
[----:B------:R0:W-:Y:S04]  /*46af0*/  STS.U8 [R22+UR5+0x6c0], R13 ;  /* 0x0006c00d16007988 */ /* 0x0001e80008000005 */
[----:B-1----:R-:W4:Y:S04]  /*46b00*/  LDL.LU R12, [R1+0x124] ;  /* 0x00012400010c7983 */ /* 0x002f280000300800 */
[----:B------:R1:W-:Y:S04]  /*46b10*/  STS.U8 [R22+UR5+0x680], R14 ;  /* 0x0006800e16007988 */ /* 0x0003e80008000005 */
[----:B0-----:R-:W4:Y:S04]  /*46b20*/  LDL.LU R13, [R1+0xd8] ;  /* 0x0000d800010d7983 */ /* 0x001f280000300800 */
[----:B------:R0:W-:Y:S04]  /*46b30*/  STS.U8 [R22+UR5+0xa80], R19 ;  /* 0x000a801316007988 */ /* 0x0001e80008000005 */
[----:B-1----:R-:W4:Y:S04]  /*46b40*/  LDL.LU R14, [R1+0xd4] ;  /* 0x0000d400010e7983 */ /* 0x002f280000300800 */
[----:B------:R1:W-:Y:S04]  /*46b50*/  STS.U8 [R22+UR5+0xac0], R24 ;  /* 0x000ac01816007988 */ /* 0x0003e80008000005 */
[----:B0-----:R-:W4:Y:S04]  /*46b60*/  LDL.LU R19, [R1+0x68] ;  /* 0x0000680001137983 */ /* 0x001f280000300800 */
[----:B-1----:R-:W4:Y:S04]  /*46b70*/  LDL.LU R24, [R1+0x64] ;  /* 0x0000640001187983 */ /* 0x002f280000300800 */
[----:B------:R-:W4:Y:S04]  /*46b80*/  LDL.LU R29, [R1+0x310] ;  /* 0x00031000011d7983 */ /* 0x000f280000300800 */
[----:B------:R-:W4:Y:S01]  /*46b90*/  LDL.LU R5, [R1+0x27c] ;  /* 0x00027c0001057983 */ /* 0x000f220000300800 */
[----:B------:R-:W-:-:S03]  /*46ba0*/  LOP3.LUT R28, R0, 0x30, RZ, 0x3c, !PT ;  /* 0x00000030001c7812 */ /* 0x000fc600078e3cff */
[----:B------:R-:W4:Y:S04]  /*46bb0*/  LDL.LU R2, [R1+0x180] ;  /* 0x0001800001027983 */ /* 0x000f280000300800 */
[----:B------:R-:W4:Y:S04]  /*46bc0*/  LDL.LU R4, [R1+0x16c] ;  /* 0x00016c0001047983 */ /* 0x000f280000300800 */
[----:B---3--:R0:W-:Y:S04]  /*46bd0*/  STS.U8 [R22+UR5+0xec0], R3 ;  /* 0x000ec00316007988 */ /* 0x0081e80008000005 */
[----:B------:R1:W-:Y:S04]  /*46be0*/  STS.U8 [R22+UR5+0xe80], R6 ;  /* 0x000e800616007988 */ /* 0x0003e80008000005 */
[----:B0-----:R-:W3:Y:S04]  /*46bf0*/  LDL.LU R3, [R1+0x120] ;  /* 0x0001200001037983 */ /* 0x001ee80000300800 */
[----:B--2---:R0:W-:Y:S04]  /*46c00*/  STS.U8 [R22+UR5+0x1280], R7 ;  /* 0x0012800716007988 */ /* 0x0041e80008000005 */
[----:B-1----:R-:W2:Y:S04]  /*46c10*/  LDL.LU R6, [R1+0x11c] ;  /* 0x00011c0001067983 */ /* 0x002ea80000300800 */
[----:B------:R1:W-:Y:S04]  /*46c20*/  STS.U8 [R22+UR5+0x12c0], R8 ;  /* 0x0012c00816007988 */ /* 0x0003e80008000005 */
[----:B------:R1:W-:Y:S04]  /*46c30*/  STS.U8 [R22+UR5+0x16c0], R9 ;  /* 0x0016c00916007988 */ /* 0x0003e80008000005 */
[----:B0-----:R-:W2:Y:S04]  /*46c40*/  LDL.LU R7, [R1+0xd0] ;  /* 0x0000d00001077983 */ /* 0x001ea80000300800 */
[----:B----4-:R0:W-:Y:S04]  /*46c50*/  STS.U8 [R22+UR5+0x1680], R10 ;  /* 0x0016800a16007988 */ /* 0x0101e80008000005 */
[----:B------:R-:W-:Y:S04]  /*46c60*/  STS.U8 [R22+UR5+0x1a80], R18 ;  /* 0x001a801216007988 */ /* 0x000fe80008000005 */
[----:B-1----:R-:W4:Y:S04]  /*46c70*/  LDL.LU R8, [R1+0x9c] ;  /* 0x00009c0001087983 */ /* 0x002f280000300800 */
[----:B------:R-:W-:Y:S04]  /*46c80*/  STS.U8 [R22+UR5+0x1ac0], R17 ;  /* 0x001ac01116007988 */ /* 0x000fe80008000005 */
[----:B------:R-:W2:Y:S04]  /*46c90*/  LDL.LU R9, [R1+0x60] ;  /* 0x0000600001097983 */ /* 0x000ea80000300800 */
[----:B------:R-:W-:Y:S04]  /*46ca0*/  STS.U8 [R22+UR5+0x1ec0], R16 ;  /* 0x001ec01016007988 */ /* 0x000fe80008000005 */
[----:B0-----:R-:W2:Y:S04]  /*46cb0*/  LDL.LU R10, [R1+0x5c] ;  /* 0x00005c00010a7983 */ /* 0x001ea80000300800 */
[----:B------:R0:W-:Y:S04]  /*46cc0*/  STS.U8 [R22+UR5+0x1e80], R15 ;  /* 0x001e800f16007988 */ /* 0x0001e80008000005 */
[----:B------:R1:W-:Y:S04]  /*46cd0*/  STS.U8 [R28+UR5+0x300], R23 ;  /* 0x000300171c007988 */ /* 0x0003e80008000005 */
[----:B------:R1:W-:Y:S04]  /*46ce0*/  STS.U8 [R28+UR5+0x340], R25 ;  /* 0x000340191c007988 */ /* 0x0003e80008000005 */
[----:B0-----:R-:W2:Y:S04]  /*46cf0*/  LDL.LU R22, [R1+0x6850] ;  /* 0x0068500001167983 */ /* 0x001ea80000300800 */
[----:B-1----:R-:W2:Y:S04]  /*46d00*/  LDL.LU R23, [R1+0x684c] ;  /* 0x00684c0001177983 */ /* 0x002ea80000300800 */
[----:B------:R-:W2:Y:S04]  /*46d10*/  LDL.LU R25, [R1+0x6848] ;  /* 0x0068480001197983 */ /* 0x000ea80000300800 */
        /* <DEDUP_REMOVED lines=14> */
[----:B0-----:R-:W2:Y:S04]  /*46e00*/  LDL.LU R19, [R1+0x682c] ;  /* 0x00682c0001137983 */ /* 0x001ea80000300800 */
[----:B-1----:R-:W2:Y:S01]  /*46e10*/  LDL.LU R24, [R1+0x6828] ;  /* 0x0068280001187983 */ /* 0x002ea20000300800 */
[----:B------:R-:W-:-:S03]  /*46e20*/  LOP3.LUT R0, R0, 0x38, RZ, 0x3c, !PT ;  /* 0x0000003800007812 */ /* 0x000fc600078e3cff */
[----:B--2---:R-:W-:Y:S04]  /*46e30*/  STS.U8 [R28+UR5+0x1740], R24 ;  /* 0x001740181c007988 */ /* 0x004fe80008000005 */
[----:B------:R-:W-:Y:S04]  /*46e40*/  STS.U8 [R28+UR5+0x1700], R19 ;  /* 0x001700131c007988 */ /* 0x000fe80008000005 */
[----:B------:R-:W-:Y:S04]  /*46e50*/  STS.U8 [R28+UR5+0x1b00], R14 ;  /* 0x001b000e1c007988 */ /* 0x000fe80008000005 */
[----:B------:R-:W-:Y:S04]  /*46e60*/  STS.U8 [R28+UR5+0x1b40], R13 ;  /* 0x001b400d1c007988 */ /* 0x000fe80008000005 */
[----:B------:R-:W-:Y:S04]  /*46e70*/  STS.U8 [R28+UR5+0x1f40], R12 ;  /* 0x001f400c1c007988 */ /* 0x000fe80008000005 */
[----:B------:R0:W-:Y:S04]  /*46e80*/  STS.U8 [R28+UR5+0x1f00], R11 ;  /* 0x001f000b1c007988 */ /* 0x0001e80008000005 */
[----:B------:R1:W-:Y:S04]  /*46e90*/  STS.U8 [R0+UR5+0x380], R29 ;  /* 0x0003801d00007988 */ /* 0x0003e80008000005 */
[----:B------:R2:W-:Y:S04]  /*46ea0*/  STS.U8 [R0+UR5+0x3c0], R5 ;  /* 0x0003c00500007988 */ /* 0x0005e80008000005 */
[----:B0-----:R-:W4:Y:S04]  /*46eb0*/  LDL.LU R28, [R1+0x6824] ;  /* 0x00682400011c7983 */ /* 0x001f280000300800 */
[----:B-1----:R-:W4:Y:S04]  /*46ec0*/  LDL.LU R29, [R1+0x6820] ;  /* 0x00682000011d7983 */ /* 0x002f280000300800 */
[----:B--2---:R-:W2:Y:S04]  /*46ed0*/  LDL.LU R5, [R1+0x681c] ;  /* 0x00681c0001057983 */ /* 0x004ea80000300800 */
[----:B------:R0:W-:Y:S04]  /*46ee0*/  STS.U8 [R0+UR5+0x7c0], R2 ;  /* 0x0007c00200007988 */ /* 0x0001e80008000005 */
[----:B------:R1:W-:Y:S04]  /*46ef0*/  STS.U8 [R0+UR5+0x780], R4 ;  /* 0x0007800400007988 */ /* 0x0003e80008000005 */
[----:B---3--:R3:W-:Y:S04]  /*46f00*/  STS.U8 [R0+UR5+0xb80], R3 ;  /* 0x000b800300007988 */ /* 0x0087e80008000005 */
[----:B0-----:R-:W2:Y:S04]  /*46f10*/  LDL R2, [R1+0x33d0] ;  /* 0x0033d00001027983 */ /* 0x001ea80000100800 */
[----:B-1----:R-:W2:Y:S04]  /*46f20*/  LDL.LU R4, [R1+0x6818] ;  /* 0x0068180001047983 */ /* 0x002ea80000300800 */
[----:B---3--:R-:W3:Y:S04]  /*46f30*/  LDL.LU R3, [R1+0x6814] ;  /* 0x0068140001037983 */ /* 0x008ee80000300800 */
[----:B------:R0:W-:Y:S04]  /*46f40*/  STS.U8 [R0+UR5+0xbc0], R6 ;  /* 0x000bc00600007988 */ /* 0x0001e80008000005 */
[----:B------:R1:W-:Y:S04]  /*46f50*/  STS.U8 [R0+UR5+0xfc0], R7 ;  /* 0x000fc00700007988 */ /* 0x0003e80008000005 */
[----:B----4-:R4:W-:Y:S04]  /*46f60*/  STS.U8 [R0+UR5+0xf80], R8 ;  /* 0x000f800800007988 */ /* 0x0109e80008000005 */
[----:B0-----:R-:W2:Y:S04]  /*46f70*/  LDL.LU R6, [R1+0x6810] ;  /* 0x0068100001067983 */ /* 0x001ea80000300800 */
[----:B-1----:R-:W2:Y:S04]  /*46f80*/  LDL.LU R7, [R1+0x680c] ;  /* 0x00680c0001077983 */ /* 0x002ea80000300800 */
[----:B----4-:R-:W4:Y:S04]  /*46f90*/  LDL.LU R8, [R1+0x6808] ;  /* 0x0068080001087983 */ /* 0x010f280000300800 */
[----:B------:R0:W-:Y:S04]  /*46fa0*/  STS.U8 [R0+UR5+0x1380], R9 ;  /* 0x0013800900007988 */ /* 0x0001e80008000005 */
[----:B------:R1:W-:Y:S04]  /*46fb0*/  STS.U8 [R0+UR5+0x13c0], R10 ;  /* 0x0013c00a00007988 */ /* 0x0003e80008000005 */
[----:B0-----:R-:W2:Y:S04]  /*46fc0*/  LDL.LU R9, [R1+0x6804] ;  /* 0x0068040001097983 */ /* 0x001ea80000300800 */
[----:B-1----:R-:W2:Y:S04]  /*46fd0*/  LDL.LU R10, [R1+0x6800] ;  /* 0x00680000010a7983 */ /* 0x002ea80000300800 */
[----:B--2---:R-:W-:Y:S04]  /*46fe0*/  STS.U8 [R0+UR5+0x17c0], R10 ;  /* 0x0017c00a00007988 */ /* 0x004fe80008000005 */
[----:B------:R-:W-:Y:S04]  /*46ff0*/  STS.U8 [R0+UR5+0x1780], R9 ;  /* 0x0017800900007988 */ /* 0x000fe80008000005 */
[----:B----4-:R-:W-:Y:S04]  /*47000*/  STS.U8 [R0+UR5+0x1b80], R8 ;  /* 0x001b800800007988 */ /* 0x010fe80008000005 */
[----:B------:R-:W-:Y:S04]  /*47010*/  STS.U8 [R0+UR5+0x1bc0], R7 ;  /* 0x001bc00700007988 */ /* 0x000fe80008000005 */
[----:B------:R-:W-:Y:S04]  /*47020*/  STS.U8 [R0+UR5+0x1fc0], R6 ;  /* 0x001fc00600007988 */ /* 0x000fe80008000005 */
[----:B---3--:R0:W-:Y:S04]  /*47030*/  STS.U8 [R0+UR5+0x1f80], R3 ;  /* 0x001f800300007988 */ /* 0x0081e80008000005 */
[----:B0-----:R-:W2:Y:S04]  /*47040*/  LDL.LU R0, [R1+0x67fc] ;  /* 0x0067fc0001007983 */ /* 0x001ea80000300800 */
[----:B------:R-:W3:Y:S01]  /*47050*/  LDL R3, [R1+0x33c8] ;  /* 0x0033c80001037983 */ /* 0x000ee20000100800 */
[----:B------:R-:W-:Y:S01]  /*47060*/  PRMT R5, RZ, 0x7610, R5 ;  /* 0x00007610ff057816 */ /* 0x000fe20000000005 */
[----:B------:R-:W-:Y:S06]  /*47070*/  BAR.SYNC.DEFER_BLOCKING 0x0 ;  /* 0x0000000000007b1d */ /* 0x000fec0000010000 */
[----:B---3--:R-:W3:Y:S04]  /*47080*/  @!P0 LDG.E.U8 R5, desc[UR62][R2.64] ;  /* 0x0000003e02058981 */ /* 0x008ee8000c1e1100 */
[----:B---3--:R0:W-:Y:S04]  /*47090*/  STL [R1+0x17b4], R5 ;  /* 0x0017b40501007387 */ /* 0x0081e80000100800 */
[----:B0-----:R-:W3:Y:S04]  /*470a0*/  LDL.LU R5, [R1+0x67f8] ;  /* 0x0067f80001057983 */ /* 0x001ee80000300800 */
[----:B------:R-:W4:Y:S04]  /*470b0*/  LDL R2, [R1+0x23f8] ;  /* 0x0023f80001027983 */ /* 0x000f280000100800 */
[----:B------:R-:W4:Y:S01]  /*470c0*/  LDL R3, [R1+0x31bc] ;  /* 0x0031bc0001037983 */ /* 0x000f220000100800 */
[----:B--2---:R-:W-:-:S02]  /*470d0*/  PRMT R0, RZ, 0x7610, R0 ;  /* 0x00007610ff007816 */ /* 0x004fc40000000000 */
[----:B----4-:R-:W-:-:S04]  /*470e0*/  @!P0 LOP3.LUT R3, R3, R2, RZ, 0x3c, !PT ;  /* 0x0000000203038212 */ /* 0x010fc800078e3cff */
[----:B------:R-:W-:-:S04]  /*470f0*/  @!P0 LOP3.LUT R2, R3, R2, RZ, 0x3c, !PT ;  /* 0x0000000203028212 */ /* 0x000fc800078e3cff */
[----:B------:R-:W-:-:S05]  /*47100*/  @!P0 LOP3.LUT R3, R3, R2, RZ, 0x3c, !PT ;  /* 0x0000000203038212 */ /* 0x000fca00078e3cff */
[----:B------:R-:W2:Y:S04]  /*47110*/  @!P0 LDG.E.U8 R0, desc[UR62][R2.64] ;  /* 0x0000003e02008981 */ /* 0x000ea8000c1e1100 */
[----:B--2---:R0:W-:Y:S04]  /*47120*/  STL [R1+0x17bc], R0 ;  /* 0x0017bc0001007387 */ /* 0x0041e80000100800 */
[----:B0-----:R-:W2:Y:S04]  /*47130*/  LDL.LU R0, [R1+0x67f4] ;  /* 0x0067f40001007983 */ /* 0x001ea80000300800 */
[----:B------:R-:W4:Y:S04]  /*47140*/  LDL R2, [R1+0x1ff4] ;  /* 0x001ff40001027983 */ /* 0x000f280000100800 */
[----:B------:R-:W4:Y:S01]  /*47150*/  LDL R3, [R1+0x23f4] ;  /* 0x0023f40001037983 */ /* 0x000f220000100800 */
[----:B------:R-:W-:-:S02]  /*47160*/  PRMT R4, RZ, 0x7610, R4 ;  /* 0x00007610ff047816 */ /* 0x000fc40000000004 */
[----:B----4-:R-:W-:-:S04]  /*47170*/  @!P0 LOP3.LUT R3, R3, R2, RZ, 0x3c, !PT ;  /* 0x0000000203038212 */ /* 0x010fc800078e3cff */
[----:B------:R-:W-:-:S04]  /*47180*/  @!P0 LOP3.LUT R2, R3, R2, RZ, 0x3c, !PT ;  /* 0x0000000203028212 */ /* 0x000fc800078e3cff */
[----:B------:R-:W-:-:S05]  /*47190*/  @!P0 LOP3.LUT R3, R3, R2, RZ, 0x3c, !PT ;  /* 0x0000000203038212 */ /* 0x000fca00078e3cff */
[----:B------:R-:W4:Y:S04]  /*471a0*/  @!P0 LDG.E.U8 R4, desc[UR62][R2.64] ;  /* 0x0000003e02048981 */ /* 0x000f28000c1e1100 */
[----:B----4-:R0:W-:Y:S04]  /*471b0*/  STL [R1+0x17b8], R4 ;  /* 0x0017b80401007387 */ /* 0x0101e80000100800 */
[----:B0-----:R-:W4:Y:S04]  /*471c0*/  LDL.LU R4, [R1+0x67f0] ;  /* 0x0067f00001047983 */ /* 0x001f280000300800 */
[----:B------:R-:W3:Y:S04]  /*471d0*/  LDL R2, [R1+0x23f0] ;  /* 0x0023f00001027983 */ /* 0x000ee80000100800 */
[----:B------:R-:W3:Y:S01]  /*471e0*/  LDL R3, [R1+0x31b8] ;  /* 0x0031b80001037983 */ /* 0x000ee20000100800 */
[----:B--2---:R-:W-:-:S02]  /*471f0*/  PRMT R0, RZ, 0x7610, R0 ;  /* 0x00007610ff007816 */ /* 0x004fc40000000000 */
[----:B---3--:R-:W-:-:S04]  /*47200*/  @!P0 LOP3.LUT R3, R3, R2, RZ, 0x3c, !PT ;  /* 0x0000000203038212 */ /* 0x008fc800078e3cff */
[----:B------:R-:W-:-:S04]  /*47210*/  @!P0 LOP3.LUT R2, R3, R2, RZ, 0x3c, !PT ;  /* 0x0000000203028212 */ /* 0x000fc800078e3cff */
[----:B------:R-:W-:-:S05]  /*47220*/  @!P0 LOP3.LUT R3, R3, R2, RZ, 0x3c, !PT ;  /* 0x0000000203038212 */ /* 0x000fca00078e3cff */
[----:B------:R-:W2:Y:S04]  /*47230*/  @!P0 LDG.E.U8 R0, desc[UR62][R2.64] ;  /* 0x0000003e02008981 */ /* 0x000ea8000c1e1100 */
[----:B--2---:R0:W-:Y:S04]  /*47240*/  STL [R1+0x17b0], R0 ;  /* 0x0017b00001007387 */ /* 0x0041e80000100800 */
[----:B0-----:R-:W2:Y:S04]  /*47250*/  LDL.LU R0, [R1+0x67ec] ;  /* 0x0067ec0001007983 */ /* 0x001ea80000300800 */
[----:B------:R-:W3:Y:S04]  /*47260*/  LDL R2, [R1+0x23ec] ;  /* 0x0023ec0001027983 */ /* 0x000ee80000100800 */
[----:B------:R-:W3:Y:S01]  /*47270*/  LDL R3, [R1+0x31b4] ;  /* 0x0031b40001037983 */ /* 0x000ee20000100800 */
[----:B----4-:R-:W-:-:S02]  /*47280*/  PRMT R4, RZ, 0x7610, R4 ;  /* 0x00007610ff047816 */ /* 0x010fc40000000004 */
[----:B---3--:R-:W-:-:S04]  /*47290*/  @!P0 LOP3.LUT R3, R3, R2, RZ, 0x3c, !PT ;  /* 0x0000000203038212 */ /* 0x008fc800078e3cff */
[----:B------:R-:W-:-:S04]  /*472a0*/  @!P0 LOP3.LUT R2, R3, R2, RZ, 0x3c, !PT ;  /* 0x0000000203028212 */ /* 0x000fc800078e3cff */
[----:B------:R-:W-:-:S05]  /*472b0*/  @!P0 LOP3.LUT R3, R3, R2, RZ, 0x3c, !PT ;  /* 0x0000000203038212 */ /* 0x000fca00078e3cff */
[----:B------:R-:W3:Y:S04]  /*472c0*/  @!P0 LDG.E.U8 R4, desc[UR62][R2.64] ;  /* 0x0000003e02048981 */ /* 0x000ee8000c1e1100 */
        /* <DEDUP_REMOVED lines=13> */
[----:B---3--:R-:W-:-:S02]  /*473a0*/  PRMT R4, RZ, 0x7610, R4 ;  /* 0x00007610ff047816 */ /* 0x008fc40000000004 */
[----:B----4-:R-:W-:-:S04]  /*473b0*/  @!P0 LOP3.LUT R3, R3, R2, RZ, 0x3c, !PT ;  /* 0x0000000203038212 */ /* 0x010fc800078e3cff */
        /* <DEDUP_REMOVED lines=4314> */
[----:B--2---:R0:W-:Y:S04]  /*58160*/  STL [R1], R0 ;  /* 0x0000000001007387 */ /* 0x0041e80000100800 */
[----:B0-----:R-:W2:Y:S04]  /*58170*/  LDL.LU R0, [R1+0x6064] ;  /* 0x0060640001007983 */ /* 0x001ea80000300800 */
[----:B------:R-:W3:Y:S04]  /*58180*/  LDL R2, [R1+0x32f8] ;  /* 0x0032f80001027983 */ /* 0x000ee80000100800 */
[----:B------:R-:W3:Y:S01]  /*58190*/  LDL R3, [R1+0x3324] ;  /* 0x0033240001037983 */ /* 0x000ee20000100800 */
[----:B------:R-:W-:-:S02]  /*581a0*/  PRMT R29, RZ, 0x7610, R29 ;  /* 0x00007610ff1d7816 */ /* 0x000fc4000000001d */
[----:B---3--:R-:W-:-:S04]  /*581b0*/  @!P0 LOP3.LUT R3, R3, R2, RZ, 0x3c, !PT ;  /* 0x0000000203038212 */ /* 0x008fc800078e3cff */
[----:B------:R-:W-:-:S04]  /*581c0*/  @!P0 LOP3.LUT R2, R3, R2, RZ, 0x3c, !PT ;  /* 0x0000000203028212 */ /* 0x000fc800078e3cff */
[----:B------:R-:W-:-:S05]  /*581d0*/  @!P0 LOP3.LUT R3, R3, R2, RZ, 0x3c, !PT ;  /* 0x0000000203038212 */ /* 0x000fca00078e3cff */
[----:B------:R-:W3:Y:S04]  /*581e0*/  @!P0 LDG.E.U8 R29, desc[UR62][R2.64] ;  /* 0x0000003e021d8981 */ /* 0x000ee8000c1e1100 */
[----:B------:R-:W2:Y:S04]  /*581f0*/  LDL R2, [R1+0x3300] ;  /* 0x0033000001027983 */ /* 0x000ea80000100800 */
[----:B------:R-:W2:Y:S01]  /*58200*/  LDL R3, [R1+0x332c] ;  /* 0x00332c0001037983 */ /* 0x000ea20000100800 */
[----:B------:R-:W-:-:S03]  /*58210*/  PRMT R28, RZ, 0x7610, R28 ;  /* 0x00007610ff1c7816 */ /* 0x000fc6000000001c */
[----:B---3--:R0:W-:Y:S04]  /*58220*/  STL [R1+0x5f98], R29 ;  /* 0x005f981d01007387 */ /* 0x0081e80000100800 */
[----:B0-----:R-:W3:Y:S01]  /*58230*/  LDL R29, [R1+0x3334] ;  /* 0x00333400011d7983 */ /* 0x001ee20000100800 */
[----:B--2---:R-:W-:-:S04]  /*58240*/  @!P0 LOP3.LUT R3, R3, R2, RZ, 0x3c, !PT ;  /* 0x0000000203038212 */ /* 0x004fc800078e3cff */
[----:B------:R-:W-:-:S04]  /*58250*/  @!P0 LOP3.LUT R2, R3, R2, RZ, 0x3c, !PT ;  /* 0x0000000203028212 */ /* 0x000fc800078e3cff */
[----:B------:R-:W-:-:S05]  /*58260*/  @!P0 LOP3.LUT R3, R3, R2, RZ, 0x3c, !PT ;  /* 0x0000000203038212 */ /* 0x000fca00078e3cff */
[----:B------:R3:W2:Y:S04]  /*58270*/  @!P0 LDG.E.U8 R28, desc[UR62][R2.64] ;  /* 0x0000003e021c8981 */ /* 0x0006a8000c1e1100 */
[----:B------:R-:W4:Y:S01]  /*58280*/  LDL R3, [R1+0x3308] ;  /* 0x0033080001037983 */ /* 0x000f220000100800 */
[----:B------:R-:W-:Y:S01]  /*58290*/  PRMT R27, RZ, 0x7610, R27 ;  /* 0x00007610ff1b7816 */ /* 0x000fe2000000001b */
[----:B---3--:R-:W-:Y:S02]  /*582a0*/  @!P0 IMAD.MOV.U32 R2, RZ, RZ, R29 ;  /* 0x000000ffff028224 */ /* 0x008fe400078e001d */
[----:B--2---:R0:W-:Y:S01]  /*582b0*/  STL [R1+0x5f58], R28 ;  /* 0x005f581c01007387 */ /* 0x0041e20000100800 */
[----:B------:R-:W-:-:S03]  /*582c0*/  PRMT R26, RZ, 0x7610, R26 ;  /* 0x00007610ff1a7816 */ /* 0x000fc6000000001a */
[----:B------:R-:W2:Y:S04]  /*582d0*/  LDL R29, [R1+0x3328] ;  /* 0x00332800011d7983 */ /* 0x000ea80000100800 */
[----:B----4-:R1:W3:Y:S04]  /*582e0*/  @!P0 LDG.E.U8 R27, desc[UR62][R2.64] ;  /* 0x0000003e021b8981 */ /* 0x0102e8000c1e1100 */
[----:B0-----:R-:W4:Y:S04]  /*582f0*/  LDL R28, [R1+0x3354] ;  /* 0x00335400011c7983 */ /* 0x001f280000100800 */
[----:B------:R-:W1:Y:S04]  /*58300*/  LDL R2, [R1+0x3310] ;  /* 0x0033100001027983 */ /* 0x000e680000100800 */
[----:B------:R-:W1:Y:S02]  /*58310*/  LDL R3, [R1+0x333c] ;  /* 0x00333c0001037983 */ /* 0x000e640000100800 */
[----:B-1----:R-:W-:-:S04]  /*58320*/  @!P0 LOP3.LUT R3, R3, R2, RZ, 0x3c, !PT ;  /* 0x0000000203038212 */ /* 0x002fc800078e3cff */
[----:B------:R-:W-:-:S04]  /*58330*/  @!P0 LOP3.LUT R2, R3, R2, RZ, 0x3c, !PT ;  /* 0x0000000203028212 */ /* 0x000fc800078e3cff */
[----:B------:R-:W-:-:S05]  /*58340*/  @!P0 LOP3.LUT R3, R3, R2, RZ, 0x3c, !PT ;  /* 0x0000000203038212 */ /* 0x000fca00078e3cff */
[----:B------:R-:W2:Y:S04]  /*58350*/  @!P0 LDG.E.U8 R26, desc[UR62][R2.64] ;  /* 0x0000003e021a8981 */ /* 0x000ea8000c1e1100 */
[----:B---3--:R0:W-:Y:S04]  /*58360*/  STL [R1+0x5f5c], R27 ;  /* 0x005f5c1b01007387 */ /* 0x0081e80000100800 */
[----:B------:R-:W3:Y:S04]  /*58370*/  LDL R2, [R1+0x3318] ;  /* 0x0033180001027983 */ /* 0x000ee80000100800 */
[----:B------:R-:W3:Y:S04]  /*58380*/  LDL R3, [R1+0x3344] ;  /* 0x0033440001037983 */ /* 0x000ee80000100800 */
[----:B0-----:R-:W4:Y:S04]  /*58390*/  LDL R27, [R1+0x334c] ;  /* 0x00334c00011b7983 */ /* 0x001f280000100800 */
[----:B--2---:R0:W-:Y:S04]  /*583a0*/  STL [R1+0x6024], R26 ;  /* 0x0060241a01007387 */ /* 0x0041e80000100800 */
[----:B0-----:R-:W2:Y:S01]  /*583b0*/  LDL R26, [R1+0x3320] ;  /* 0x00332000011a7983 */ /* 0x001ea20000100800 */
[----:B---3--:R-:W-:-:S02]  /*583c0*/  @!P0 LOP3.LUT R3, R3, R2, RZ, 0x3c, !PT ;  /* 0x0000000203038212 */ /* 0x008fc400078e3cff */
[----:B------:R-:W-:Y:S02]  /*583d0*/  PRMT R25, RZ, 0x7610, R25 ;  /* 0x00007610ff197816 */ /* 0x000fe40000000019 */
[----:B------:R-:W-:-:S04]  /*583e0*/  @!P0 LOP3.LUT R2, R3, R2, RZ, 0x3c, !PT ;  /* 0x0000000203028212 */ /* 0x000fc800078e3cff */
[----:B------:R-:W-:Y:S02]  /*583f0*/  @!P0 LOP3.LUT R3, R3, R2, RZ, 0x3c, !PT ;  /* 0x0000000203038212 */ /* 0x000fe400078e3cff */
[----:B------:R-:W-:-:S03]  /*58400*/  PRMT R24, RZ, 0x7610, R24 ;  /* 0x00007610ff187816 */ /* 0x000fc60000000018 */
[----:B------:R4:W3:Y:S02]  /*58410*/  @!P0 LDG.E.U8 R25, desc[UR62][R2.64] ;  /* 0x0000003e02198981 */ /* 0x0008e4000c1e1100 */
[----:B----4-:R-:W-:Y:S02]  /*58420*/  @!P0 IMAD.MOV.U32 R2, RZ, RZ, R27 ;  /* 0x000000ffff028224 */ /* 0x010fe400078e001b */
[----:B--2---:R-:W-:-:S05]  /*58430*/  @!P0 IMAD.MOV.U32 R3, RZ, RZ, R26 ;  /* 0x000000ffff038224 */ /* 0x004fca00078e001a */
[----:B------:R0:W2:Y:S01]  /*58440*/  @!P0 LDG.E.U8 R24, desc[UR62][R2.64] ;  /* 0x0000003e02188981 */ /* 0x0000a2000c1e1100 */
[----:B------:R-:W-:Y:S01]  /*58450*/  PRMT R23, RZ, 0x7610, R23 ;  /* 0x00007610ff177816 */ /* 0x000fe20000000017 */
[----:B0-----:R-:W-:Y:S02]  /*58460*/  @!P0 IMAD.MOV.U32 R2, RZ, RZ, R28 ;  /* 0x000000ffff028224 */ /* 0x001fe400078e001c */
[----:B------:R-:W-:Y:S01]  /*58470*/  @!P0 IMAD.MOV.U32 R3, RZ, RZ, R29 ;  /* 0x000000ffff038224 */ /* 0x000fe200078e001d */
[----:B---3--:R0:W-:Y:S04]  /*58480*/  STL [R1+0x6028], R25 ;  /* 0x0060281901007387 */ /* 0x0081e80000100800 */
[----:B------:R-:W3:Y:S04]  /*58490*/  @!P0 LDG.E.U8 R23, desc[UR62][R2.64] ;  /* 0x0000003e02178981 */ /* 0x000ee8000c1e1100 */
[----:B0-----:R-:W4:Y:S04]  /*584a0*/  LDL R25, [R1+0x335c] ;  /* 0x00335c0001197983 */ /* 0x001f280000100800 */
[----:B--2---:R0:W-:Y:S01]  /*584b0*/  STL [R1+0x5fe0], R24 ;  /* 0x005fe01801007387 */ /* 0x0041e20000100800 */
[----:B------:R-:W-:-:S03]  /*584c0*/  PRMT R22, RZ, 0x7610, R22 ;  /* 0x00007610ff167816 */ /* 0x000fc60000000016 */
[----:B------:R-:W2:Y:S04]  /*584d0*/  LDL R29, [R1+0x3340] ;  /* 0x00334000011d7983 */ /* 0x000ea80000100800 */
[----:B------:R-:W2:Y:S04]  /*584e0*/  LDL R28, [R1+0x336c] ;  /* 0x00336c00011c7983 */ /* 0x000ea80000100800 */
[----:B------:R-:W2:Y:S04]  /*584f0*/  LDL R27, [R1+0x3348] ;  /* 0x00334800011b7983 */ /* 0x000ea80000100800 */
[----:B------:R-:W2:Y:S04]  /*58500*/  LDL R26, [R1+0x3374] ;  /* 0x00337400011a7983 */ /* 0x000ea80000100800 */
[----:B0-----:R-:W2:Y:S04]  /*58510*/  LDL R24, [R1+0x3330] ;  /* 0x0033300001187983 */ /* 0x001ea80000100800 */
[----:B---3--:R0:W-:Y:S01]  /*58520*/  STL [R1+0x5fe4], R23 ;  /* 0x005fe41701007387 */ /* 0x0081e20000100800 */
[----:B----4-:R-:W-:-:S03]  /*58530*/  @!P0 IMAD.MOV.U32 R2, RZ, RZ, R25 ;  /* 0x000000ffff028224 */ /* 0x010fc600078e0019 */
[----:B------:R-:W3:Y:S04]  /*58540*/  LDL R25, [R1+0x3350] ;  /* 0x0033500001197983 */ /* 0x000ee80000100800 */
[----:B0-----:R-:W4:Y:S01]  /*58550*/  LDL R23, [R1+0x3364] ;  /* 0x0033640001177983 */ /* 0x001f220000100800 */
[----:B--2---:R-:W-:-:S03]  /*58560*/  @!P0 IMAD.MOV.U32 R3, RZ, RZ, R24 ;  /* 0x000000ffff038224 */ /* 0x004fc600078e0018 */
[----:B------:R-:W2:Y:S04]  /*58570*/  LDL R24, [R1+0x337c] ;  /* 0x00337c0001187983 */ /* 0x000ea80000100800 */
[----:B------:R4:W2:Y:S04]  /*58580*/  @!P0 LDG.E.U8 R22, desc[UR62][R2.64] ;  /* 0x0000003e02168981 */ /* 0x0008a8000c1e1100 */
[----:B------:R-:W2:Y:S01]  /*58590*/  LDL R3, [R1+0x3338] ;  /* 0x0033380001037983 */ /* 0x000ea20000100800 */
[----:B------:R-:W-:Y:S01]  /*585a0*/  PRMT R21, RZ, 0x7610, R21 ;  /* 0x00007610ff157816 */ /* 0x000fe20000000015 */
[----:B----4-:R-:W-:Y:S01]  /*585b0*/  @!P0 IMAD.MOV.U32 R2, RZ, RZ, R23 ;  /* 0x000000ffff028224 */ /* 0x010fe200078e0017 */
[----:B------:R-:W-:-:S02]  /*585c0*/  PRMT R20, RZ, 0x7610, R20 ;  /* 0x00007610ff147816 */ /* 0x000fc40000000014 */
[----:B------:R-:W-:Y:S02]  /*585d0*/  PRMT R19, RZ, 0x7610, R19 ;  /* 0x00007610ff137816 */ /* 0x000fe40000000013 */
[----:B------:R-:W-:Y:S01]  /*585e0*/  PRMT R18, RZ, 0x7610, R18 ;  /* 0x00007610ff127816 */ /* 0x000fe20000000012 */
[----:B--2---:R0:W2:Y:S02]  /*585f0*/  @!P0 LDG.E.U8 R21, desc[UR62][R2.64] ;  /* 0x0000003e02158981 */ /* 0x0040a4000c1e1100 */
[----:B0-----:R-:W-:Y:S02]  /*58600*/  @!P0 IMAD.MOV.U32 R2, RZ, RZ, R28 ;  /* 0x000000ffff028224 */ /* 0x001fe400078e001c */
[----:B------:R-:W-:-:S05]  /*58610*/  @!P0 IMAD.MOV.U32 R3, RZ, RZ, R29 ;  /* 0x000000ffff038224 */ /* 0x000fca00078e001d */
[----:B------:R0:W4:Y:S02]  /*58620*/  @!P0 LDG.E.U8 R20, desc[UR62][R2.64] ;  /* 0x0000003e02148981 */ /* 0x000124000c1e1100 */
[----:B0-----:R-:W-:Y:S02]  /*58630*/  @!P0 IMAD.MOV.U32 R2, RZ, RZ, R26 ;  /* 0x000000ffff028224 */ /* 0x001fe400078e001a */
[----:B------:R-:W-:-:S05]  /*58640*/  @!P0 IMAD.MOV.U32 R3, RZ, RZ, R27 ;  /* 0x000000ffff038224 */ /* 0x000fca00078e001b */
[----:B------:R0:W4:Y:S04]  /*58650*/  @!P0 LDG.E.U8 R19, desc[UR62][R2.64] ;  /* 0x0000003e02138981 */ /* 0x000128000c1e1100 */
[----:B------:R1:W-:Y:S04]  /*58660*/  STL [R1+0x5f9c], R22 ;  /* 0x005f9c1601007387 */ /* 0x0003e80000100800 */
[----:B------:R-:W4:Y:S01]  /*58670*/  LDL R23, [R1+0x3358] ;  /* 0x0033580001177983 */ /* 0x000f220000100800 */
[----:B0-----:R-:W-:Y:S02]  /*58680*/  @!P0 IMAD.MOV.U32 R2, RZ, RZ, R24 ;  /* 0x000000ffff028224 */ /* 0x001fe400078e0018 */
[----:B---3--:R-:W-:Y:S01]  /*58690*/  @!P0 IMAD.MOV.U32 R3, RZ, RZ, R25 ;  /* 0x000000ffff038224 */ /* 0x008fe200078e0019 */
[----:B-1----:R-:W3:Y:S04]  /*586a0*/  LDL R22, [R1+0x3384] ;  /* 0x0033840001167983 */ /* 0x002ee80000100800 */
[----:B------:R0:W3:Y:S04]  /*586b0*/  @!P0 LDG.E.U8 R18, desc[UR62][R2.64] ;  /* 0x0000003e02128981 */ /* 0x0000e8000c1e1100 */
[----:B--2---:R1:W-:Y:S04]  /*586c0*/  STL [R1+0x5fa0], R21 ;  /* 0x005fa01501007387 */ /* 0x0043e80000100800 */
[----:B----4-:R2:W-:Y:S04]  /*586d0*/  STL [R1+0x5f60], R20 ;  /* 0x005f601401007387 */ /* 0x0105e80000100800 */
[----:B------:R-:W4:Y:S04]  /*586e0*/  LDL R27, [R1+0x3360] ;  /* 0x00336000011b7983 */ /* 0x000f280000100800 */
[----:B------:R-:W4:Y:S04]  /*586f0*/  LDL R26, [R1+0x338c] ;  /* 0x00338c00011a7983 */ /* 0x000f280000100800 */
[----:B------:R1:W-:Y:S04]  /*58700*/  STL [R1+0x5f64], R19 ;  /* 0x005f641301007387 */ /* 0x0003e80000100800 */
[----:B------:R-:W4:Y:S04]  /*58710*/  LDL R25, [R1+0x3368] ;  /* 0x0033680001197983 */ /* 0x000f280000100800 */
[----:B------:R-:W4:Y:S01]  /*58720*/  LDL R24, [R1+0x3394] ;  /* 0x0033940001187983 */ /* 0x000f220000100800 */
[----:B0-----:R-:W-:-:S02]  /*58730*/  @!P0 IMAD.MOV.U32 R3, RZ, RZ, R23 ;  /* 0x000000ffff038224 */ /* 0x001fc400078e0017 */
[----:B---3--:R-:W-:Y:S01]  /*58740*/  @!P0 IMAD.MOV.U32 R2, RZ, RZ, R22 ;  /* 0x000000ffff028224 */ /* 0x008fe200078e0016 */
[----:B------:R0:W-:Y:S04]  /*58750*/  STL [R1+0x602c], R18 ;  /* 0x00602c1201007387 */ /* 0x0001e80000100800 */
[----:B------:R-:W3:Y:S04]  /*58760*/  LDL R23, [R1+0x3370] ;  /* 0x0033700001177983 */ /* 0x000ee80000100800 */
[----:B------:R-:W3:Y:S01]  /*58770*/  LDL R22, [R1+0x339c] ;  /* 0x00339c0001167983 */ /* 0x000ee20000100800 */
[----:B------:R-:W-:-:S02]  /*58780*/  PRMT R17, RZ, 0x7610, R17 ;  /* 0x00007610ff117816 */ /* 0x000fc40000000011 */
[----:B------:R-:W-:Y:S02]  /*58790*/  PRMT R16, RZ, 0x7610, R16 ;  /* 0x00007610ff107816 */ /* 0x000fe40000000010 */
[----:B------:R-:W-:Y:S02]  /*587a0*/  PRMT R15, RZ, 0x7610, R15 ;  /* 0x00007610ff0f7816 */ /* 0x000fe4000000000f */
[----:B------:R-:W-:Y:S01]  /*587b0*/  PRMT R14, RZ, 0x7610, R14 ;  /* 0x00007610ff0e7816 */ /* 0x000fe2000000000e */
[----:B-1----:R-:W3:Y:S04]  /*587c0*/  LDL R21, [R1+0x3378] ;  /* 0x0033780001157983 */ /* 0x002ee80000100800 */
[----:B------:R4:W3:Y:S04]  /*587d0*/  @!P0 LDG.E.U8 R17, desc[UR62][R2.64] ;  /* 0x0000003e02118981 */ /* 0x0008e8000c1e1100 */
[----:B--2---:R-:W2:Y:S01]  /*587e0*/  LDL R20, [R1+0x33a4] ;  /* 0x0033a40001147983 */ /* 0x004ea20000100800 */
[----:B----4-:R-:W-:-:S02]  /*587f0*/  @!P0 IMAD.MOV.U32 R3, RZ, RZ, R27 ;  /* 0x000000ffff038224 */ /* 0x010fc400078e001b */
[----:B------:R-:W-:-:S05]  /*58800*/  @!P0 IMAD.MOV.U32 R2, RZ, RZ, R26 ;  /* 0x000000ffff028224 */ /* 0x000fca00078e001a */
[----:B------:R1:W4:Y:S02]  /*58810*/  @!P0 LDG.E.U8 R16, desc[UR62][R2.64] ;  /* 0x0000003e02108981 */ /* 0x000324000c1e1100 */
[----:B-1----:R-:W-:Y:S02]  /*58820*/  @!P0 IMAD.MOV.U32 R3, RZ, RZ, R25 ;  /* 0x000000ffff038224 */ /* 0x002fe400078e0019 */
[----:B------:R-:W-:-:S05]  /*58830*/  @!P0 IMAD.MOV.U32 R2, RZ, RZ, R24 ;  /* 0x000000ffff028224 */ /* 0x000fca00078e0018 */
[----:B------:R3:W2:Y:S02]  /*58840*/  @!P0 LDG.E.U8 R15, desc[UR62][R2.64] ;  /* 0x0000003e020f8981 */ /* 0x0006a4000c1e1100 */
[----:B---3--:R-:W-:Y:S02]  /*58850*/  @!P0 IMAD.MOV.U32 R3, RZ, RZ, R23 ;  /* 0x000000ffff038224 */ /* 0x008fe400078e0017 */
[----:B------:R-:W-:-:S05]  /*58860*/  @!P0 IMAD.MOV.U32 R2, RZ, RZ, R22 ;  /* 0x000000ffff028224 */ /* 0x000fca00078e0016 */
[----:B------:R-:W3:Y:S04]  /*58870*/  @!P0 LDG.E.U8 R14, desc[UR62][R2.64] ;  /* 0x0000003e020e8981 */ /* 0x000ee8000c1e1100 */
[----:B------:R1:W-:Y:S04]  /*58880*/  STL [R1+0x6030], R17 ;  /* 0x0060301101007387 */ /* 0x0003e80000100800 */
[----:B------:R-:W3:Y:S04]  /*58890*/  LDL R19, [R1+0x3380] ;  /* 0x0033800001137983 */ /* 0x000ee80000100800 */
[----:B0-----:R-:W3:Y:S04]  /*588a0*/  LDL R18, [R1+0x33ac] ;  /* 0x0033ac0001127983 */ /* 0x001ee80000100800 */
[----:B----4-:R0:W-:Y:S04]  /*588b0*/  STL [R1+0x5fe8], R16 ;  /* 0x005fe81001007387 */ /* 0x0101e80000100800 */
[----:B-1----:R-:W4:Y:S04]  /*588c0*/  LDL R17, [R1+0x3388] ;  /* 0x0033880001117983 */ /* 0x002f280000100800 */
[----:B0-----:R-:W4:Y:S04]  /*588d0*/  LDL R16, [R1+0x33b4] ;  /* 0x0033b40001107983 */ /* 0x001f280000100800 */
[----:B--2---:R0:W-:Y:S04]  /*588e0*/  STL [R1+0x5fec], R15 ;  /* 0x005fec0f01007387 */ /* 0x0041e80000100800 */
[----:B---3--:R1:W-:Y:S04]  /*588f0*/  STL [R1+0x5fa4], R14 ;  /* 0x005fa40e01007387 */ /* 0x0083e80000100800 */
[----:B0-----:R-:W2:Y:S04]  /*58900*/  LDL R15, [R1+0x3390] ;  /* 0x00339000010f7983 */ /* 0x001ea80000100800 */
[----:B-1----:R-:W3:Y:S01]  /*58910*/  LDL R14, [R1+0x33bc] ;  /* 0x0033bc00010e7983 */ /* 0x002ee20000100800 */
[----:B------:R-:W-:Y:S01]  /*58920*/  PRMT R13, RZ, 0x7610, R13 ;  /* 0x00007610ff0d7816 */ /* 0x000fe2000000000d */
[----:B------:R-:W-:-:S02]  /*58930*/  @!P0 IMAD.MOV.U32 R2, RZ, RZ, R20 ;  /* 0x000000ffff028224 */ /* 0x000fc400078e0014 */
[----:B------:R-:W-:Y:S01]  /*58940*/  @!P0 IMAD.MOV.U32 R3, RZ, RZ, R21 ;  /* 0x000000ffff038224 */ /* 0x000fe200078e0015 */
[----:B------:R-:W-:-:S04]  /*58950*/  PRMT R12, RZ, 0x7610, R12 ;  /* 0x00007610ff0c7816 */ /* 0x000fc8000000000c */
[----:B------:R0:W3:Y:S02]  /*58960*/  @!P0 LDG.E.U8 R13, desc[UR62][R2.64] ;  /* 0x0000003e020d8981 */ /* 0x0000e4000c1e1100 */
[----:B0-----:R-:W-:Y:S02]  /*58970*/  @!P0 IMAD.MOV.U32 R2, RZ, RZ, R18 ;  /* 0x000000ffff028224 */ /* 0x001fe400078e0012 */
[----:B------:R-:W-:-:S05]  /*58980*/  @!P0 IMAD.MOV.U32 R3, RZ, RZ, R19 ;  /* 0x000000ffff038224 */ /* 0x000fca00078e0013 */
[----:B------:R4:W3:Y:S01]  /*58990*/  @!P0 LDG.E.U8 R12, desc[UR62][R2.64] ;  /* 0x0000003e020c8981 */ /* 0x0008e2000c1e1100 */
[----:B------:R-:W-:Y:S02]  /*589a0*/  PRMT R11, RZ, 0x7610, R11 ;  /* 0x00007610ff0b7816 */ /* 0x000fe4000000000b */
[----:B------:R-:W-:Y:S01]  /*589b0*/  PRMT R10, RZ, 0x7610, R10 ;  /* 0x00007610ff0a7816 */ /* 0x000fe2000000000a */
[----:B----4-:R-:W-:Y:S02]  /*589c0*/  @!P0 IMAD.MOV.U32 R3, RZ, RZ, R17 ;  /* 0x000000ffff038224 */ /* 0x010fe400078e0011 */
[----:B------:R-:W-:-:S05]  /*589d0*/  @!P0 IMAD.MOV.U32 R2, RZ, RZ, R16 ;  /* 0x000000ffff028224 */ /* 0x000fca00078e0010 */
[----:B------:R2:W4:Y:S02]  /*589e0*/  @!P0 LDG.E.U8 R11, desc[UR62][R2.64] ;  /* 0x0000003e020b8981 */ /* 0x000524000c1e1100 */
[----:B--2---:R-:W-:Y:S02]  /*589f0*/  @!P0 IMAD.MOV.U32 R3, RZ, RZ, R15 ;  /* 0x000000ffff038224 */ /* 0x004fe400078e000f */
[----:B---3--:R-:W-:-:S05]  /*58a00*/  @!P0 IMAD.MOV.U32 R2, RZ, RZ, R14 ;  /* 0x000000ffff028224 */ /* 0x008fca00078e000e */
[----:B------:R-:W2:Y:S04]  /*58a10*/  @!P0 LDG.E.U8 R10, desc[UR62][R2.64] ;  /* 0x0000003e020a8981 */ /* 0x000ea8000c1e1100 */
[----:B------:R0:W-:Y:S04]  /*58a20*/  STL [R1+0x5fa8], R13 ;  /* 0x005fa80d01007387 */ /* 0x0001e80000100800 */
[----:B------:R-:W3:Y:S04]  /*58a30*/  LDL R21, [R1+0x3398] ;  /* 0x0033980001157983 */ /* 0x000ee80000100800 */
[----:B------:R-:W3:Y:S04]  /*58a40*/  LDL R20, [R1+0x33c4] ;  /* 0x0033c40001147983 */ /* 0x000ee80000100800 */
[----:B------:R1:W-:Y:S04]  /*58a50*/  STL [R1+0x5f68], R12 ;  /* 0x005f680c01007387 */ /* 0x0003e80000100800 */
[----:B------:R-:W3:Y:S04]  /*58a60*/  LDL R19, [R1+0x33a0] ;  /* 0x0033a00001137983 */ /* 0x000ee80000100800 */
[----:B------:R-:W3:Y:S04]  /*58a70*/  LDL R18, [R1+0x33cc] ;  /* 0x0033cc0001127983 */ /* 0x000ee80000100800 */
[----:B------:R-:W3:Y:S04]  /*58a80*/  LDL R17, [R1+0x33a8] ;  /* 0x0033a80001117983 */ /* 0x000ee80000100800 */
[----:B------:R-:W3:Y:S04]  /*58a90*/  LDL R16, [R1+0x33e0] ;  /* 0x0033e00001107983 */ /* 0x000ee80000100800 */
[----:B----4-:R4:W-:Y:S04]  /*58aa0*/  STL [R1+0x5f6c], R11 ;  /* 0x005f6c0b01007387 */ /* 0x0109e80000100800 */
[----:B------:R-:W3:Y:S04]  /*58ab0*/  LDL R15, [R1+0x33b0] ;  /* 0x0033b000010f7983 */ /* 0x000ee80000100800 */
[----:B------:R-:W3:Y:S04]  /*58ac0*/  LDL R14, [R1+0x33dc] ;  /* 0x0033dc00010e7983 */ /* 0x000ee80000100800 */
[----:B0-----:R-:W3:Y:S04]  /*58ad0*/  LDL R13, [R1+0x33b8] ;  /* 0x0033b800010d7983 */ /* 0x001ee80000100800 */
[----:B-1----:R-:W3:Y:S04]  /*58ae0*/  LDL R12, [R1+0x33d8] ;  /* 0x0033d800010c7983 */ /* 0x002ee80000100800 */
[----:B--2---:R0:W-:Y:S04]  /*58af0*/  STL [R1+0x6034], R10 ;  /* 0x0060340a01007387 */ /* 0x0041e80000100800 */
[----:B----4-:R-:W2:Y:S04]  /*58b00*/  LDL R11, [R1+0x33c0] ;  /* 0x0033c000010b7983 */ /* 0x010ea80000100800 */
[----:B0-----:R-:W4:Y:S01]  /*58b10*/  LDL R10, [R1+0x33d4] ;  /* 0x0033d400010a7983 */ /* 0x001f220000100800 */
[----:B------:R-:W-:Y:S01]  /*58b20*/  PRMT R9, RZ, 0x7610, R9 ;  /* 0x00007610ff097816 */ /* 0x000fe20000000009 */
[----:B---3--:R-:W-:-:S02]  /*58b30*/  @!P0 IMAD.MOV.U32 R2, RZ, RZ, R20 ;  /* 0x000000ffff028224 */ /* 0x008fc400078e0014 */
[----:B------:R-:W-:Y:S01]  /*58b40*/  @!P0 IMAD.MOV.U32 R3, RZ, RZ, R21 ;  /* 0x000000ffff038224 */ /* 0x000fe200078e0015 */
[----:B------:R-:W-:-:S04]  /*58b50*/  PRMT R8, RZ, 0x7610, R8 ;  /* 0x00007610ff087816 */ /* 0x000fc80000000008 */
[----:B------:R0:W3:Y:S01]  /*58b60*/  @!P0 LDG.E.U8 R9, desc[UR62][R2.64] ;  /* 0x0000003e02098981 */ /* 0x0000e2000c1e1100 */
[----:B------:R-:W-:Y:S01]  /*58b70*/  PRMT R7, RZ, 0x7610, R7 ;  /* 0x00007610ff077816 */ /* 0x000fe20000000007 */
[----:B0-----:R-:W-:Y:S02]  /*58b80*/  @!P0 IMAD.MOV.U32 R2, RZ, RZ, R18 ;  /* 0x000000ffff028224 */ /* 0x001fe400078e0012 */
[----:B------:R-:W-:-:S05]  /*58b90*/  @!P0 IMAD.MOV.U32 R3, RZ, RZ, R19 ;  /* 0x000000ffff038224 */ /* 0x000fca00078e0013 */
[----:B------:R0:W3:Y:S01]  /*58ba0*/  @!P0 LDG.E.U8 R8, desc[UR62][R2.64] ;  /* 0x0000003e02088981 */ /* 0x0000e2000c1e1100 */
[----:B------:R-:W-:Y:S01]  /*58bb0*/  PRMT R6, RZ, 0x7610, R6 ;  /* 0x00007610ff067816 */ /* 0x000fe20000000006 */
[----:B0-----:R-:W-:Y:S02]  /*58bc0*/  @!P0 IMAD.MOV.U32 R2, RZ, RZ, R16 ;  /* 0x000000ffff028224 */ /* 0x001fe400078e0010 */
[----:B------:R-:W-:-:S05]  /*58bd0*/  @!P0 IMAD.MOV.U32 R3, RZ, RZ, R17 ;  /* 0x000000ffff038224 */ /* 0x000fca00078e0011 */
[----:B------:R0:W3:Y:S01]  /*58be0*/  @!P0 LDG.E.U8 R7, desc[UR62][R2.64] ;  /* 0x0000003e02078981 */ /* 0x0000e2000c1e1100 */
[----:B------:R-:W-:Y:S02]  /*58bf0*/  PRMT R5, RZ, 0x7610, R5 ;  /* 0x00007610ff057816 */ /* 0x000fe40000000005 */
[----:B------:R-:W-:Y:S01]  /*58c00*/  PRMT R4, RZ, 0x7610, R4 ;  /* 0x00007610ff047816 */ /* 0x000fe20000000004 */
[----:B0-----:R-:W-:Y:S02]  /*58c10*/  @!P0 IMAD.MOV.U32 R3, RZ, RZ, R15 ;  /* 0x000000ffff038224 */ /* 0x001fe400078e000f */
[----:B------:R-:W-:-:S05]  /*58c20*/  @!P0 IMAD.MOV.U32 R2, RZ, RZ, R14 ;  /* 0x000000ffff028224 */ /* 0x000fca00078e000e */
[----:B------:R0:W3:Y:S02]  /*58c30*/  @!P0 LDG.E.U8 R6, desc[UR62][R2.64] ;  /* 0x0000003e02068981 */ /* 0x0000e4000c1e1100 */
[----:B0-----:R-:W-:Y:S02]  /*58c40*/  @!P0 IMAD.MOV.U32 R2, RZ, RZ, R12 ;  /* 0x000000ffff028224 */ /* 0x001fe400078e000c */
[----:B------:R-:W-:-:S05]  /*58c50*/  @!P0 IMAD.MOV.U32 R3, RZ, RZ, R13 ;  /* 0x000000ffff038224 */ /* 0x000fca00078e000d */
[----:B------:R2:W3:Y:S02]  /*58c60*/  @!P0 LDG.E.U8 R5, desc[UR62][R2.64] ;  /* 0x0000003e02058981 */ /* 0x0004e4000c1e1100 */
[----:B--2---:R-:W-:Y:S02]  /*58c70*/  @!P0 IMAD.MOV.U32 R3, RZ, RZ, R11 ;  /* 0x000000ffff038224 */ /* 0x004fe400078e000b */
[----:B----4-:R-:W-:-:S05]  /*58c80*/  @!P0 IMAD.MOV.U32 R2, RZ, RZ, R10 ;  /* 0x000000ffff028224 */ /* 0x010fca00078e000a */
[----:B------:R0:W2:Y:S04]  /*58c90*/  @!P0 LDG.E.U8 R4, desc[UR62][R2.64] ;  /* 0x0000003e02048981 */ /* 0x0000a8000c1e1100 */
[----:B0-----:R-:W0:Y:S04]  /*58ca0*/  LDS.U8 R3, [R0+UR5] ;  /* 0x0000000500037984 */ /* 0x001e280008000000 */
[----:B------:R-:W1:Y:S04]  /*58cb0*/  LDS.U8 R2, [R0+UR5+0x88] ;  /* 0x0000880500027984 */ /* 0x000e680008000000 */
[----:B---3--:R-:W-:Y:S04]  /*58cc0*/  STL [R1+0x6038], R9 ;  /* 0x0060380901007387 */ /* 0x008fe80000100800 */
[----:B------:R-:W-:Y:S04]  /*58cd0*/  STL [R1+0x5ff0], R8 ;  /* 0x005ff00801007387 */ /* 0x000fe80000100800 */
[----:B------:R-:W-:Y:S04]  /*58ce0*/  STL [R1+0x5ff4], R7 ;  /* 0x005ff40701007387 */ /* 0x000fe80000100800 */
[----:B------:R-:W-:Y:S04]  /*58cf0*/  STL [R1+0x5fac], R6 ;  /* 0x005fac0601007387 */ /* 0x000fe80000100800 */
[----:B------:R-:W-:Y:S04]  /*58d00*/  STL [R1+0x5fb0], R5 ;  /* 0x005fb00501007387 */ /* 0x000fe80000100800 */
[----:B--2---:R-:W-:Y:S04]  /*58d10*/  STL [R1+0x5f70], R4 ;  /* 0x005f700401007387 */ /* 0x004fe80000100800 */
[----:B0-----:R-:W-:Y:S04]  /*58d20*/  STL [R1+0x5f74], R3 ;  /* 0x005f740301007387 */ /* 0x001fe80000100800 */
[----:B-1----:R-:W-:Y:S04]  /*58d30*/  STL [R1+0x5f78], R2 ;  /* 0x005f780201007387 */ /* 0x002fe80000100800 */
[----:B------:R-:W0:Y:S04]  /*58d40*/  LDS.U8 R3, [R0+UR5+0x110] ;  /* 0x0001100500037984 */ /* 0x000e280008000000 */
[----:B------:R-:W1:Y:S04]  /*58d50*/  LDS.U8 R2, [R0+UR5+0x198] ;  /* 0x0001980500027984 */ /* 0x000e680008000000 */
[----:B------:R-:W2:Y:S04]  /*58d60*/  LDS.U8 R4, [R0+UR5+0x8] ;  /* 0x0000080500047984 */ /* 0x000ea80008000000 */
[----:B0-----:R-:W-:Y:S04]  /*58d70*/  STL [R1+0x18a4], R3 ;  /* 0x0018a40301007387 */ /* 0x001fe80000100800 */
[----:B------:R-:W0:Y:S04]  /*58d80*/  LDS.U8 R3, [R0+UR5+0x80] ;  /* 0x0000800500037984 */ /* 0x000e280008000000 */
[----:B-1----:R-:W-:Y:S04]  /*58d90*/  STL [R1+0x18a0], R2 ;  /* 0x0018a00201007387 */ /* 0x002fe80000100800 */
[----:B------:R-:W1:Y:S04]  /*58da0*/  LDS.U8 R2, [R0+UR5+0x118] ;  /* 0x0001180500027984 */ /* 0x000e680008000000 */
[----:B--2---:R-:W-:Y:S04]  /*58db0*/  STL [R1+0x1560], R4 ;  /* 0x0015600401007387 */ /* 0x004fe80000100800 */
        /* <DEDUP_REMOVED lines=109> */
[----:B0-----:R0:W-:Y:S04]  /*59490*/  STL [R1+0x3534], R3 ;  /* 0x0035340301007387 */ /* 0x0011e80000100800 */
[----:B-1----:R-:W-:Y:S04]  /*594a0*/  STL [R1+0x3440], R2 ;  /* 0x0034400201007387 */ /* 0x002fe80000100800 */
[----:B------:R-:W1:Y:S04]  /*594b0*/  LDS.U8 R2, [R0+UR5+0x1908] ;  /* 0x0019080500027984 */ /* 0x000e680008000000 */
[----:B--2---:R-:W-:Y:S04]  /*594c0*/  STL [R1+0x343c], R4 ;  /* 0x00343c0401007387 */ /* 0x004fe80000100800 */
[----:B------:R-:W-:Y:S04]  /*594d0*/  STL [R1+0x3850], R0 ;  /* 0x0038500001007387 */ /* 0x000fe80000100800 */
[----:B------:R-:W2:Y:S01]  /*594e0*/  LDS.U8 R4, [R0+UR5+0x1980] ;  /* 0x0019800500047984 */ /* 0x000ea20008000000 */
[----:B0-----:R-:W-:-:S05]  /*594f0*/  LOP3.LUT R3, R0, 0x20, RZ, 0x3c, !PT ;  /* 0x0000002000037812 */ /* 0x001fca00078e3cff */
[----:B------:R-:W-:Y:S04]  /*59500*/  LDS.U8 R0, [R3+UR5+0x88] ;  /* 0x0000880503007984 */ /* 0x000fe80008000000 */
[----:B-1----:R-:W-:Y:S04]  /*59510*/  STL [R1+0x3540], R2 ;  /* 0x0035400201007387 */ /* 0x002fe80000100800 */
[----:B------:R-:W0:Y:S04]  /*59520*/  LDS.U8 R2, [R3+UR5] ;  /* 0x0000000503027984 */ /* 0x000e280008000000 */
[----:B--2---:R-:W-:Y:S04]  /*59530*/  STL [R1+0x353c], R4 ;  /* 0x00353c0401007387 */ /* 0x004fe80000100800 */
[----:B------:R-:W1:Y:S04]  /*59540*/  LDS.U8 R4, [R3+UR5+0x110] ;  /* 0x0001100503047984 */ /* 0x000e680008000000 */
[----:B0-----:R-:W-:Y:S04]  /*59550*/  STL [R1+0x17e4], R2 ;  /* 0x0017e40201007387 */ /* 0x001fe80000100800 */
[----:B------:R-:W0:Y:S04]  /*59560*/  LDS.U8 R2, [R3+UR5+0x198] ;  /* 0x0001980503027984 */ /* 0x000e280008000000 */
[----:B------:R-:W-:Y:S04]  /*59570*/  STL [R1+0x17e0], R0 ;  /* 0x0017e00001007387 */ /* 0x000fe80000100800 */
[----:B------:R-:W2:Y:S04]  /*59580*/  LDS.U8 R0, [R3+UR5+0x8] ;  /* 0x0000080503007984 */ /* 0x000ea80008000000 */
[----:B-1----:R-:W-:Y:S04]  /*59590*/  STL [R1+0x18e4], R4 ;  /* 0x0018e40401007387 */ /* 0x002fe80000100800 */
[----:B------:R-:W1:Y:S04]  /*595a0*/  LDS.U8 R4, [R3+UR5+0x80] ;  /* 0x0000800503047984 */ /* 0x000e680008000000 */
[----:B0-----:R-:W-:Y:S04]  /*595b0*/  STL [R1+0x18e0], R2 ;  /* 0x0018e00201007387 */ /* 0x001fe80000100800 */
[----:B------:R-:W0:Y:S04]  /*595c0*/  LDS.U8 R2, [R3+UR5+0x118] ;  /* 0x0001180503027984 */ /* 0x000e280008000000 */
[----:B--2---:R-:W-:Y:S04]  /*595d0*/  STL [R1+0x17ec], R0 ;  /* 0x0017ec0001007387 */ /* 0x004fe80000100800 */
        /* <DEDUP_REMOVED lines=100> */
[----:B--2---:R-:W-:Y:S04]  /*59c20*/  STL [R1+0x356c], R0 ;  /* 0x00356c0001007387 */ /* 0x004fe80000100800 */
[----:B------:R-:W0:Y:S04]  /*59c30*/  LDS.U8 R2, [R3+UR5+0x1898] ;  /* 0x0018980503027984 */ /* 0x000e280008000000 */
[----:B------:R-:W2:Y:S04]  /*59c40*/  LDS.U8 R0, [R3+UR5+0x1900] ;  /* 0x0019000503007984 */ /* 0x000ea80008000000 */
[----:B-1----:R-:W-:Y:S04]  /*59c50*/  STL [R1+0x3478], R4 ;  /* 0x0034780401007387 */ /* 0x002fe80000100800 */
[----:B------:R-:W1:Y:S01]  /*59c60*/  LDS.U8 R4, [R3+UR5+0x1988] ;  /* 0x0019880503047984 */ /* 0x000e620008000000 */
[----:B------:R-:W3:Y:S03]  /*59c70*/  S2R R28, SR_TID.X ;  /* 0x00000000001c7919 */ /* 0x000ee60000002100 */
[----:B0-----:R0:W-:Y:S04]  /*59c80*/  STL [R1+0x3474], R2 ;  /* 0x0034740201007387 */ /* 0x0011e80000100800 */
[----:B--2---:R-:W-:Y:S04]  /*59c90*/  STL [R1+0x3578], R0 ;  /* 0x0035780001007387 */ /* 0x004fe80000100800 */
[----:B------:R-:W2:Y:S04]  /*59ca0*/  LDS.U8 R0, [R3+UR5+0x1818] ;  /* 0x0018180503007984 */ /* 0x000ea80008000000 */
[----:B-1----:R-:W-:Y:S01]  /*59cb0*/  STL [R1+0x3574], R4 ;  /* 0x0035740401007387 */ /* 0x002fe20000100800 */
[----:B---3--:R-:W-:-:S02]  /*59cc0*/  SHF.R.U32.HI R29, RZ, 0x2, R28 ;  /* 0x00000002ff1d7819 */ /* 0x008fc4000001161c */
[----:B------:R-:W-:Y:S01]  /*59cd0*/  LOP3.LUT R28, R28, 0x3, RZ, 0xc0, !PT ;  /* 0x000000031c1c7812 */ /* 0x000fe200078ec0ff */
[----:B------:R-:W-:Y:S01]  /*59ce0*/  LDS.U8 R4, [R3+UR5+0x1908] ;  /* 0x0019080503047984 */ /* 0x000fe20008000000 */
[----:B------:R-:W-:-:S03]  /*59cf0*/  SGXT.U32 R29, R29, 0x3 ;  /* 0x000000031d1d781a */ /* 0x000fc60000000000 */
[----:B0-----:R-:W-:Y:S01]  /*59d00*/  IMAD R2, R28, 0x220, RZ ;  /* 0x000002201c027824 */ /* 0x001fe200078e02ff */
[----:B--2---:R-:W-:Y:S04]  /*59d10*/  STL [R1+0x3480], R0 ;  /* 0x0034800001007387 */ /* 0x004fe80000100800 */
[----:B------:R-:W0:Y:S01]  /*59d20*/  LDS.U8 R0, [R3+UR5+0x1890] ;  /* 0x0018900503007984 */ /* 0x000e220008000000 */
[----:B------:R-:W-:-:S03]  /*59d30*/  LOP3.LUT R2, R2, R29, RZ, 0xfc, !PT ;  /* 0x0000001d02027212 */ /* 0x000fc600078efcff */
[----:B------:R-:W1:Y:S01]  /*59d40*/  LDS.U8 R3, [R3+UR5+0x1980] ;  /* 0x0019800503037984 */ /* 0x000e620008000000 */
[----:B------:R-:W-:-:S05]  /*59d50*/  LOP3.LUT R2, R2, 0x40, RZ, 0x3c, !PT ;  /* 0x0000004002027812 */ /* 0x000fca00078e3cff */
[----:B------:R-:W-:Y:S04]  /*59d60*/  LDS.U8 R5, [R2+UR5+0x1908] ;  /* 0x0019080502057984 */ /* 0x000fe80008000000 */
[----:B0-----:R-:W-:Y:S04]  /*59d70*/  STL [R1+0x347c], R0 ;  /* 0x00347c0001007387 */ /* 0x001fe80000100800 */
[----:B------:R-:W0:Y:S04]  /*59d80*/  LDS.U8 R0, [R2+UR5] ;  /* 0x0000000502007984 */ /* 0x000e280008000000 */
        /* <DEDUP_REMOVED lines=39> */
[----:B------:R-:W-:Y:S04]  /*5a000*/  LDS.U8 R3, [R2+UR5+0x1008] ;  /* 0x0010080502037984 */ /* 0x000fe80008000000 */
[----:B0-----:R-:W-:Y:S04]  /*5a010*/  STL [R1+0x3588], R0 ;  /* 0x0035880001007387 */ /* 0x001fe80000100800 */
[----:B------:R-:W0:Y:S04]  /*5a020*/  LDS.U8 R0, [R2+UR5+0x1080] ;  /* 0x0010800502007984 */ /* 0x000e280008000000 */
[----:B--2---:R-:W-:Y:S04]  /*5a030*/  STL [R1+0x3584], R4 ;  /* 0x0035840401007387 */ /* 0x004fe80000100800 */
[----:B------:R-:W-:Y:S04]  /*5a040*/  LDS.U8 R4, [R2+UR5+0x1190] ;  /* 0x0011900502047984 */ /* 0x000fe80008000000 */
[----:B0-----:R-:W-:Y:S04]  /*5a050*/  STL [R1+0x38d8], R0 ;  /* 0x0038d80001007387 */ /* 0x001fe80000100800 */
[----:B------:R-:W0:Y:S04]  /*5a060*/  LDS.U8 R0, [R2+UR5+0x1118] ;  /* 0x0011180502007984 */ /* 0x000e280008000000 */
[----:B------:R-:W-:Y:S04]  /*5a070*/  STL [R1+0x3490], R3 ;  /* 0x0034900301007387 */ /* 0x000fe80000100800 */
        /* <DEDUP_REMOVED lines=73> */
[----:B0-----:R0:W-:Y:S04]  /*5a510*/  STL [R1+0x35b8], R0 ;  /* 0x0035b80001007387 */ /* 0x0011e80000100800 */
[----:B--2---:R-:W-:Y:S04]  /*5a520*/  STL [R1+0x35b4], R4 ;  /* 0x0035b40401007387 */ /* 0x004fe80000100800 */
[----:B------:R-:W-:Y:S04]  /*5a530*/  LDS.U8 R4, [R2+UR5+0x1980] ;  /* 0x0019800502047984 */ /* 0x000fe80008000000 */
[----:B-1----:R-:W-:Y:S04]  /*5a540*/  STL [R1+0x34c0], R3 ;  /* 0x0034c00301007387 */ /* 0x002fe80000100800 */
[----:B------:R-:W1:Y:S01]  /*5a550*/  LDS.U8 R3, [R2+UR5+0x1890] ;  /* 0x0018900502037984 */ /* 0x000e620008000000 */
[----:B0-----:R-:W-:-:S05]  /*5a560*/  IMAD R0, R28, 0x220, RZ ;  /* 0x000002201c007824 */ /* 0x001fca00078e02ff */
[----:B------:R-:W-:-:S04]  /*5a570*/  LOP3.LUT R0, R0, R29, RZ, 0xfc, !PT ;  /* 0x0000001d00007212 */ /* 0x000fc800078efcff */
[----:B------:R-:W-:-:S05]  /*5a580*/  LOP3.LUT R0, R0, 0x60, RZ, 0x3c, !PT ;  /* 0x0000006000007812 */ /* 0x000fca00078e3cff */
[----:B------:R-:W-:Y:S04]  /*5a590*/  LDS.U8 R2, [R0+UR5+0x88] ;  /* 0x0000880500027984 */ /* 0x000fe80008000000 */
[----:B-1----:R-:W-:Y:S04]  /*5a5a0*/  STL [R1+0x34bc], R3 ;  /* 0x0034bc0301007387 */ /* 0x002fe80000100800 */
[----:B------:R-:W0:Y:S04]  /*5a5b0*/  LDS.U8 R3, [R0+UR5] ;  /* 0x0000000500037984 */ /* 0x000e280008000000 */
[----:B------:R-:W-:Y:S04]  /*5a5c0*/  STL [R1+0x35c0], R5 ;  /* 0x0035c00501007387 */ /* 0x000fe80000100800 */
        /* <DEDUP_REMOVED lines=114> */
[----:B-1----:R-:W-:Y:S01]  /*5acf0*/  STL [R1+0x34f8], R4 ;  /* 0x0034f80401007387 */ /* 0x002fe20000100800 */
[----:B------:R-:W1:Y:S01]  /*5ad00*/  S2R R28, SR_TID.X ;  /* 0x00000000001c7919 */ /* 0x000e620000002100 */
[----:B------:R-:W3:Y:S02]  /*5ad10*/  S2R R29, SR_TID.X ;  /* 0x00000000001d7919 */ /* 0x000ee40000002100 */
[----:B0-----:R-:W-:Y:S04]  /*5ad20*/  STL [R1+0x34f4], R3 ;  /* 0x0034f40301007387 */ /* 0x001fe80000100800 */
[----:B--2---:R-:W-:Y:S04]  /*5ad30*/  STL [R1+0x35f8], R2 ;  /* 0x0035f80201007387 */ /* 0x004fe80000100800 */
[----:B------:R-:W0:Y:S04]  /*5ad40*/  LDS.U8 R3, [R0+UR5+0x1988] ;  /* 0x0019880500037984 */ /* 0x000e280008000000 */
[----:B------:R-:W2:Y:S04]  /*5ad50*/  LDS.U8 R2, [R0+UR5+0x1818] ;  /* 0x0018180500027984 */ /* 0x000ea80008000000 */
[----:B------:R-:W4:Y:S01]  /*5ad60*/  LDS.U8 R0, [R0+UR5+0x1890] ;  /* 0x0018900500007984 */ /* 0x000f220008000000 */
[----:B-1----:R-:W-:-:S02]  /*5ad70*/  SHF.R.U32.HI R27, RZ, 0x2, R28 ;  /* 0x00000002ff1b7819 */ /* 0x002fc4000001161c */
[----:B------:R-:W-:Y:S02]  /*5ad80*/  LOP3.LUT R26, R28, 0x3, RZ, 0xc0, !PT ;  /* 0x000000031c1a7812 */ /* 0x000fe400078ec0ff */
[----:B---3--:R-:W-:Y:S01]  /*5ad90*/  LOP3.LUT R28, R29, 0x3f, RZ, 0xc0, !PT ;  /* 0x0000003f1d1c7812 */ /* 0x008fe200078ec0ff */
[----:B0-----:R-:W-:Y:S04]  /*5ada0*/  STL [R1+0x35f4], R3 ;  /* 0x0035f40301007387 */ /* 0x001fe80000100800 */
[----:B--2---:R-:W-:Y:S04]  /*5adb0*/  STL [R1+0x3500], R2 ;  /* 0x0035000201007387 */ /* 0x004fe80000100800 */
[----:B----4-:R-:W-:Y:S04]  /*5adc0*/  STL [R1+0x34fc], R0 ;  /* 0x0034fc0001007387 */ /* 0x010fe80000100800 */
[----:B------:R-:W-:Y:S04]  /*5add0*/  STL [R1+0x6060], R28 ;  /* 0x0060601c01007387 */ /* 0x000fe80000100800 */
[----:B------:R0:W-:Y:S04]  /*5ade0*/  STL [R1+0x5ff8], R29 ;  /* 0x005ff81d01007387 */ /* 0x0001e80000100800 */
[----:B0-----:R-:W2:Y:S01]  /*5adf0*/  LDL.LU R29, [R1+0x17b8] ;  /* 0x0017b800011d7983 */ /* 0x001ea20000300800 */
[----:B------:R-:W-:Y:S01]  /*5ae00*/  IMAD R28, R26, 0x220, RZ ;  /* 0x000002201a1c7824 */ /* 0x000fe200078e02ff */
[----:B------:R-:W-:-:S04]  /*5ae10*/  SGXT.U32 R27, R27, 0x3 ;  /* 0x000000031b1b781a */ /* 0x000fc80000000000 */
[----:B------:R-:W-:-:S04]  /*5ae20*/  LOP3.LUT R28, R28, R27, RZ, 0xfc, !PT ;  /* 0x0000001b1c1c7212 */ /* 0x000fc800078efcff */
[----:B------:R-:W-:-:S05]  /*5ae30*/  LOP3.LUT R28, R28, 0x60, RZ, 0x3c, !PT ;  /* 0x000000601c1c7812 */ /* 0x000fca00078e3cff */
[----:B------:R-:W0:Y:S04]  /*5ae40*/  LDS.U8 R0, [R28+UR5+0x1908] ;  /* 0x001908051c007984 */ /* 0x000e280008000000 */
[----:B------:R-:W1:Y:S01]  /*5ae50*/  LDS.U8 R28, [R28+UR5+0x1980] ;  /* 0x001980051c1c7984 */ /* 0x000e620008000000 */
[----:B------:R-:W-:Y:S06]  /*5ae60*/  BAR.SYNC.DEFER_BLOCKING 0x0 ;  /* 0x0000000000007b1d */ /* 0x000fec0000010000 */
[----:B--2---:R2:W-:Y:S04]  /*5ae70*/  STL [R1+0x605c], R29 ;  /* 0x00605c1d01007387 */ /* 0x0045e80000100800 */
[----:B0-----:R0:W-:Y:S04]  /*5ae80*/  STL [R1+0x3600], R0 ;  /* 0x0036000001007387 */ /* 0x0011e80000100800 */
[----:B--2---:R-:W2:Y:S04]  /*5ae90*/  LDL.LU R29, [R1+0x17bc] ;  /* 0x0017bc00011d7983 */ /* 0x004ea80000300800 */
[----:B0-----:R-:W3:Y:S04]  /*5aea0*/  LDL.LU R0, [R1+0x1798] ;  /* 0x0017980001007983 */ /* 0x001ee80000300800 */
[----:B------:R-:W4:Y:S04]  /*5aeb0*/  LDL.LU R2, [R1+0x1794] ;  /* 0x0017940001027983 */ /* 0x000f280000300800 */
        /* <DEDUP_REMOVED lines=25> */
[----:B-1----:R0:W-:Y:S04]  /*5b050*/  STL [R1+0x35fc], R28 ;  /* 0x0035fc1c01007387 */ /* 0x0021e80000100800 */
[----:B0-----:R-:W2:Y:S04]  /*5b060*/  LDL.LU R28, [R1+0x6060] ;  /* 0x00606000011c7983 */ /* 0x001ea80000300800 */
[----:B--2---:R0:W-:Y:S04]  /*5b070*/  STS.U8 [R28+UR5], R29 ;  /* 0x0000001d1c007988 */ /* 0x0041e80008000005 */
[----:B0-----:R-:W2:Y:S04]  /*5b080*/  LDL.LU R29, [R1+0x605c] ;  /* 0x00605c00011d7983 */ /* 0x001ea80000300800 */
[----:B--2---:R0:W-:Y:S04]  /*5b090*/  STS.U8 [R28+UR5+0x40], R29 ;  /* 0x0000401d1c007988 */ /* 0x0041e80008000005 */
[----:B0-----:R-:W2:Y:S04]  /*5b0a0*/  LDL.LU R29, [R1+0x15b8] ;  /* 0x0015b800011d7983 */ /* 0x001ea80000300800 */
[----:B--2---:R0:W-:Y:S04]  /*5b0b0*/  STL [R1+0x6050], R29 ;  /* 0x0060501d01007387 */ /* 0x0041e80000100800 */
[----:B0-----:R-:W2:Y:S04]  /*5b0c0*/  LDL.LU R29, [R1+0x15d4] ;  /* 0x0015d400011d7983 */ /* 0x001ea80000300800 */
[----:B--2---:R0:W-:Y:S04]  /*5b0d0*/  STL [R1+0x6054], R29 ;  /* 0x0060541d01007387 */ /* 0x0041e80000100800 */
[----:B0-----:R-:W2:Y:S04]  /*5b0e0*/  LDL.LU R29, [R1+0x15d8] ;  /* 0x0015d800011d7983 */ /* 0x001ea80000300800 */
[----:B---3--:R-:W-:Y:S04]  /*5b0f0*/  STS.U8 [R28+UR5+0x200], R0 ;  /* 0x000200001c007988 */ /* 0x008fe80008000005 */
[----:B----4-:R-:W-:Y:S04]  /*5b100*/  STS.U8 [R28+UR5+0x240], R2 ;  /* 0x000240021c007988 */ /* 0x010fe80008000005 */
[----:B------:R-:W-:Y:S04]  /*5b110*/  STS.U8 [R28+UR5+0x400], R3 ;  /* 0x000400031c007988 */ /* 0x000fe80008000005 */
        /* <DEDUP_REMOVED lines=10> */
[----:B--2---:R0:W-:Y:S04]  /*5b1c0*/  STL [R1+0x6058], R29 ;  /* 0x0060581d01007387 */ /* 0x0041e80000100800 */
[----:B0-----:R-:W2:Y:S04]  /*5b1d0*/  LDL.LU R29, [R1+0x15f4] ;  /* 0x0015f400011d7983 */ /* 0x001ea80000300800 */
[----:B------:R-:W3:Y:S04]  /*5b1e0*/  LDL.LU R0, [R1+0x15b4] ;  /* 0x0015b40001007983 */ /* 0x000ee80000300800 */
[----:B------:R-:W4:Y:S04]  /*5b1f0*/  LDL.LU R2, [R1+0x1598] ;  /* 0x0015980001027983 */ /* 0x000f280000300800 */
        /* <DEDUP_REMOVED lines=10> */
[----:B------:R0:W-:Y:S04]  /*5b2a0*/  STS.U8 [R28+UR5+0xe40], R14 ;  /* 0x000e400e1c007988 */ /* 0x0001e80008000005 */
[----:B------:R-:W3:Y:S04]  /*5b2b0*/  LDL.LU R13, [R1+0x14dc] ;  /* 0x0014dc00010d7983 */ /* 0x000ee80000300800 */
[----:B------:R1:W-:Y:S04]  /*5b2c0*/  STS.U8 [R28+UR5+0x1000], R15 ;  /* 0x0010000f1c007988 */ /* 0x0003e80008000005 */
[----:B------:R0:W-:Y:S04]  /*5b2d0*/  STS.U8 [R28+UR5+0x1040], R16 ;  /* 0x001040101c007988 */ /* 0x0001e80008000005 */
[----:B------:R0:W-:Y:S04]  /*5b2e0*/  STS.U8 [R28+UR5+0x1200], R17 ;  /* 0x001200111c007988 */ /* 0x0001e80008000005 */
[----:B------:R1:W-:Y:S04]  /*5b2f0*/  STS.U8 [R28+UR5+0x1240], R18 ;  /* 0x001240121c007988 */ /* 0x0003e80008000005 */
[----:B------:R1:W-:Y:S04]  /*5b300*/  STS.U8 [R28+UR5+0x1400], R19 ;  /* 0x001400131c007988 */ /* 0x0003e80008000005 */
[----:B0-----:R-:W3:Y:S04]  /*5b310*/  LDL.LU R14, [R1+0x14c0] ;  /* 0x0014c000010e7983 */ /* 0x001ee80000300800 */
[----:B-1----:R-:W3:Y:S04]  /*5b320*/  LDL.LU R15, [R1+0x14bc] ;  /* 0x0014bc00010f7983 */ /* 0x002ee80000300800 */
        /* <DEDUP_REMOVED lines=18> */
[----:B0-----:R-:W3:Y:S04]  /*5b450*/  LDL.LU R26, [R1+0x1400] ;  /* 0x00140000011a7983 */ /* 0x001ee80000300800 */
[----:B-1----:R-:W3:Y:S04]  /*5b460*/  LDL.LU R27, [R1+0x13fc] ;  /* 0x0013fc00011b7983 */ /* 0x002ee80000300800 */
[----:B--2---:R0:W-:Y:S04]  /*5b470*/  STS.U8 [R28+UR5+0x1c40], R29 ;  /* 0x001c401d1c007988 */ /* 0x0041e80008000005 */
[----:B0-----:R-:W2:Y:S04]  /*5b480*/  LDL.LU R29, [R1+0x6058] ;  /* 0x00605800011d7983 */ /* 0x001ea80000300800 */
[----:B--2---:R0:W-:Y:S04]  /*5b490*/  STS.U8 [R28+UR5+0x1e00], R29 ;  /* 0x001e001d1c007988 */ /* 0x0041e80008000005 */
[----:B0-----:R-:W2:Y:S04]  /*5b4a0*/  LDL.LU R29, [R1+0x6054] ;  /* 0x00605400011d7983 */ /* 0x001ea80000300800 */
[----:B--2---:R0:W-:Y:S04]  /*5b4b0*/  STS.U8 [R28+UR5+0x1e40], R29 ;  /* 0x001e401d1c007988 */ /* 0x0041e80008000005 */
        /* <DEDUP_REMOVED lines=69> */
[----:B--2---:R-:W-:Y:S04]  /*5b910*/  STS.U8 [R28+UR5+0x3e40], R29 ;  /* 0x003e401d1c007988 */ /* 0x004fe80008000005 */
        /* <DEDUP_REMOVED lines=23> */
[----:B------:R0:W-:Y:S04]  /*5ba90*/  STS.U8 [R28+UR5+0x5640], R24 ;  /* 0x005640181c007988 */ /* 0x0001e80008000005 */
[----:B0-----:R-:W2:Y:S04]  /*5baa0*/  LDL.LU R24, [R1+0x45c] ;  /* 0x00045c0001187983 */ /* 0x001ea80000300800 */
[----:B------:R-:W3:Y:S04]  /*5bab0*/  LDL.LU R9, [R1+0x3d0] ;  /* 0x0003d00001097983 */ /* 0x000ee80000300800 */
[----:B---3--:R0:W-:Y:S04]  /*5bac0*/  STL [R1+0x603c], R9 ;  /* 0x00603c0901007387 */ /* 0x0081e80000100800 */
[----:B0-----:R-:W3:Y:S04]  /*5bad0*/  LDL.LU R9, [R1+0x40c] ;  /* 0x00040c0001097983 */ /* 0x001ee80000300800 */
[----:B------:R-:W-:Y:S04]  /*5bae0*/  STS.U8 [R28+UR5+0x5800], R25 ;  /* 0x005800191c007988 */ /* 0x000fe80008000005 */
[----:B------:R-:W-:Y:S04]  /*5baf0*/  STS.U8 [R28+UR5+0x5840], R26 ;  /* 0x0058401a1c007988 */ /* 0x000fe80008000005 */
[----:B---3--:R0:W-:Y:S04]  /*5bb00*/  STL [R1+0x6040], R9 ;  /* 0x0060400901007387 */ /* 0x0081e80000100800 */
[----:B0-----:R-:W3:Y:S04]  /*5bb10*/  LDL.LU R9, [R1+0x420] ;  /* 0x0004200001097983 */ /* 0x001ee80000300800 */
[----:B------:R-:W4:Y:S04]  /*5bb20*/  LDL.LU R10, [R1+0x3bc] ;  /* 0x0003bc00010a7983 */ /* 0x000f280000300800 */
        /* <DEDUP_REMOVED lines=22> */
[----:B------:R0:W-:Y:S04]  /*5bc90*/  STS.U8 [R28+UR5+0x5a00], R27 ;  /* 0x005a001b1c007988 */ /* 0x0001e80008000005 */
[----:B------:R-:W4:Y:S04]  /*5bca0*/  LDL.LU R22, [R1+0x30] ;  /* 0x0000300001167983 */ /* 0x000f280000300800 */
[----:B--2---:R1:W-:Y:S04]  /*5bcb0*/  STS.U8 [R28+UR5+0x5a40], R24 ;  /* 0x005a40181c007988 */ /* 0x0043e80008000005 */
[----:B0-----:R-:W2:Y:S04]  /*5bcc0*/  LDL.LU R27, [R1+0x2c] ;  /* 0x00002c00011b7983 */ /* 0x001ea80000300800 */
[----:B------:R-:W2:Y:S04]  /*5bcd0*/  LDL.LU R23, [R1+0x10] ;  /* 0x0000100001177983 */ /* 0x000ea80000300800 */
[----:B-1----:R-:W2:Y:S04]  /*5bce0*/  LDL.LU R24, [R1+0xc] ;  /* 0x00000c0001187983 */ /* 0x002ea80000300800 */
[----:B---3--:R0:W-:Y:S04]  /*5bcf0*/  STS.U8 [R28+UR5+0x5c00], R9 ;  /* 0x005c00091c007988 */ /* 0x0081e80008000005 */
[----:B0-----:R-:W3:Y:S04]  /*5bd00*/  LDL.LU R9, [R1+0x6040] ;  /* 0x0060400001097983 */ /* 0x001ee80000300800 */
[----:B---3--:R0:W-:Y:S04]  /*5bd10*/  STS.U8 [R28+UR5+0x5c40], R9 ;  /* 0x005c40091c007988 */ /* 0x0081e80008000005 */
[----:B0-----:R-:W3:Y:S04]  /*5bd20*/  LDL.LU R9, [R1+0x603c] ;  /* 0x00603c0001097983 */ /* 0x001ee80000300800 */
[----:B---3--:R0:W-:Y:S04]  /*5bd30*/  STS.U8 [R28+UR5+0x5e00], R9 ;  /* 0x005e00091c007988 */ /* 0x0081e80008000005 */
[----:B----4-:R1:W-:Y:S04]  /*5bd40*/  STS.U8 [R28+UR5+0x5e40], R10 ;  /* 0x005e400a1c007988 */ /* 0x0103e80008000005 */
[----:B------:R3:W-:Y:S04]  /*5bd50*/  STS.U8 [R28+UR5+0x6000], R17 ;  /* 0x006000111c007988 */ /* 0x0007e80008000005 */
[----:B------:R4:W-:Y:S04]  /*5bd60*/  STS.U8 [R28+UR5+0x6040], R18 ;  /* 0x006040121c007988 */ /* 0x0009e80008000005 */
[----:B------:R1:W-:Y:S04]  /*5bd70*/  STS.U8 [R28+UR5+0x6200], R25 ;  /* 0x006200191c007988 */ /* 0x0003e80008000005 */
[----:B------:R2:W-:Y:S04]  /*5bd80*/  STS.U8 [R28+UR5+0x6240], R26 ;  /* 0x0062401a1c007988 */ /* 0x0005e80008000005 */
[----:B0-----:R-:W2:Y:S04]  /*5bd90*/  LDL.LU R9, [R1+0x6038] ;  /* 0x0060380001097983 */ /* 0x001ea80000300800 */
[----:B-1----:R-:W2:Y:S04]  /*5bda0*/  LDL.LU R10, [R1+0x6034] ;  /* 0x00603400010a7983 */ /* 0x002ea80000300800 */
[----:B---3--:R-:W3:Y:S04]  /*5bdb0*/  LDL.LU R17, [R1+0x6030] ;  /* 0x0060300001117983 */ /* 0x008ee80000300800 */
[----:B----4-:R-:W4:Y:S04]  /*5bdc0*/  LDL.LU R18, [R1+0x602c] ;  /* 0x00602c0001127983 */ /* 0x010f280000300800 */
[----:B------:R-:W3:Y:S04]  /*5bdd0*/  LDL.LU R25, [R1+0x6028] ;  /* 0x0060280001197983 */ /* 0x000ee80000300800 */
[----:B--2---:R-:W2:Y:S04]  /*5bde0*/  LDL.LU R26, [R1+0x6024] ;  /* 0x00602400011a7983 */ /* 0x004ea80000300800 */
        /* <DEDUP_REMOVED lines=22> */
[----:B--2---:R-:W-:Y:S04]  /*5bf50*/  STS.U8 [R28+UR5+0x7a00], R26 ;  /* 0x007a001a1c007988 */ /* 0x004fe80008000005 */
[----:B---3--:R-:W-:Y:S04]  /*5bf60*/  STS.U8 [R28+UR5+0x7a40], R25 ;  /* 0x007a40191c007988 */ /* 0x008fe80008000005 */
[----:B----4-:R-:W-:Y:S04]  /*5bf70*/  STS.U8 [R28+UR5+0x7c00], R18 ;  /* 0x007c00121c007988 */ /* 0x010fe80008000005 */
[----:B------:R0:W-:Y:S04]  /*5bf80*/  STS.U8 [R28+UR5+0x7c40], R17 ;  /* 0x007c40111c007988 */ /* 0x0001e80008000005 */
[----:B0-----:R-:W2:Y:S04]  /*5bf90*/  LDL.LU R17, [R1+0x1770] ;  /* 0x0017700001117983 */ /* 0x001ea80000300800 */
[----:B------:R-:W-:Y:S04]  /*5bfa0*/  STS.U8 [R28+UR5+0x7e00], R10 ;  /* 0x007e000a1c007988 */ /* 0x000fe80008000005 */
[----:B------:R-:W-:Y:S01]  /*5bfb0*/  STS.U8 [R28+UR5+0x7e40], R9 ;  /* 0x007e40091c007988 */ /* 0x000fe20008000005 */
[----:B------:R-:W0:Y:S03]  /*5bfc0*/  S2R R27, SR_TID.X ;  /* 0x00000000001b7919 */ /* 0x000e260000002100 */
[----:B--2---:R1:W-:Y:S04]  /*5bfd0*/  STL [R1+0x6020], R17 ;  /* 0x0060201101007387 */ /* 0x0043e80000100800 */
[----:B-1----:R-:W2:Y:S04]  /*5bfe0*/  LDL.LU R17, [R1+0x17b0] ;  /* 0x0017b00001117983 */ /* 0x002ea80000300800 */
        /* <DEDUP_REMOVED lines=26> */
[----:B------:R1:W-:Y:S04]  /*5c190*/  STL [R1+0x5fb4], R28 ;  /* 0x005fb41c01007387 */ /* 0x0003e80000100800 */
[----:B-1----:R-:W3:Y:S01]  /*5c1a0*/  LDL.LU R28, [R1+0x17ac] ;  /* 0x0017ac00011c7983 */ /* 0x002ee20000300800 */
[----:B0-----:R-:W-:-:S04]  /*5c1b0*/  LOP3.LUT R27, R27, 0x3f, RZ, 0xc0, !PT ;  /* 0x0000003f1b1b7812 */ /* 0x001fc800078ec0ff */
[----:B------:R-:W-:-:S05]  /*5c1c0*/  LOP3.LUT R27, R27, 0x10, RZ, 0x3c, !PT ;  /* 0x000000101b1b7812 */ /* 0x000fca00078e3cff */
[----:B--2---:R0:W-:Y:S04]  /*5c1d0*/  STS.U8 [R27+UR5+0x80], R17 ;  /* 0x000080111b007988 */ /* 0x0041e80008000005 */
[----:B0-----:R-:W2:Y:S04]  /*5c1e0*/  LDL.LU R17, [R1+0x6020] ;  /* 0x0060200001117983 */ /* 0x001ea80000300800 */
[----:B---3--:R0:W-:Y:S04]  /*5c1f0*/  STS.U8 [R27+UR5+0xc0], R28 ;  /* 0x0000c01c1b007988 */ /* 0x0081e80008000005 */
[----:B0-----:R-:W3:Y:S04]  /*5c200*/  LDL.LU R28, [R1+0x15b0] ;  /* 0x0015b000011c7983 */ /* 0x001ee80000300800 */
[----:B---3--:R0:W-:Y:S04]  /*5c210*/  STL [R1+0x6014], R28 ;  /* 0x0060141c01007387 */ /* 0x0081e80000100800 */
[----:B0-----:R-:W3:Y:S04]  /*5c220*/  LDL.LU R28, [R1+0x15cc] ;  /* 0x0015cc00011c7983 */ /* 0x001ee80000300800 */
[----:B---3--:R0:W-:Y:S04]  /*5c230*/  STL [R1+0x6018], R28 ;  /* 0x0060181c01007387 */ /* 0x0081e80000100800 */
[----:B0-----:R-:W3:Y:S04]  /*5c240*/  LDL.LU R28, [R1+0x15d0] ;  /* 0x0015d000011c7983 */ /* 0x001ee80000300800 */
[----:B------:R-:W-:Y:S04]  /*5c250*/  STS.U8 [R27+UR5+0x280], R9 ;  /* 0x000280091b007988 */ /* 0x000fe80008000005 */
[----:B------:R-:W-:Y:S04]  /*5c260*/  STS.U8 [R27+UR5+0x2c0], R10 ;  /* 0x0002c00a1b007988 */ /* 0x000fe80008000005 */
[----:B--2---:R-:W-:Y:S04]  /*5c270*/  STS.U8 [R27+UR5+0x480], R17 ;  /* 0x000480111b007988 */ /* 0x004fe80008000005 */
[----:B------:R-:W-:Y:S04]  /*5c280*/  STS.U8 [R27+UR5+0x4c0], R18 ;  /* 0x0004c0121b007988 */ /* 0x000fe80008000005 */
        /* <DEDUP_REMOVED lines=9> */
[----:B---3--:R0:W-:Y:S04]  /*5c320*/  STL [R1+0x601c], R28 ;  /* 0x00601c1c01007387 */ /* 0x0081e80000100800 */
        /* <DEDUP_REMOVED lines=123> */
[----:B------:R0:W-:Y:S04]  /*5cae0*/  STS.U8 [R27+UR5+0x4680], R29 ;  /* 0x0046801d1b007988 */ /* 0x0001e80008000005 */
[----:B0-----:R-:W2:Y:S04]  /*5caf0*/  LDL.LU R29, [R1+0x3b8] ;  /* 0x0003b800011d7983 */ /* 0x001ea80000300800 */
[----:B--2---:R0:W-:Y:S04]  /*5cb00*/  STL [R1+0x5ffc], R29 ;  /* 0x005ffc1d01007387 */ /* 0x0041e80000100800 */
[----:B0-----:R-:W2:Y:S04]  /*5cb10*/  LDL.LU R29, [R1+0x404] ;  /* 0x00040400011d7983 */ /* 0x001ea80000300800 */
[----:B--2---:R0:W-:Y:S04]  /*5cb20*/  STL [R1+0x6000], R29 ;  /* 0x0060001d01007387 */ /* 0x0041e80000100800 */
[----:B0-----:R-:W2:Y:S04]  /*5cb30*/  LDL.LU R29, [R1+0x408] ;  /* 0x00040800011d7983 */ /* 0x001ea80000300800 */
        /* <DEDUP_REMOVED lines=49> */
[----:B--2---:R0:W-:Y:S04]  /*5ce50*/  STS.U8 [R27+UR5+0x5ac0], R29 ;  /* 0x005ac01d1b007988 */ /* 0x0041e80008000005 */
[----:B0-----:R-:W2:Y:S04]  /*5ce60*/  LDL.LU R29, [R1+0x6004] ;  /* 0x00600400011d7983 */ /* 0x001ea80000300800 */
[----:B--2---:R0:W-:Y:S04]  /*5ce70*/  STS.U8 [R27+UR5+0x5c80], R29 ;  /* 0x005c801d1b007988 */ /* 0x0041e80008000005 */
[----:B0-----:R-:W2:Y:S04]  /*5ce80*/  LDL.LU R29, [R1+0x6000] ;  /* 0x00600000011d7983 */ /* 0x001ea80000300800 */
[----:B--2---:R0:W-:Y:S04]  /*5ce90*/  STS.U8 [R27+UR5+0x5cc0], R29 ;  /* 0x005cc01d1b007988 */ /* 0x0041e80008000005 */
[----:B0-----:R-:W2:Y:S04]  /*5cea0*/  LDL.LU R29, [R1+0x5ffc] ;  /* 0x005ffc00011d7983 */ /* 0x001ea80000300800 */
[----:B--2---:R0:W-:Y:S04]  /*5ceb0*/  STS.U8 [R27+UR5+0x5e80], R29 ;  /* 0x005e801d1b007988 */ /* 0x0041e80008000005 */
[----:B---3--:R1:W-:Y:S04]  /*5cec0*/  STS.U8 [R27+UR5+0x5ec0], R7 ;  /* 0x005ec0071b007988 */ /* 0x0083e80008000005 */
[----:B----4-:R2:W-:Y:S04]  /*5ced0*/  STS.U8 [R27+UR5+0x6080], R8 ;  /* 0x006080081b007988 */ /* 0x0105e80008000005 */
[----:B------:R3:W-:Y:S04]  /*5cee0*/  STS.U8 [R27+UR5+0x60c0], R15 ;  /* 0x0060c00f1b007988 */ /* 0x0007e80008000005 */
[----:B------:R4:W-:Y:S04]  /*5cef0*/  STS.U8 [R27+UR5+0x6280], R16 ;  /* 0x006280101b007988 */ /* 0x0009e80008000005 */
[----:B------:R2:W-:Y:S04]  /*5cf00*/  STS.U8 [R27+UR5+0x62c0], R23 ;  /* 0x0062c0171b007988 */ /* 0x0005e80008000005 */
[----:B0-----:R-:W4:Y:S04]  /*5cf10*/  LDL.LU R29, [R1+0x5ff8] ;  /* 0x005ff800011d7983 */ /* 0x001f280000300800 */
[----:B-1----:R-:W4:Y:S04]  /*5cf20*/  LDL.LU R7, [R1+0x5ff4] ;  /* 0x005ff40001077983 */ /* 0x002f280000300800 */
[----:B--2---:R-:W2:Y:S04]  /*5cf30*/  LDL.LU R8, [R1+0x5ff0] ;  /* 0x005ff00001087983 */ /* 0x004ea80000300800 */
[----:B---3--:R-:W3:Y:S04]  /*5cf40*/  LDL.LU R15, [R1+0x5fec] ;  /* 0x005fec00010f7983 */ /* 0x008ee80000300800 */
[----:B----4-:R-:W4:Y:S04]  /*5cf50*/  LDL.LU R16, [R1+0x5fe8] ;  /* 0x005fe80001107983 */ /* 0x010f280000300800 */
[----:B------:R-:W2:Y:S04]  /*5cf60*/  LDL.LU R23, [R1+0x5fe4] ;  /* 0x005fe40001177983 */ /* 0x000ea80000300800 */
[----:B------:R0:W-:Y:S04]  /*5cf70*/  STS.U8 [R27+UR5+0x6480], R24 ;  /* 0x006480181b007988 */ /* 0x0001e80008000005 */
        /* <DEDUP_REMOVED lines=20> */
[----:B------:R-:W-:Y:S04]  /*5d0c0*/  STS.U8 [R27+UR5+0x7880], R21 ;  /* 0x007880151b007988 */ /* 0x000fe80008000005 */
[----:B------:R-:W-:Y:S01]  /*5d0d0*/  STS.U8 [R27+UR5+0x78c0], R22 ;  /* 0x0078c0161b007988 */ /* 0x000fe20008000005 */
[----:B------:R-:W-:-:S04]  /*5d0e0*/  LOP3.LUT R29, R29, 0x3f, RZ, 0xc0, !PT ;  /* 0x0000003f1d1d7812 */ /* 0x000fc800078ec0ff */
[----:B0-----:R-:W-:-:S05]  /*5d0f0*/  LOP3.LUT R20, R29, 0x20, RZ, 0x3c, !PT ;  /* 0x000000201d147812 */ /* 0x001fca00078e3cff */
[----:B------:R-:W-:Y:S04]  /*5d100*/  STL [R1+0x5fdc], R20 ;  /* 0x005fdc1401007387 */ /* 0x000fe80000100800 */
[----:B--2---:R-:W-:Y:S04]  /*5d110*/  STS.U8 [R27+UR5+0x7a80], R24 ;  /* 0x007a80181b007988 */ /* 0x004fe80008000005 */
[----:B------:R-:W-:Y:S04]  /*5d120*/  STS.U8 [R27+UR5+0x7ac0], R23 ;  /* 0x007ac0171b007988 */ /* 0x000fe80008000005 */
[----:B----4-:R0:W-:Y:S04]  /*5d130*/  STS.U8 [R27+UR5+0x7c80], R16 ;  /* 0x007c80101b007988 */ /* 0x0101e80008000005 */
[----:B0-----:R-:W2:Y:S04]  /*5d140*/  LDL.LU R16, [R1+0x1784] ;  /* 0x0017840001107983 */ /* 0x001ea80000300800 */
        /* <DEDUP_REMOVED lines=18> */
[----:B------:R-:W2:Y:S01]  /*5d270*/  LDL.LU R14, [R1+0x1648] ;  /* 0x00164800010e7983 */ /* 0x000ea20000300800 */
[----:B------:R-:W-:-:S03]  /*5d280*/  LOP3.LUT R20, R29, 0x10, RZ, 0x3c, !PT ;  /* 0x000000101d147812 */ /* 0x000fc600078e3cff */
[----:B------:R-:W2:Y:S04]  /*5d290*/  LDL.LU R19, [R1+0x1644] ;  /* 0x0016440001137983 */ /* 0x000ea80000300800 */
[----:B------:R-:W2:Y:S04]  /*5d2a0*/  LDL.LU R21, [R1+0x1628] ;  /* 0x0016280001157983 */ /* 0x000ea80000300800 */
[----:B------:R-:W2:Y:S04]  /*5d2b0*/  LDL.LU R22, [R1+0x1624] ;  /* 0x0016240001167983 */ /* 0x000ea80000300800 */
[----:B------:R-:W2:Y:S04]  /*5d2c0*/  LDL.LU R27, [R1+0x1608] ;  /* 0x00160800011b7983 */ /* 0x000ea80000300800 */
[----:B------:R-:W2:Y:S04]  /*5d2d0*/  LDL.LU R29, [R1+0x1604] ;  /* 0x00160400011d7983 */ /* 0x000ea80000300800 */
[----:B---3--:R0:W-:Y:S04]  /*5d2e0*/  STS.U8 [R20+UR5+0x7cc0], R15 ;  /* 0x007cc00f14007988 */ /* 0x0081e80008000005 */
[----:B------:R1:W-:Y:S04]  /*5d2f0*/  STS.U8 [R20+UR5+0x7e80], R8 ;  /* 0x007e800814007988 */ /* 0x0003e80008000005 */
[----:B------:R3:W-:Y:S04]  /*5d300*/  STS.U8 [R20+UR5+0x7ec0], R7 ;  /* 0x007ec00714007988 */ /* 0x0007e80008000005 */
[----:B0-----:R-:W2:Y:S04]  /*5d310*/  LDL.LU R15, [R1+0x1788] ;  /* 0x00178800010f7983 */ /* 0x001ea80000300800 */
[----:B-1----:R-:W2:Y:S04]  /*5d320*/  LDL.LU R8, [R1+0x17a4] ;  /* 0x0017a40001087983 */ /* 0x002ea80000300800 */
[----:B---3--:R-:W3:Y:S04]  /*5d330*/  LDL.LU R20, [R1+0x5fdc] ;  /* 0x005fdc0001147983 */ /* 0x008ee80000300800 */
[----:B------:R-:W3:Y:S04]  /*5d340*/  LDL.LU R7, [R1+0x17a8] ;  /* 0x0017a80001077983 */ /* 0x000ee80000300800 */
[----:B---3--:R0:W-:Y:S04]  /*5d350*/  STS.U8 [R20+UR5+0x100], R7 ;  /* 0x0001000714007988 */ /* 0x0081e80008000005 */
[----:B0-----:R-:W3:Y:S04]  /*5d360*/  LDL.LU R7, [R1+0x15c4] ;  /* 0x0015c40001077983 */ /* 0x001ee80000300800 */
[----:B---3--:R0:W-:Y:S04]  /*5d370*/  STL [R1+0x5fd0], R7 ;  /* 0x005fd00701007387 */ /* 0x0081e80000100800 */
[----:B0-----:R-:W3:Y:S04]  /*5d380*/  LDL.LU R7, [R1+0x15c8] ;  /* 0x0015c80001077983 */ /* 0x001ee80000300800 */
[----:B---3--:R0:W-:Y:S04]  /*5d390*/  STL [R1+0x5fd4], R7 ;  /* 0x005fd40701007387 */ /* 0x0081e80000100800 */
[----:B0-----:R-:W3:Y:S04]  /*5d3a0*/  LDL.LU R7, [R1+0x15e4] ;  /* 0x0015e40001077983 */ /* 0x001ee80000300800 */
[----:B--2---:R-:W-:Y:S04]  /*5d3b0*/  STS.U8 [R20+UR5+0x140], R8 ;  /* 0x0001400814007988 */ /* 0x004fe80008000005 */
[----:B------:R-:W-:Y:S04]  /*5d3c0*/  STS.U8 [R20+UR5+0x300], R15 ;  /* 0x0003000f14007988 */ /* 0x000fe80008000005 */
        /* <DEDUP_REMOVED lines=167> */
[----:B------:R0:W-:Y:S04]  /*5de40*/  STS.U8 [R20+UR5+0x5940], R29 ;  /* 0x0059401d14007988 */ /* 0x0001e80008000005 */
[----:B------:R-:W3:Y:S04]  /*5de50*/  LDL.LU R22, [R1+0x27c] ;  /* 0x00027c0001167983 */ /* 0x000ee80000300800 */
[----:B0-----:R-:W3:Y:S04]  /*5de60*/  LDL.LU R29, [R1+0x250] ;  /* 0x00025000011d7983 */ /* 0x001ee80000300800 */
        /* <DEDUP_REMOVED lines=47> */
[----:B------:R0:W-:Y:S04]  /*5e160*/  STS.U8 [R20+UR5+0x6940], R23 ;  /* 0x0069401714007988 */ /* 0x0001e80008000005 */
[----:B------:R0:W-:Y:S04]  /*5e170*/  STS.U8 [R20+UR5+0x6b00], R24 ;  /* 0x006b001814007988 */ /* 0x0001e80008000005 */
[----:B------:R0:W-:Y:S04]  /*5e180*/  STS.U8 [R20+UR5+0x6b40], R9 ;  /* 0x006b400914007988 */ /* 0x0001e80008000005 */
[----:B------:R-:W-:Y:S04]  /*5e190*/  STS.U8 [R20+UR5+0x6d00], R10 ;  /* 0x006d000a14007988 */ /* 0x000fe80008000005 */
[----:B------:R0:W-:Y:S04]  /*5e1a0*/  STS.U8 [R20+UR5+0x6d40], R17 ;  /* 0x006d401114007988 */ /* 0x0001e80008000005 */
[----:B------:R0:W-:Y:S04]  /*5e1b0*/  STS.U8 [R20+UR5+0x6f00], R18 ;  /* 0x006f001214007988 */ /* 0x0001e80008000005 */
[----:B------:R0:W-:Y:S04]  /*5e1c0*/  STS.U8 [R20+UR5+0x6f40], R25 ;  /* 0x006f401914007988 */ /* 0x0001e80008000005 */
        /* <DEDUP_REMOVED lines=10> */
[----:B0-----:R-:W3:Y:S04]  /*5e270*/  LDL.LU R8, [R1+0x173c] ;  /* 0x00173c0001087983 */ /* 0x001ee80000300800 */
[----:B-1----:R-:W3:Y:S04]  /*5e280*/  LDL.LU R15, [R1+0x1720] ;  /* 0x00172000010f7983 */ /* 0x002ee80000300800 */
[----:B------:R-:W3:Y:S04]  /*5e290*/  LDL.LU R16, [R1+0x171c] ;  /* 0x00171c0001107983 */ /* 0x000ee80000300800 */
[----:B------:R-:W3:Y:S04]  /*5e2a0*/  LDL.LU R23, [R1+0x1700] ;  /* 0x0017000001177983 */ /* 0x000ee80000300800 */
[----:B------:R-:W3:Y:S04]  /*5e2b0*/  LDL.LU R24, [R1+0x16fc] ;  /* 0x0016fc0001187983 */ /* 0x000ee80000300800 */
[----:B------:R-:W3:Y:S04]  /*5e2c0*/  LDL.LU R9, [R1+0x16e0] ;  /* 0x0016e00001097983 */ /* 0x000ee80000300800 */
[----:B------:R-:W3:Y:S04]  /*5e2d0*/  LDL.LU R17, [R1+0x16dc] ;  /* 0x0016dc0001117983 */ /* 0x000ee80000300800 */
[----:B------:R-:W3:Y:S04]  /*5e2e0*/  LDL.LU R18, [R1+0x16c0] ;  /* 0x0016c00001127983 */ /* 0x000ee80000300800 */
[----:B------:R-:W3:Y:S01]  /*5e2f0*/  LDL.LU R25, [R1+0x16bc] ;  /* 0x0016bc0001197983 */ /* 0x000ee20000300800 */
[----:B--2---:R-:W-:-:S03]  /*5e300*/  LOP3.LUT R7, R28, 0x20, RZ, 0x3c, !PT ;  /* 0x000000201c077812 */ /* 0x004fc600078e3cff */
[----:B------:R-:W2:Y:S04]  /*5e310*/  LDL.LU R27, [R1+0x16a0] ;  /* 0x0016a000011b7983 */ /* 0x000ea80000300800 */
[----:B------:R0:W-:Y:S04]  /*5e320*/  STS.U8 [R7+UR5+0x7940], R29 ;  /* 0x0079401d07007988 */ /* 0x0001e80008000005 */
[----:B------:R1:W-:Y:S04]  /*5e330*/  STS.U8 [R7+UR5+0x7b00], R22 ;  /* 0x007b001607007988 */ /* 0x0003e80008000005 */
[----:B------:R1:W-:Y:S04]  /*5e340*/  STS.U8 [R7+UR5+0x7b40], R21 ;  /* 0x007b401507007988 */ /* 0x0003e80008000005 */
[----:B----4-:R4:W-:Y:S04]  /*5e350*/  STS.U8 [R7+UR5+0x7d00], R14 ;  /* 0x007d000e07007988 */ /* 0x0109e80008000005 */
[----:B0-----:R-:W2:Y:S04]  /*5e360*/  LDL.LU R29, [R1+0x175c] ;  /* 0x00175c00011d7983 */ /* 0x001ea80000300800 */
[----:B-1----:R-:W2:Y:S04]  /*5e370*/  LDL.LU R22, [R1+0x1760] ;  /* 0x0017600001167983 */ /* 0x002ea80000300800 */
[----:B------:R-:W2:Y:S04]  /*5e380*/  LDL.LU R21, [R1+0x177c] ;  /* 0x00177c0001157983 */ /* 0x000ea80000300800 */
[----:B----4-:R-:W4:Y:S04]  /*5e390*/  LDL.LU R14, [R1+0x1780] ;  /* 0x00178000010e7983 */ /* 0x010f280000300800 */
        /* <DEDUP_REMOVED lines=17> */
[----:B--2---:R-:W-:Y:S04]  /*5e4b0*/  STS.U8 [R10+UR5+0x180], R6 ;  /* 0x000180060a007988 */ /* 0x004fe80008000005 */
[----:B------:R-:W-:Y:S04]  /*5e4c0*/  STS.U8 [R10+UR5+0x1c0], R13 ;  /* 0x0001c00d0a007988 */ /* 0x000fe80008000005 */
[----:B----4-:R-:W-:Y:S04]  /*5e4d0*/  STS.U8 [R10+UR5+0x380], R14 ;  /* 0x0003800e0a007988 */ /* 0x010fe80008000005 */
[----:B------:R-:W-:Y:S04]  /*5e4e0*/  STS.U8 [R10+UR5+0x3c0], R21 ;  /* 0x0003c0150a007988 */ /* 0x000fe80008000005 */
[----:B------:R-:W-:Y:S04]  /*5e4f0*/  STS.U8 [R10+UR5+0x580], R22 ;  /* 0x000580160a007988 */ /* 0x000fe80008000005 */
[----:B------:R-:W-:Y:S04]  /*5e500*/  STS.U8 [R10+UR5+0x5c0], R29 ;  /* 0x0005c01d0a007988 */ /* 0x000fe80008000005 */
[----:B---3--:R-:W-:Y:S04]  /*5e510*/  STS.U8 [R10+UR5+0x780], R7 ;  /* 0x000780070a007988 */ /* 0x008fe80008000005 */
        /* <DEDUP_REMOVED lines=51> */
[----:B--2---:R0:W-:Y:S04]  /*5e850*/  STS.U8 [R10+UR5+0x1bc0], R27 ;  /* 0x001bc01b0a007988 */ /* 0x0041e80008000005 */
[----:B------:R-:W2:Y:S04]  /*5e860*/  LDL.LU R20, [R1+0x1408] ;  /* 0x0014080001147983 */ /* 0x000ea80000300800 */
[----:B0-----:R-:W2:Y:S04]  /*5e870*/  LDL.LU R27, [R1+0x1404] ;  /* 0x00140400011b7983 */ /* 0x001ea80000300800 */
[----:B---3--:R0:W-:Y:S04]  /*5e880*/  STS.U8 [R10+UR5+0x1d80], R5 ;  /* 0x001d80050a007988 */ /* 0x0081e80008000005 */
[----:B0-----:R-:W3:Y:S04]  /*5e890*/  LDL.LU R5, [R1+0x5f90] ;  /* 0x005f900001057983 */ /* 0x001ee80000300800 */
[----:B---3--:R0:W-:Y:S04]  /*5e8a0*/  STS.U8 [R10+UR5+0x1dc0], R5 ;  /* 0x001dc0050a007988 */ /* 0x0081e80008000005 */
[----:B0-----:R-:W3:Y:S04]  /*5e8b0*/  LDL.LU R5, [R1+0x5f8c] ;  /* 0x005f8c0001057983 */ /* 0x001ee80000300800 */
        /* <DEDUP_REMOVED lines=16> */
[----:B0-----:R-:W3:Y:S04]  /*5e9c0*/  LDL.LU R28, [R1+0x13e8] ;  /* 0x0013e800011c7983 */ /* 0x001ee80000300800 */
[----:B------:R-:W4:Y:S04]  /*5e9d0*/  LDL.LU R5, [R1+0x13c4] ;  /* 0x0013c40001057983 */ /* 0x000f280000300800 */
[----:B----4-:R0:W-:Y:S04]  /*5e9e0*/  STL [R1+0x5f84], R5 ;  /* 0x005f840501007387 */ /* 0x0101e80000100800 */
[----:B0-----:R-:W4:Y:S04]  /*5e9f0*/  LDL.LU R5, [R1+0x13c8] ;  /* 0x0013c80001057983 */ /* 0x001f280000300800 */
[----:B------:R-:W-:Y:S04]  /*5ea00*/  STS.U8 [R10+UR5+0x2f80], R18 ;  /* 0x002f80120a007988 */ /* 0x000fe80008000005 */
[----:B------:R-:W-:Y:S04]  /*5ea10*/  STS.U8 [R10+UR5+0x2fc0], R25 ;  /* 0x002fc0190a007988 */ /* 0x000fe80008000005 */
[----:B------:R-:W-:Y:S04]  /*5ea20*/  STS.U8 [R10+UR5+0x3180], R26 ;  /* 0x0031801a0a007988 */ /* 0x000fe80008000005 */
[----:B------:R-:W-:Y:S04]  /*5ea30*/  STS.U8 [R10+UR5+0x31c0], R0 ;  /* 0x0031c0000a007988 */ /* 0x000fe80008000005 */
[----:B------:R-:W-:Y:S04]  /*5ea40*/  STS.U8 [R10+UR5+0x3380], R2 ;  /* 0x003380020a007988 */ /* 0x000fe80008000005 */
[----:B------:R-:W-:Y:S04]  /*5ea50*/  STS.U8 [R10+UR5+0x33c0], R3 ;  /* 0x0033c0030a007988 */ /* 0x000fe80008000005 */
[----:B----4-:R0:W-:Y:S04]  /*5ea60*/  STL [R1+0x5f88], R5 ;  /* 0x005f880501007387 */ /* 0x0101e80000100800 */
[----:B0-----:R-:W4:Y:S04]  /*5ea70*/  LDL.LU R5, [R1+0x13e4] ;  /* 0x0013e40001057983 */ /* 0x001f280000300800 */
        /* <DEDUP_REMOVED lines=21> */
[----:B------:R1:W-:Y:S04]  /*5ebd0*/  STS.U8 [R10+UR5+0x35c0], R11 ;  /* 0x0035c00b0a007988 */ /* 0x0003e80008000005 */
[----:B------:R0:W-:Y:S04]  /*5ebe0*/  STS.U8 [R10+UR5+0x3780], R12 ;  /* 0x0037800c0a007988 */ /* 0x0001e80008000005 */
[----:B------:R0:W-:Y:S04]  /*5ebf0*/  STS.U8 [R10+UR5+0x37c0], R19 ;  /* 0x0037c0130a007988 */ /* 0x0001e80008000005 */
[----:B--2---:R2:W-:Y:S04]  /*5ec00*/  STS.U8 [R10+UR5+0x3980], R20 ;  /* 0x003980140a007988 */ /* 0x0045e80008000005 */
[----:B------:R2:W-:Y:S04]  /*5ec10*/  STS.U8 [R10+UR5+0x39c0], R27 ;  /* 0x0039c01b0a007988 */ /* 0x0005e80008000005 */
[----:B0-----:R-:W4:Y:S04]  /*5ec20*/  LDL.LU R4, [R1+0x568] ;  /* 0x0005680001047983 */ /* 0x001f280000300800 */
[----:B-1----:R-:W4:Y:S04]  /*5ec30*/  LDL.LU R11, [R1+0x564] ;  /* 0x00056400010b7983 */ /* 0x002f280000300800 */
[----:B------:R-:W4:Y:S04]  /*5ec40*/  LDL.LU R12, [R1+0x548] ;  /* 0x00054800010c7983 */ /* 0x000f280000300800 */
[----:B------:R-:W4:Y:S04]  /*5ec50*/  LDL.LU R19, [R1+0x544] ;  /* 0x0005440001137983 */ /* 0x000f280000300800 */
[----:B--2---:R-:W2:Y:S04]  /*5ec60*/  LDL.LU R20, [R1+0x4d8] ;  /* 0x0004d80001147983 */ /* 0x004ea80000300800 */
[----:B---3--:R0:W-:Y:S04]  /*5ec70*/  STS.U8 [R10+UR5+0x3b80], R28 ;  /* 0x003b801c0a007988 */ /* 0x0081e80008000005 */
[----:B------:R-:W3:Y:S04]  /*5ec80*/  LDL.LU R27, [R1+0x4d4] ;  /* 0x0004d400011b7983 */ /* 0x000ee80000300800 */
[----:B0-----:R-:W2:Y:S04]  /*5ec90*/  LDL.LU R28, [R1+0x478] ;  /* 0x00047800011c7983 */ /* 0x001ea80000300800 */
[----:B----4-:R0:W-:Y:S04]  /*5eca0*/  STS.U8 [R10+UR5+0x3bc0], R5 ;  /* 0x003bc0050a007988 */ /* 0x0101e80008000005 */
[----:B0-----:R-:W4:Y:S04]  /*5ecb0*/  LDL.LU R5, [R1+0x5f88] ;  /* 0x005f880001057983 */ /* 0x001f280000300800 */
[----:B----4-:R0:W-:Y:S04]  /*5ecc0*/  STS.U8 [R10+UR5+0x3d80], R5 ;  /* 0x003d80050a007988 */ /* 0x0101e80008000005 */
[----:B0-----:R-:W4:Y:S04]  /*5ecd0*/  LDL.LU R5, [R1+0x5f84] ;  /* 0x005f840001057983 */ /* 0x001f280000300800 */
        /* <DEDUP_REMOVED lines=15> */
[----:B------:R-:W-:Y:S04]  /*5edd0*/  STS.U8 [R10+UR5+0x4d80], R17 ;  /* 0x004d80110a007988 */ /* 0x000fe80008000005 */
[----:B------:R-:W-:Y:S04]  /*5ede0*/  STS.U8 [R10+UR5+0x4dc0], R18 ;  /* 0x004dc0120a007988 */ /* 0x000fe80008000005 */
[----:B------:R-:W-:Y:S04]  /*5edf0*/  STS.U8 [R10+UR5+0x4f80], R25 ;  /* 0x004f80190a007988 */ /* 0x000fe80008000005 */
[----:B------:R-:W-:Y:S04]  /*5ee00*/  STS.U8 [R10+UR5+0x4fc0], R0 ;  /* 0x004fc0000a007988 */ /* 0x000fe80008000005 */
[----:B------:R1:W-:Y:S04]  /*5ee10*/  STS.U8 [R10+UR5+0x5180], R2 ;  /* 0x005180020a007988 */ /* 0x0003e80008000005 */
[----:B0-----:R-:W4:Y:S04]  /*5ee20*/  LDL.LU R26, [R1+0x474] ;  /* 0x00047400011a7983 */ /* 0x001f280000300800 */
[----:B-1----:R-:W2:Y:S04]  /*5ee30*/  LDL.LU R2, [R1+0x3d8] ;  /* 0x0003d80001027983 */ /* 0x002ea80000300800 */
        /* <DEDUP_REMOVED lines=8> */
[----:B---3--:R-:W-:Y:S04]  /*5eec0*/  STS.U8 [R10+UR5+0x57c0], R27 ;  /* 0x0057c01b0a007988 */ /* 0x008fe80008000005 */
[----:B------:R-:W-:Y:S04]  /*5eed0*/  STS.U8 [R10+UR5+0x5980], R28 ;  /* 0x0059801c0a007988 */ /* 0x000fe80008000005 */
[----:B--2---:R0:W-:Y:S04]  /*5eee0*/  STL [R1+0x5f80], R2 ;  /* 0x005f800201007387 */ /* 0x0041e80000100800 */
[----:B0-----:R-:W2:Y:S04]  /*5eef0*/  LDL.LU R2, [R1+0x428] ;  /* 0x0004280001027983 */ /* 0x001ea80000300800 */
        /* <DEDUP_REMOVED lines=25> */
[----:B----4-:R0:W-:Y:S04]  /*5f090*/  STS.U8 [R10+UR5+0x59c0], R26 ;  /* 0x0059c01a0a007988 */ /* 0x0101e80008000005 */
[----:B------:R-:W4:Y:S04]  /*5f0a0*/  LDL.LU R25, [R1+0x18] ;  /* 0x0000180001197983 */ /* 0x000f280000300800 */
[----:B0-----:R-:W3:Y:S04]  /*5f0b0*/  LDL.LU R26, [R1+0x14] ;  /* 0x00001400011a7983 */ /* 0x001ee80000300800 */
[----:B--2---:R0:W-:Y:S04]  /*5f0c0*/  STS.U8 [R10+UR5+0x5b80], R2 ;  /* 0x005b80020a007988 */ /* 0x0041e80008000005 */
[----:B0-----:R-:W2:Y:S04]  /*5f0d0*/  LDL.LU R2, [R1+0x5f80] ;  /* 0x005f800001027983 */ /* 0x001ea80000300800 */
[----:B--2---:R0:W-:Y:S04]  /*5f0e0*/  STS.U8 [R10+UR5+0x5bc0], R2 ;  /* 0x005bc0020a007988 */ /* 0x0041e80008000005 */
[----:B0-----:R-:W2:Y:S04]  /*5f0f0*/  LDL.LU R2, [R1+0x5f7c] ;  /* 0x005f7c0001027983 */ /* 0x001ea80000300800 */
[----:B--2---:R0:W-:Y:S04]  /*5f100*/  STS.U8 [R10+UR5+0x5d80], R2 ;  /* 0x005d80020a007988 */ /* 0x0041e80008000005 */
[----:B---3--:R1:W-:Y:S04]  /*5f110*/  STS.U8 [R10+UR5+0x5dc0], R3 ;  /* 0x005dc0030a007988 */ /* 0x0083e80008000005 */
[----:B------:R2:W-:Y:S04]  /*5f120*/  STS.U8 [R10+UR5+0x5f80], R4 ;  /* 0x005f80040a007988 */ /* 0x0005e80008000005 */
[----:B------:R3:W-:Y:S04]  /*5f130*/  STS.U8 [R10+UR5+0x5fc0], R11 ;  /* 0x005fc00b0a007988 */ /* 0x0007e80008000005 */
[----:B------:R1:W-:Y:S04]  /*5f140*/  STS.U8 [R10+UR5+0x6180], R12 ;  /* 0x0061800c0a007988 */ /* 0x0003e80008000005 */
[----:B------:R2:W-:Y:S04]  /*5f150*/  STS.U8 [R10+UR5+0x61c0], R19 ;  /* 0x0061c0130a007988 */ /* 0x0005e80008000005 */
[----:B0-----:R-:W4:Y:S04]  /*5f160*/  LDL.LU R2, [R1+0x5f78] ;  /* 0x005f780001027983 */ /* 0x001f280000300800 */
[----:B-1----:R-:W4:Y:S04]  /*5f170*/  LDL.LU R3, [R1+0x5f74] ;  /* 0x005f740001037983 */ /* 0x002f280000300800 */
[----:B--2---:R-:W2:Y:S04]  /*5f180*/  LDL.LU R4, [R1+0x5f70] ;  /* 0x005f700001047983 */ /* 0x004ea80000300800 */
[----:B---3--:R-:W3:Y:S04]  /*5f190*/  LDL.LU R11, [R1+0x5f6c] ;  /* 0x005f6c00010b7983 */ /* 0x008ee80000300800 */
[----:B------:R-:W2:Y:S04]  /*5f1a0*/  LDL.LU R12, [R1+0x5f68] ;  /* 0x005f6800010c7983 */ /* 0x000ea80000300800 */
[----:B------:R-:W2:Y:S04]  /*5f1b0*/  LDL.LU R19, [R1+0x5f64] ;  /* 0x005f640001137983 */ /* 0x000ea80000300800 */
[----:B------:R0:W-:Y:S04]  /*5f1c0*/  STS.U8 [R10+UR5+0x6380], R20 ;  /* 0x006380140a007988 */ /* 0x0001e80008000005 */
[----:B------:R1:W-:Y:S04]  /*5f1d0*/  STS.U8 [R10+UR5+0x63c0], R27 ;  /* 0x0063c01b0a007988 */ /* 0x0003e80008000005 */
[----:B------:R1:W-:Y:S04]  /*5f1e0*/  STS.U8 [R10+UR5+0x6580], R28 ;  /* 0x0065801c0a007988 */ /* 0x0003e80008000005 */
[----:B------:R-:W-:Y:S04]  /*5f1f0*/  STS.U8 [R10+UR5+0x65c0], R5 ;  /* 0x0065c0050a007988 */ /* 0x000fe80008000005 */
[----:B0-----:R-:W2:Y:S04]  /*5f200*/  LDL.LU R20, [R1+0x5f60] ;  /* 0x005f600001147983 */ /* 0x001ea80000300800 */
[----:B-1----:R-:W2:Y:S04]  /*5f210*/  LDL.LU R27, [R1+0x5f5c] ;  /* 0x005f5c00011b7983 */ /* 0x002ea80000300800 */
[----:B------:R-:W2:Y:S04]  /*5f220*/  LDL.LU R28, [R1+0x5f58] ;  /* 0x005f5800011c7983 */ /* 0x000ea80000300800 */
[----:B------:R-:W-:Y:S04]  /*5f230*/  STS.U8 [R10+UR5+0x6780], R6 ;  /* 0x006780060a007988 */ /* 0x000fe80008000005 */
[----:B------:R0:W-:Y:S04]  /*5f240*/  STS.U8 [R10+UR5+0x67c0], R0 ;  /* 0x0067c0000a007988 */ /* 0x0001e80008000005 */
[----:B0-----:R-:W3:Y:S04]  /*5f250*/  LDL.LU R0, [R1+0x17b4] ;  /* 0x0017b40001007983 */ /* 0x001ee80000300800 */
[----:B------:R-:W3:Y:S04]  /*5f260*/  LDL R5, [R1+0xa8] ;  /* 0x0000a80001057983 */ /* 0x000ee80000100800 */
        /* <DEDUP_REMOVED lines=10> */
[----:B------:R1:W-:Y:S04]  /*5f310*/  STS.U8 [R10+UR5+0x7380], R24 ;  /* 0x007380180a007988 */ /* 0x0003e80008000005 */
[----:B------:R-:W-:Y:S04]  /*5f320*/  STS.U8 [R10+UR5+0x73c0], R9 ;  /* 0x0073c0090a007988 */ /* 0x000fe80008000005 */
[----:B------:R0:W-:Y:S04]  /*5f330*/  STS.U8 [R10+UR5+0x7580], R17 ;  /* 0x007580110a007988 */ /* 0x0001e80008000005 */
[----:B------:R0:W-:Y:S04]  /*5f340*/  STS.U8 [R10+UR5+0x75c0], R18 ;  /* 0x0075c0120a007988 */ /* 0x0001e80008000005 */
[----:B----4-:R4:W-:Y:S04]  /*5f350*/  STS.U8 [R10+UR5+0x7780], R25 ;  /* 0x007780190a007988 */ /* 0x0109e80008000005 */
[----:B------:R4:W-:Y:S04]  /*5f360*/  STS.U8 [R10+UR5+0x77c0], R26 ;  /* 0x0077c01a0a007988 */ /* 0x0009e80008000005 */
[----:B0-----:R-:W3:Y:S04]  /*5f370*/  LDL.LU R23, [R1+0x1560] ;  /* 0x0015600001177983 */ /* 0x001ee80000300800 */
[----:B-1----:R-:W3:Y:S04]  /*5f380*/  LDL.LU R24, [R1+0x155c] ;  /* 0x00155c0001187983 */ /* 0x002ee80000300800 */
[----:B------:R-:W3:Y:S04]  /*5f390*/  LDL.LU R17, [R1+0x1570] ;  /* 0x0015700001117983 */ /* 0x000ee80000300800 */
[----:B------:R-:W3:Y:S04]  /*5f3a0*/  LDL.LU R18, [R1+0x1568] ;  /* 0x0015680001127983 */ /* 0x000ee80000300800 */
[----:B----4-:R-:W4:Y:S04]  /*5f3b0*/  LDL.LU R25, [R1+0x157c] ;  /* 0x00157c0001197983 */ /* 0x010f280000300800 */
[----:B------:R-:W4:Y:S04]  /*5f3c0*/  LDL.LU R26, [R1+0x1578] ;  /* 0x00157800011a7983 */ /* 0x000f280000300800 */
[----:B--2---:R-:W-:Y:S04]  /*5f3d0*/  STS.U8 [R10+UR5+0x7980], R28 ;  /* 0x0079801c0a007988 */ /* 0x004fe80008000005 */
[----:B------:R-:W-:Y:S04]  /*5f3e0*/  STS.U8 [R10+UR5+0x79c0], R27 ;  /* 0x0079c01b0a007988 */ /* 0x000fe80008000005 */
[----:B------:R-:W-:Y:S04]  /*5f3f0*/  STS.U8 [R10+UR5+0x7b80], R20 ;  /* 0x007b80140a007988 */ /* 0x000fe80008000005 */
[----:B------:R-:W-:Y:S04]  /*5f400*/  STS.U8 [R10+UR5+0x7bc0], R19 ;  /* 0x007bc0130a007988 */ /* 0x000fe80008000005 */
[----:B------:R-:W-:Y:S04]  /*5f410*/  STS.U8 [R10+UR5+0x7d80], R12 ;  /* 0x007d800c0a007988 */ /* 0x000fe80008000005 */
[----:B---3--:R-:W-:Y:S04]  /*5f420*/  STS.U8 [R10+UR5+0x7dc0], R11 ;  /* 0x007dc00b0a007988 */ /* 0x008fe80008000005 */
[----:B------:R-:W-:Y:S04]  /*5f430*/  STS.U8 [R10+UR5+0x7f80], R4 ;  /* 0x007f80040a007988 */ /* 0x000fe80008000005 */
[----:B------:R-:W-:Y:S01]  /*5f440*/  STS.U8 [R10+UR5+0x7fc0], R0 ;  /* 0x007fc0000a007988 */ /* 0x000fe20008000005 */
[----:B------:R-:W-:Y:S06]  /*5f450*/  BAR.SYNC.DEFER_BLOCKING 0x0 ;  /* 0x0000000000007b1d */ /* 0x000fec0000010000 */
[----:B------:R-:W0:Y:S04]  /*5f460*/  LDSM.16.M88.4 R8, [R5] ;  /* 0x000000000508783b */ /* 0x000e280000000200 */
[----:B------:R-:W1:Y:S04]  /*5f470*/  LDSM.16.M88.4 R12, [R5+0x400] ;  /* 0x00040000050c783b */ /* 0x000e680000000200 */
[----:B0-----:R-:W-:Y:S04]  /*5f480*/  STL.64 [R1+0x1d70], R8 ;  /* 0x001d700801007387 */ /* 0x001fe80000100a00 */
[----:B------:R0:W-:Y:S04]  /*5f490*/  STL.64 [R1+0x1d78], R10 ;  /* 0x001d780a01007387 */ /* 0x0001e80000100a00 */
[----:B-1----:R-:W-:Y:S04]  /*5f4a0*/  STL.64 [R1+0x1d80], R12 ;  /* 0x001d800c01007387 */ /* 0x002fe80000100a00 */
[----:B------:R-:W-:Y:S01]  /*5f4b0*/  STL.64 [R1+0x1d88], R14 ;  /* 0x001d880e01007387 */ /* 0x000fe20000100a00 */
[----:B0-----:R-:W-:-:S02]  /*5f4c0*/  IMAD.MOV.U32 R10, RZ, RZ, R12 ;  /* 0x000000ffff0a7224 */ /* 0x001fc400078e000c */
[----:B------:R-:W-:Y:S02]  /*5f4d0*/  IMAD.MOV.U32 R11, RZ, RZ, R13 ;  /* 0x000000ffff0b7224 */ /* 0x000fe400078e000d */
[----:B------:R-:W0:Y:S04]  /*5f4e0*/  LDSM.16.M88.4 R12, [R5+0x800] ;  /* 0x00080000050c783b */ /* 0x000e280000000200 */
[----:B0-----:R-:W-:Y:S01]  /*5f4f0*/  STL.64 [R1+0x1d90], R12 ;  /* 0x001d900c01007387 */ /* 0x001fe20000100a00 */
[----:B------:R-:W-:-:S03]  /*5f500*/  IMAD.MOV.U32 R20, RZ, RZ, R12 ;  /* 0x000000ffff147224 */ /* 0x000fc600078e000c */
[----:B------:R-:W-:Y:S01]  /*5f510*/  STL.64 [R1+0x1d98], R14 ;  /* 0x001d980e01007387 */ /* 0x000fe20000100a00 */
[----:B------:R-:W-:-:S03]  /*5f520*/  IMAD.MOV.U32 R7, RZ, RZ, R13 ;  /* 0x000000ffff077224 */ /* 0x000fc600078e000d */
[----:B------:R-:W0:Y:S01]  /*5f530*/  LDSM.16.M88.4 R12, [R5+0xc00] ;  /* 0x000c0000050c783b */ /* 0x000e220000000200 */
[----:B------:R-:W-:Y:S02]  /*5f540*/  IMAD.MOV.U32 R4, RZ, RZ, R8 ;  /* 0x000000ffff047224 */ /* 0x000fe400078e0008 */
[----:B------:R-:W-:Y:S01]  /*5f550*/  IMAD.MOV.U32 R0, RZ, RZ, R9 ;  /* 0x000000ffff007224 */ /* 0x000fe200078e0009 */
[----:B------:R-:W-:Y:S01]  /*5f560*/  STL [R1+0x5f40], R20 ;  /* 0x005f401401007387 */ /* 0x000fe20000100800 */
[----:B0-----:R-:W-:Y:S02]  /*5f570*/  IMAD.MOV.U32 R9, RZ, RZ, R12 ;  /* 0x000000ffff097224 */ /* 0x001fe400078e000c */
[----:B------:R-:W-:Y:S01]  /*5f580*/  IMAD.MOV.U32 R8, RZ, RZ, R13 ;  /* 0x000000ffff087224 */ /* 0x000fe200078e000d */
[----:B------:R0:W-:Y:S04]  /*5f590*/  STL.64 [R1+0x1da0], R12 ;  /* 0x001da00c01007387 */ /* 0x0001e80000100a00 */
[----:B------:R4:W-:Y:S04]  /*5f5a0*/  STL.64 [R1+0x1da8], R14 ;  /* 0x001da80e01007387 */ /* 0x0009e80000100a00 */
[----:B------:R-:W-:Y:S04]  /*5f5b0*/  STL.64 [R1+0x5f50], R10 ;  /* 0x005f500a01007387 */ /* 0x000fe80000100a00 */
[----:B------:R-:W-:Y:S01]  /*5f5c0*/  STL.64 [R1+0x5f48], R8 ;  /* 0x005f480801007387 */ /* 0x000fe20000100a00 */
[----:B0-----:R-:W-:-:S03]  /*5f5d0*/  IMAD R12, R2, 0x100, R3 ;  /* 0x00000100020c7824 */ /* 0x001fc600078e0203 */
[----:B------:R-:W2:Y:S01]  /*5f5e0*/  LDL R3, [R1+0xa8] ;  /* 0x0000a80001037983 */ /* 0x000ea20000100800 */
[----:B------:R-:W-:Y:S02]  /*5f5f0*/  IMAD R13, R24, 0x100, R23 ;  /* 0x00000100180d7824 */ /* 0x000fe400078e0217 */
[----:B----4-:R-:W-:Y:S02]  /*5f600*/  IMAD R15, R26, 0x100, R25 ;  /* 0x000001001a0f7824 */ /* 0x010fe400078e0219 */
[----:B------:R-:W-:Y:S01]  /*5f610*/  IMAD R14, R18, 0x100, R17 ;  /* 0x00000100120e7824 */ /* 0x000fe200078e0211 */
[----:B--2---:R-:W0:Y:S04]  /*5f620*/  LDSM.16.M88.4 R8, [R3+0x1000] ;  /* 0x001000000308783b */ /* 0x004e280000000200 */
[----:B0-----:R-:W-:Y:S01]  /*5f630*/  STL.64 [R1+0x1db0], R8 ;  /* 0x001db00801007387 */ /* 0x001fe20000100a00 */
[----:B------:R-:W-:-:S03]  /*5f640*/  IMAD.MOV.U32 R16, RZ, RZ, R8 ;  /* 0x000000ffff107224 */ /* 0x000fc600078e0008 */
[----:B------:R-:W-:Y:S01]  /*5f650*/  STL.64 [R1+0x1db8], R10 ;  /* 0x001db80a01007387 */ /* 0x000fe20000100a00 */
[----:B------:R-:W-:-:S03]  /*5f660*/  IMAD.MOV.U32 R6, RZ, RZ, R9 ;  /* 0x000000ffff067224 */ /* 0x000fc600078e0009 */
[----:B------:R-:W2:Y:S04]  /*5f670*/  LDL.LU.64 R24, [R1+0xb0] ;  /* 0x0000b00001187983 */ /* 0x000ea80000300a00 */
[----:B------:R-:W0:Y:S04]  /*5f680*/  LDSM.16.M88.4 R8, [R3+0x1400] ;  /* 0x001400000308783b */ /* 0x000e280000000200 */
[----:B------:R-:W2:Y:S04]  /*5f690*/  LDL.LU.64 R26, [R1+0xb8] ;  /* 0x0000b800011a7983 */ /* 0x000ea80000300a00 */
[----:B0-----:R-:W-:Y:S01]  /*5f6a0*/  STL.64 [R1+0x1dc0], R8 ;  /* 0x001dc00801007387 */ /* 0x001fe20000100a00 */
[----:B------:R-:W-:-:S03]  /*5f6b0*/  IMAD.MOV.U32 R18, RZ, RZ, R8 ;  /* 0x000000ffff127224 */ /* 0x000fc600078e0008 */
[----:B------:R-:W-:Y:S01]  /*5f6c0*/  STL.64 [R1+0x1dc8], R10 ;  /* 0x001dc80a01007387 */ /* 0x000fe20000100a00 */
[----:B------:R-:W-:-:S03]  /*5f6d0*/  IMAD.MOV.U32 R5, RZ, RZ, R9 ;  /* 0x000000ffff057224 */ /* 0x000fc600078e0009 */
[----:B------:R-:W0:Y:S04]  /*5f6e0*/  LDSM.16.M88.4 R8, [R3+0x1800] ;  /* 0x001800000308783b */ /* 0x000e280000000200 */
[----:B0-----:R-:W-:Y:S04]  /*5f6f0*/  STL.64 [R1+0x1dd0], R8 ;  /* 0x001dd00801007387 */ /* 0x001fe80000100a00 */
[----:B------:R0:W-:Y:S04]  /*5f700*/  STL.64 [R1+0x1dd8], R10 ;  /* 0x001dd80a01007387 */ /* 0x0001e80000100a00 */
[----:B0-----:R-:W3:Y:S01]  /*5f710*/  LDL.LU.64 R10, [R1+0x5f50] ;  /* 0x005f5000010a7983 */ /* 0x001ee20000300a00 */
[----:B------:R-:W-:-:S02]  /*5f720*/  F2FP.F16.E5M2.UNPACK_B R12, R12 ;  /* 0x0000000cff0c723e */ /* 0x000fc400020004ff */
[----:B------:R-:W-:Y:S02]  /*5f730*/  F2FP.F16.E5M2.UNPACK_B R13, R13 ;  /* 0x0000000dff0d723e */ /* 0x000fe400020004ff */
[----:B------:R-:W-:Y:S02]  /*5f740*/  F2FP.F16.E5M2.UNPACK_B R14, R14 ;  /* 0x0000000eff0e723e */ /* 0x000fe400020004ff */
[----:B------:R-:W-:Y:S02]  /*5f750*/  F2FP.F16.E5M2.UNPACK_B R15, R15 ;  /* 0x0000000fff0f723e */ /* 0x000fe400020004ff */
[----:B------:R-:W-:Y:S02]  /*5f760*/  F2FP.F16.E5M2.UNPACK_B R20, R4 ;  /* 0x00000004ff14723e */ /* 0x000fe400020004ff */
[----:B------:R-:W-:Y:S01]  /*5f770*/  F2FP.F16.E5M2.UNPACK_B R21, R0 ;  /* 0x00000000ff15723e */ /* 0x000fe200020004ff */
[----:B------:R-:W-:Y:S02]  /*5f780*/  IMAD.MOV.U32 R4, RZ, RZ, R8 ;  /* 0x000000ffff047224 */ /* 0x000fe400078e0008 */
[----:B------:R-:W-:-:S02]  /*5f790*/  IMAD.MOV.U32 R0, RZ, RZ, R9 ;  /* 0x000000ffff007224 */ /* 0x000fc400078e0009 */
[----:B------:R-:W4:Y:S04]  /*5f7a0*/  LDL.LU.64 R8, [R1+0x5f48] ;  /* 0x005f480001087983 */ /* 0x000f280000300a00 */
[----:B------:R2:W-:Y:S04]  /*5f7b0*/  STL.64 [R1+0x98], R20 ;  /* 0x0000981401007387 */ /* 0x0005e80000100a00 */
[----:B------:R-:W-:Y:S04]  /*5f7c0*/  STL [R1+0x5f30], R6 ;  /* 0x005f300601007387 */ /* 0x000fe80000100800 */
[----:B------:R-:W-:Y:S01]  /*5f7d0*/  STL.64 [R1+0x5f28], R4 ;  /* 0x005f280401007387 */ /* 0x000fe20000100a00 */
[----:B--2---:R-:W-:Y:S03]  /*5f7e0*/  HMMA.16816.F32 R20, R12, R20, R24 ;  /* 0x000000140c14723c */ /* 0x004fe60000001818 */
[----:B------:R-:W2:-:S15]  /*5f7f0*/  LDL.LU.64 R24, [R1+0xe0] ;  /* 0x0000e00001187983 */ /* 0x000e9e0000300a00 */
[----:B------:R-:W-:Y:S01]  /*5f800*/  NOP ;  /* 0x0000000000007918 */ /* 0x000fe20000000000 */
[----:B------:R-:W-:Y:S04]  /*5f810*/  STL.64 [R1+0x120], R20 ;  /* 0x0001201401007387 */ /* 0x000fe80000100a00 */
[----:B------:R-:W-:Y:S04]  /*5f820*/  STL.64 [R1+0x128], R22 ;  /* 0x0001281601007387 */ /* 0x000fe80000100a00 */
[----:B------:R-:W0:Y:S02]  /*5f830*/  LDSM.16.M88.4 R20, [R3+0x1c00] ;  /* 0x001c00000314783b */ /* 0x000e240000000200 */
[----:B0-----:R-:W-:Y:S01]  /*5f840*/  IMAD.MOV.U32 R19, RZ, RZ, R20 ;  /* 0x000000ffff137224 */ /* 0x001fe200078e0014 */
[----:B---3--:R-:W-:-:S02]  /*5f850*/  F2FP.F16.E5M2.UNPACK_B R10, R10 ;  /* 0x0000000aff0a723e */ /* 0x008fc400020004ff */
[----:B------:R-:W-:-:S03]  /*5f860*/  F2FP.F16.E5M2.UNPACK_B R11, R11 ;  /* 0x0000000bff0b723e */ /* 0x000fc600020004ff */
[----:B------:R-:W-:Y:S04]  /*5f870*/  STL [R1+0x90], R10 ;  /* 0x0000900a01007387 */ /* 0x000fe80000100800 */
[----:B------:R-:W2:Y:S04]  /*5f880*/  LDL.LU.64 R26, [R1+0xe8] ;  /* 0x0000e800011a7983 */ /* 0x000ea80000300a00 */
[----:B------:R0:W-:Y:S04]  /*5f890*/  STL.64 [R1+0x1de0], R20 ;  /* 0x001de01401007387 */ /* 0x0001e80000100a00 */
[----:B------:R-:W-:Y:S04]  /*5f8a0*/  STL.64 [R1+0x1de8], R22 ;  /* 0x001de81601007387 */ /* 0x000fe80000100a00 */
[----:B0-----:R-:W3:Y:S04]  /*5f8b0*/  LDL.LU R20, [R1+0x5f40] ;  /* 0x005f400001147983 */ /* 0x001ee80000300800 */
[----:B------:R-:W-:Y:S04]  /*5f8c0*/  STL [R1+0x94], R11 ;  /* 0x0000940b01007387 */ /* 0x000fe80000100800 */
[----:B------:R-:W-:Y:S04]  /*5f8d0*/  STL.64 [R1+0x5f38], R18 ;  /* 0x005f381201007387 */ /* 0x000fe80000100a00 */
[----:B------:R0:W-:Y:S04]  /*5f8e0*/  STL [R1+0x5f34], R16 ;  /* 0x005f341001007387 */ /* 0x0001e80000100800 */
[----:B0-----:R-:W2:Y:S04]  /*5f8f0*/  LDL.LU.64 R16, [R1+0xc0] ;  /* 0x0000c00001107983 */ /* 0x001ea80000300a00 */
[----:B------:R-:W2:Y:S04]  /*5f900*/  LDL.LU.64 R18, [R1+0xc8] ;  /* 0x0000c80001127983 */ /* 0x000ea80000300a00 */
[----:B------:R-:W3:Y:S01]  /*5f910*/  LDL.LU.64 R4, [R1+0x140] ;  /* 0x0001400001047983 */ /* 0x000ee20000300a00 */
[----:B------:R-:W-:Y:S01]  /*5f920*/  F2FP.F16.E5M2.UNPACK_B R23, R7 ;  /* 0x00000007ff17723e */ /* 0x000fe200020004ff */
[----:B--2---:R-:W-:-:S15]  /*5f930*/  HMMA.16816.F32 R16, R12, R10, R16 ;  /* 0x0000000a0c10723c */ /* 0x004fde0000001810 */
[----:B------:R-:W-:-:S04]  /*5f940*/  NOP ;  /* 0x0000000000007918 */ /* 0x000fc80000000000 */
[----:B------:R-:W-:Y:S04]  /*5f950*/  STL.64 [R1+0x110], R16 ;  /* 0x0001101001007387 */ /* 0x000fe80000100a00 */
[----:B------:R-:W-:Y:S04]  /*5f960*/  STL.64 [R1+0x118], R18 ;  /* 0x0001181201007387 */ /* 0x000fe80000100a00 */
[----:B------:R-:W0:Y:S01]  /*5f970*/  LDSM.16.M88.4 R16, [R3+0x2000] ;  /* 0x002000000310783b */ /* 0x000e220000000200 */
[----:B---3--:R-:W-:-:S05]  /*5f980*/  F2FP.F16.E5M2.UNPACK_B R22, R20 ;  /* 0x00000014ff16723e */ /* 0x008fca00020004ff */
[----:B------:R-:W-:Y:S04]  /*5f990*/  STL [R1+0x88], R22 ;  /* 0x0000881601007387 */ /* 0x000fe80000100800 */
[----:B------:R-:W2:Y:S01]  /*5f9a0*/  LDL.LU.64 R6, [R1+0x148] ;  /* 0x0001480001067983 */ /* 0x000ea20000300a00 */
[----:B----4-:R-:W-:-:S03]  /*5f9b0*/  F2FP.F16.E5M2.UNPACK_B R20, R9 ;  /* 0x00000009ff14723e */ /* 0x010fc600020004ff */
[----:B0-----:R-:W-:Y:S01]  /*5f9c0*/  STL.64 [R1+0x1df0], R16 ;  /* 0x001df01001007387 */ /* 0x001fe20000100a00 */
[----:B------:R-:W-:-:S03]  /*5f9d0*/  IMAD.MOV.U32 R11, RZ, RZ, R16 ;  /* 0x000000ffff0b7224 */ /* 0x000fc600078e0010 */
[----:B------:R0:W-:Y:S01]  /*5f9e0*/  STL.64 [R1+0x1df8], R18 ;  /* 0x001df81201007387 */ /* 0x0001e20000100a00 */
[----:B------:R-:W-:Y:S02]  /*5f9f0*/  IMAD.MOV.U32 R10, RZ, RZ, R17 ;  /* 0x000000ffff0a7224 */ /* 0x000fe400078e0011 */
[----:B0-----:R-:W-:Y:S01]  /*5fa00*/  HMMA.16816.F32 R16, R12, R22, R24 ;  /* 0x000000160c10723c */ /* 0x001fe20000001818 */
[----:B------:R-:W-:Y:S04]  /*5fa10*/  STL [R1+0x8c], R23 ;  /* 0x00008c1701007387 */ /* 0x000fe80000100800 */
[----:B------:R-:W3:-:S14]  /*5fa20*/  LDL.LU.64 R24, [R1+0x190] ;  /* 0x0001900001187983 */ /* 0x000edc0000300a00 */
[----:B------:R-:W-:Y:S04]  /*5fa30*/  STL.64 [R1+0x100], R16 ;  /* 0x0001001001007387 */ /* 0x000fe80000100a00 */
[----:B------:R-:W-:Y:S04]  /*5fa40*/  STL.64 [R1+0x108], R18 ;  /* 0x0001081201007387 */ /* 0x000fe80000100a00 */
[----:B------:R-:W-:Y:S04]  /*5fa50*/  STL [R1+0x80], R20 ;  /* 0x0000801401007387 */ /* 0x000fe80000100800 */
[----:B------:R-:W4:Y:S04]  /*5fa60*/  LDL.LU.64 R26, [R1+0x198] ;  /* 0x00019800011a7983 */ /* 0x000f280000300a00 */
[----:B------:R-:W0:Y:S01]  /*5fa70*/  LDSM.16.M88.4 R16, [R3+0x2400] ;  /* 0x002400000310783b */ /* 0x000e220000000200 */
[----:B------:R-:W-:Y:S01]  /*5fa80*/  IMAD.MOV.U32 R2, RZ, RZ, R21 ;  /* 0x000000ffff027224 */ /* 0x000fe200078e0015 */
[----:B------:R-:W-:Y:S01]  /*5fa90*/  F2FP.F16.E5M2.UNPACK_B R21, R8 ;  /* 0x00000008ff15723e */ /* 0x000fe200020004ff */
[----:B0-----:R-:W-:Y:S01]  /*5faa0*/  IMAD.MOV.U32 R9, RZ, RZ, R16 ;  /* 0x000000ffff097224 */ /* 0x001fe200078e0010 */
[----:B----4-:R-:W-:Y:S04]  /*5fab0*/  STL.64 [R1+0x5f20], R26 ;  /* 0x005f201a01007387 */ /* 0x010fe80000100a00 */
[----:B------:R-:W-:Y:S04]  /*5fac0*/  STL [R1+0x84], R21 ;  /* 0x0000841501007387 */ /* 0x000fe80000100800 */
[----:B---3--:R0:W-:Y:S04]  /*5fad0*/  STL.64 [R1+0x5f18], R24 ;  /* 0x005f181801007387 */ /* 0x0081e80000100a00 */
[----:B0-----:R-:W3:Y:S04]  /*5fae0*/  LDL.LU.64 R24, [R1+0x170] ;  /* 0x0001700001187983 */ /* 0x001ee80000300a00 */
[----:B------:R-:W3:Y:S04]  /*5faf0*/  LDL.LU.64 R26, [R1+0x178] ;  /* 0x00017800011a7983 */ /* 0x000ee80000300a00 */
[----:B------:R-:W-:Y:S04]  /*5fb00*/  STL.64 [R1+0x1e00], R16 ;  /* 0x001e001001007387 */ /* 0x000fe80000100a00 */
[----:B------:R0:W-:Y:S01]  /*5fb10*/  STL.64 [R1+0x1e08], R18 ;  /* 0x001e081201007387 */ /* 0x0001e20000100a00 */
[----:B--2---:R-:W-:Y:S03]  /*5fb20*/  HMMA.16816.F32 R20, R12, R20, R4 ;  /* 0x000000140c14723c */ /* 0x004fe60000001804 */
[----:B0-----:R-:W2:Y:S04]  /*5fb30*/  LDL.LU.64 R18, [R1+0x5f38] ;  /* 0x005f380001127983 */ /* 0x001ea80000300a00 */
[----:B------:R-:W4:Y:S04]  /*5fb40*/  LDL.LU R16, [R1+0x5f34] ;  /* 0x005f340001107983 */ /* 0x000f280000300800 */
[----:B------:R-:W2:Y:S04]  /*5fb50*/  LDL.LU R6, [R1+0x5f30] ;  /* 0x005f300001067983 */ /* 0x000ea80000300800 */
[----:B------:R-:W3:Y:S04]  /*5fb60*/  LDL.LU.64 R4, [R1+0x5f28] ;  /* 0x005f280001047983 */ /* 0x000ee80000300a00 */
[----:B------:R-:W-:Y:S04]  /*5fb70*/  STL.64 [R1+0x140], R20 ;  /* 0x0001401401007387 */ /* 0x000fe80000100a00 */
[----:B------:R-:W-:Y:S04]  /*5fb80*/  STL.64 [R1+0x148], R22 ;  /* 0x0001481601007387 */ /* 0x000fe80000100a00 */
[----:B------:R-:W0:Y:S01]  /*5fb90*/  LDSM.16.M88.4 R20, [R3+0x2800] ;  /* 0x002800000314783b */ /* 0x000e220000000200 */
[----:B------:R-:W-:-:S03]  /*5fba0*/  IMAD.MOV.U32 R8, RZ, RZ, R17 ;  /* 0x000000ffff087224 */ /* 0x000fc600078e0011 */
[----:B0-----:R0:W-:Y:S04]  /*5fbb0*/  STL.64 [R1+0x1e10], R20 ;  /* 0x001e101401007387 */ /* 0x0011e80000100a00 */
[----:B------:R-:W-:Y:S01]  /*5fbc0*/  STL.64 [R1+0x1e18], R22 ;  /* 0x001e181601007387 */ /* 0x000fe20000100a00 */
[----:B------:R-:W-:Y:S01]  /*5fbd0*/  IMAD.MOV.U32 R7, RZ, RZ, R20 ;  /* 0x000000ffff077224 */ /* 0x000fe200078e0014 */
[----:B----4-:R-:W-:Y:S02]  /*5fbe0*/  F2FP.F16.E5M2.UNPACK_B R16, R16 ;  /* 0x00000010ff10723e */ /* 0x010fe400020004ff */
[----:B--2---:R-:W-:-:S07]  /*5fbf0*/  F2FP.F16.E5M2.UNPACK_B R17, R6 ;  /* 0x00000006ff11723e */ /* 0x004fce00020004ff */
[----:B---3--:R-:W-:Y:S01]  /*5fc00*/  HMMA.16816.F32 R24, R12, R16, R24 ;  /* 0x000000100c18723c */ /* 0x008fe20000001818 */
[----:B------:R-:W-:-:S15]  /*5fc10*/  STL.64 [R1+0x78], R16 ;  /* 0x0000781001007387 */ /* 0x000fde0000100a00 */
[----:B------:R-:W-:-:S03]  /*5fc20*/  NOP ;  /* 0x0000000000007918 */ /* 0x000fc60000000000 */
[----:B------:R-:W-:Y:S04]  /*5fc30*/  STL.64 [R1+0x160], R24 ;  /* 0x0001601801007387 */ /* 0x000fe80000100a00 */
[----:B------:R-:W-:Y:S04]  /*5fc40*/  STL.64 [R1+0x168], R26 ;  /* 0x0001681a01007387 */ /* 0x000fe80000100a00 */
[----:B------:R-:W1:Y:S01]  /*5fc50*/  LDSM.16.M88.4 R24, [R3+0x2c00] ;  /* 0x002c00000318783b */ /* 0x000e620000000200 */
[----:B------:R-:W-:Y:S01]  /*5fc60*/  IMAD.MOV.U32 R6, RZ, RZ, R21 ;  /* 0x000000ffff067224 */ /* 0x000fe200078e0015 */
[----:B0-----:R-:W-:-:S02]  /*5fc70*/  F2FP.F16.E5M2.UNPACK_B R20, R18 ;  /* 0x00000012ff14723e */ /* 0x001fc400020004ff */
[----:B------:R-:W-:Y:S01]  /*5fc80*/  F2FP.F16.E5M2.UNPACK_B R21, R5 ;  /* 0x00000005ff15723e */ /* 0x000fe200020004ff */
[----:B-1----:R-:W-:Y:S04]  /*5fc90*/  STL.64 [R1+0x1e20], R24 ;  /* 0x001e201801007387 */ /* 0x002fe80000100a00 */
[----:B------:R0:W-:Y:S01]  /*5fca0*/  STL.64 [R1+0x1e28], R26 ;  /* 0x001e281a01007387 */ /* 0x0001e20000100a00 */
[----:B------:R-:W-:Y:S02]  /*5fcb0*/  IMAD.MOV.U32 R18, RZ, RZ, R24 ;  /* 0x000000ffff127224 */ /* 0x000fe400078e0018 */
[----:B------:R-:W-:Y:S01]  /*5fcc0*/  IMAD.MOV.U32 R5, RZ, RZ, R25 ;  /* 0x000000ffff057224 */ /* 0x000fe200078e0019 */
[----:B0-----:R-:W2:Y:S04]  /*5fcd0*/  LDL.LU.64 R26, [R1+0x5f20] ;  /* 0x005f2000011a7983 */ /* 0x001ea80000300a00 */
[----:B------:R-:W2:Y:S04]  /*5fce0*/  LDL.LU.64 R24, [R1+0x5f18] ;  /* 0x005f180001187983 */ /* 0x000ea80000300a00 */
[----:B------:R2:W-:Y:S01]  /*5fcf0*/  STL.64 [R1+0x70], R20 ;  /* 0x0000701401007387 */ /* 0x0005e20000100a00 */
[----:B------:R-:W-:-:S02]  /*5fd00*/  F2FP.F16.E5M2.UNPACK_B R16, R4 ;  /* 0x00000004ff10723e */ /* 0x000fc400020004ff */
[----:B------:R-:W-:Y:S01]  /*5fd10*/  F2FP.F16.E5M2.UNPACK_B R17, R0 ;  /* 0x00000000ff11723e */ /* 0x000fe200020004ff */
[----:B--2---:R-:W-:Y:S01]  /*5fd20*/  HMMA.16816.F32 R20, R12, R20, R24 ;  /* 0x000000140c14723c */ /* 0x004fe20000001818 */
[----:B------:R-:W2:-:S15]  /*5fd30*/  LDL.LU.64 R24, [R1+0x1d0] ;  /* 0x0001d00001187983 */ /* 0x000e9e0000300a00 */
[----:B------:R-:W-:-:S03]  /*5fd40*/  NOP ;  /* 0x0000000000007918 */ /* 0x000fc60000000000 */
[----:B------:R-:W-:Y:S04]  /*5fd50*/  STL.64 [R1+0x180], R20 ;  /* 0x0001801401007387 */ /* 0x000fe80000100a00 */
[----:B------:R-:W-:Y:S04]  /*5fd60*/  STL.64 [R1+0x188], R22 ;  /* 0x0001881601007387 */ /* 0x000fe80000100a00 */
[----:B------:R-:W0:Y:S04]  /*5fd70*/  LDSM.16.M88.4 R20, [R3+0x3000] ;  /* 0x003000000314783b */ /* 0x000e280000000200 */
[----:B------:R-:W-:Y:S04]  /*5fd80*/  STL [R1+0x68], R16 ;  /* 0x0000681001007387 */ /* 0x000fe80000100800 */
[----:B------:R-:W2:Y:S01]  /*5fd90*/  LDL.LU.64 R26, [R1+0x1d8] ;  /* 0x0001d800011a7983 */ /* 0x000ea20000300a00 */
[----:B0-----:R-:W-:-:S03]  /*5fda0*/  IMAD.MOV.U32 R4, RZ, RZ, R20 ;  /* 0x000000ffff047224 */ /* 0x001fc600078e0014 */
[----:B------:R-:W-:Y:S04]  /*5fdb0*/  STL.64 [R1+0x1e30], R20 ;  /* 0x001e301401007387 */ /* 0x000fe80000100a00 */
[----:B------:R-:W-:Y:S04]  /*5fdc0*/  STL.64 [R1+0x1e38], R22 ;  /* 0x001e381601007387 */ /* 0x000fe80000100a00 */
[----:B------:R-:W-:Y:S04]  /*5fdd0*/  STL [R1+0x6c], R17 ;  /* 0x00006c1101007387 */ /* 0x000fe80000100800 */
[----:B------:R-:W-:Y:S04]  /*5fde0*/  STL.64 [R1+0x5f08], R6 ;  /* 0x005f080601007387 */ /* 0x000fe80000100a00 */
[----:B------:R0:W-:Y:S04]  /*5fdf0*/  STL.64 [R1+0x5f00], R4 ;  /* 0x005f000401007387 */ /* 0x0001e80000100a00 */
[----:B0-----:R-:W3:Y:S04]  /*5fe00*/  LDL.LU.64 R4, [R1+0x1b0] ;  /* 0x0001b00001047983 */ /* 0x001ee80000300a00 */
[----:B------:R-:W3:Y:S01]  /*5fe10*/  LDL.LU.64 R6, [R1+0x1b8] ;  /* 0x0001b80001067983 */ /* 0x000ee20000300a00 */
[----:B------:R-:W-:Y:S01]  /*5fe20*/  IMAD.MOV.U32 R0, RZ, RZ, R21 ;  /* 0x000000ffff007224 */ /* 0x000fe200078e0015 */
[----:B------:R-:W-:-:S02]  /*5fe30*/  F2FP.F16.E5M2.UNPACK_B R20, R19 ;  /* 0x00000013ff14723e */ /* 0x000fc400020004ff */
[----:B------:R-:W-:Y:S01]  /*5fe40*/  F2FP.F16.E5M2.UNPACK_B R21, R2 ;  /* 0x00000002ff15723e */ /* 0x000fe200020004ff */
[----:B---3--:R-:W-:-:S15]  /*5fe50*/  HMMA.16816.F32 R4, R12, R16, R4 ;  /* 0x000000100c04723c */ /* 0x008fde0000001804 */
[----:B------:R-:W-:-:S04]  /*5fe60*/  NOP ;  /* 0x0000000000007918 */ /* 0x000fc80000000000 */
[----:B------:R-:W-:Y:S04]  /*5fe70*/  STL.64 [R1+0x1b0], R4 ;  /* 0x0001b00401007387 */ /* 0x000fe80000100a00 */
[----:B------:R-:W-:Y:S04]  /*5fe80*/  STL.64 [R1+0x1b8], R6 ;  /* 0x0001b80601007387 */ /* 0x000fe80000100a00 */
[----:B------:R-:W0:Y:S02]  /*5fe90*/  LDSM.16.M88.4 R4, [R3+0x3400] ;  /* 0x003400000304783b */ /* 0x000e240000000200 */
[----:B0-----:R-:W-:-:S02]  /*5fea0*/  IMAD.MOV.U32 R16, RZ, RZ, R4 ;  /* 0x000000ffff107224 */ /* 0x001fc400078e0004 */
[----:B------:R-:W-:Y:S04]  /*5feb0*/  STL.64 [R1+0x1e40], R4 ;  /* 0x001e400401007387 */ /* 0x000fe80000100a00 */
[----:B------:R-:W-:Y:S04]  /*5fec0*/  STL.64 [R1+0x1e48], R6 ;  /* 0x001e480601007387 */ /* 0x000fe80000100a00 */
[----:B------:R-:W-:Y:S04]  /*5fed0*/  STL.64 [R1+0x60], R20 ;  /* 0x0000601401007387 */ /* 0x000fe80000100a00 */
[----:B------:R0:W-:Y:S04]  /*5fee0*/  STL [R1+0x5ef8], R16 ;  /* 0x005ef81001007387 */ /* 0x0001e80000100800 */
[----:B------:R1:W-:Y:S04]  /*5fef0*/  STL [R1+0x5f10], R18 ;  /* 0x005f101201007387 */ /* 0x0003e80000100800 */
[----:B0-----:R-:W3:Y:S04]  /*5ff00*/  LDL.LU.64 R16, [R1+0x1f0] ;  /* 0x0001f00001107983 */ /* 0x001ee80000300a00 */
[----:B-1----:R-:W3:Y:S01]  /*5ff10*/  LDL.LU.64 R18, [R1+0x1f8] ;  /* 0x0001f80001127983 */ /* 0x002ee20000300a00 */
[----:B--2---:R-:W-:Y:S03]  /*5ff20*/  HMMA.16816.F32 R24, R12, R20, R24 ;  /* 0x000000140c18723c */ /* 0x004fe60000001818 */
[----:B------:R-:W0:Y:S01]  /*5ff30*/  LDSM.16.M88.4 R20, [R3+0x3800] ;  /* 0x003800000314783b */ /* 0x000e220000000200 */
[----:B------:R-:W-:Y:S01]  /*5ff40*/  IMAD.MOV.U32 R2, RZ, RZ, R5 ;  /* 0x000000ffff027224 */ /* 0x000fe200078e0005 */
[----:B------:R-:W-:-:S02]  /*5ff50*/  F2FP.F16.E5M2.UNPACK_B R4, R11 ;  /* 0x0000000bff04723e */ /* 0x000fc400020004ff */
[----:B------:R-:W-:-:S12]  /*5ff60*/  F2FP.F16.E5M2.UNPACK_B R5, R10 ;  /* 0x0000000aff05723e */ /* 0x000fd800020004ff */
[----:B------:R-:W-:Y:S04]  /*5ff70*/  STL.64 [R1+0x1d0], R24 ;  /* 0x0001d01801007387 */ /* 0x000fe80000100a00 */
[----:B------:R-:W-:Y:S04]  /*5ff80*/  STL.64 [R1+0x1d8], R26 ;  /* 0x0001d81a01007387 */ /* 0x000fe80000100a00 */
[----:B0-----:R0:W-:Y:S04]  /*5ff90*/  STL.64 [R1+0x1e50], R20 ;  /* 0x001e501401007387 */ /* 0x0011e80000100a00 */
[----:B------:R1:W-:Y:S04]  /*5ffa0*/  STL.64 [R1+0x1e58], R22 ;  /* 0x001e581601007387 */ /* 0x0003e80000100a00 */
[----:B------:R3:W-:Y:S01]  /*5ffb0*/  STL.64 [R1+0x58], R4 ;  /* 0x0000580401007387 */ /* 0x0007e20000100a00 */
[----:B------:R-:W-:-:S02]  /*5ffc0*/  IMAD.MOV.U32 R10, RZ, RZ, R20 ;  /* 0x000000ffff0a7224 */ /* 0x000fc400078e0014 */
[----:B------:R-:W-:Y:S02]  /*5ffd0*/  IMAD.MOV.U32 R11, RZ, RZ, R21 ;  /* 0x000000ffff0b7224 */ /* 0x000fe400078e0015 */
[----:B0-----:R-:W2:Y:S04]  /*5ffe0*/  LDL.LU.64 R20, [R1+0x220] ;  /* 0x0002200001147983 */ /* 0x001ea80000300a00 */
[----:B-1----:R-:W2:Y:S01]  /*5fff0*/  LDL.LU.64 R22, [R1+0x228] ;  /* 0x0002280001167983 */ /* 0x002ea20000300a00 */
[----:B------:R-:W-:Y:S02]  /*60000*/  F2FP.F16.E5M2.UNPACK_B R24, R9 ;  /* 0x00000009ff18723e */ /* 0x000fe400020004ff */
[----:B------:R-:W-:Y:S01]  /*60010*/  F2FP.F16.E5M2.UNPACK_B R25, R8 ;  /* 0x00000008ff19723e */ /* 0x000fe200020004ff */
[----:B---3--:R-:W-:Y:S01]  /*60020*/  HMMA.16816.F32 R4, R12, R4, R16 ;  /* 0x000000040c04723c */ /* 0x008fe20000001810 */
[----:B------:R-:W3:-:S15]  /*60030*/  LDL.LU R18, [R1+0x5f10] ;  /* 0x005f100001127983 */ /* 0x000ede0000300800 */
[----:B------:R-:W-:-:S03]  /*60040*/  NOP ;  /* 0x0000000000007918 */ /* 0x000fc60000000000 */
[----:B------:R-:W-:Y:S04]  /*60050*/  STL.64 [R1+0x1f0], R4 ;  /* 0x0001f00401007387 */ /* 0x000fe80000100a00 */
[----:B------:R-:W-:Y:S04]  /*60060*/  STL.64 [R1+0x1f8], R6 ;  /* 0x0001f80601007387 */ /* 0x000fe80000100a00 */
[----:B------:R-:W0:Y:S04]  /*60070*/  LDSM.16.M88.4 R4, [R3+0x3c00] ;  /* 0x003c00000304783b */ /* 0x000e280000000200 */
[----:B0-----:R-:W-:Y:S01]  /*60080*/  STL.64 [R1+0x1e60], R4 ;  /* 0x001e600401007387 */ /* 0x001fe20000100a00 */
[----:B------:R-:W-:-:S03]  /*60090*/  IMAD.MOV.U32 R8, RZ, RZ, R4 ;  /* 0x000000ffff087224 */ /* 0x000fc600078e0004 */
[----:B------:R0:W-:Y:S01]  /*600a0*/  STL.64 [R1+0x1e68], R6 ;  /* 0x001e680601007387 */ /* 0x0001e20000100a00 */
[----:B------:R-:W-:-:S03]  /*600b0*/  IMAD.MOV.U32 R9, RZ, RZ, R5 ;  /* 0x000000ffff097224 */ /* 0x000fc600078e0005 */
[----:B0-----:R-:W4:Y:S04]  /*600c0*/  LDL.LU.64 R6, [R1+0x5f08] ;  /* 0x005f080001067983 */ /* 0x001f280000300a00 */
[----:B------:R-:W2:Y:S04]  /*600d0*/  LDL.LU.64 R4, [R1+0x5f00] ;  /* 0x005f000001047983 */ /* 0x000ea80000300a00 */
[----:B------:R-:W-:Y:S04]  /*600e0*/  STL.64 [R1+0x50], R24 ;  /* 0x0000501801007387 */ /* 0x000fe80000100a00 */
[----:B------:R-:W-:Y:S04]  /*600f0*/  STL.64 [R1+0x5ef0], R10 ;  /* 0x005ef00a01007387 */ /* 0x000fe80000100a00 */
[----:B------:R0:W-:Y:S04]  /*60100*/  STL.64 [R1+0x5ee8], R8 ;  /* 0x005ee80801007387 */ /* 0x0001e80000100a00 */
[----:B0-----:R-:W2:Y:S04]  /*60110*/  LDL.LU.64 R8, [R1+0x210] ;  /* 0x0002100001087983 */ /* 0x001ea80000300a00 */
[----:B------:R-:W2:Y:S02]  /*60120*/  LDL.LU.64 R10, [R1+0x218] ;  /* 0x00021800010a7983 */ /* 0x000ea40000300a00 */
[----:B--2---:R-:W-:Y:S02]  /*60130*/  HMMA.16816.F32 R24, R12, R24, R8 ;  /* 0x000000180c18723c */ /* 0x004fe40000001808 */
[----:B------:R-:W0:Y:S01]  /*60140*/  LDSM.16.M88.4 R8, [R3+0x4000] ;  /* 0x004000000308783b */ /* 0x000e220000000200 */
[----:B----4-:R-:W-:-:S02]  /*60150*/  F2FP.F16.E5M2.UNPACK_B R16, R7 ;  /* 0x00000007ff10723e */ /* 0x010fc400020004ff */
[----:B------:R-:W-:-:S14]  /*60160*/  F2FP.F16.E5M2.UNPACK_B R17, R6 ;  /* 0x00000006ff11723e */ /* 0x000fdc00020004ff */
[----:B------:R1:W-:Y:S04]  /*60170*/  STL.64 [R1+0x210], R24 ;  /* 0x0002101801007387 */ /* 0x0003e80000100a00 */
[----:B------:R-:W-:Y:S04]  /*60180*/  STL.64 [R1+0x218], R26 ;  /* 0x0002181a01007387 */ /* 0x000fe80000100a00 */
[----:B0-----:R-:W-:Y:S04]  /*60190*/  STL.64 [R1+0x1e70], R8 ;  /* 0x001e700801007387 */ /* 0x001fe80000100a00 */
[----:B------:R3:W-:Y:S04]  /*601a0*/  STL.64 [R1+0x1e78], R10 ;  /* 0x001e780a01007387 */ /* 0x0007e80000100a00 */
[----:B------:R0:W-:Y:S04]  /*601b0*/  STL.64 [R1+0x48], R16 ;  /* 0x0000481001007387 */ /* 0x0001e80000100a00 */
[----:B-1----:R-:W2:Y:S01]  /*601c0*/  LDL.LU.64 R24, [R1+0x260] ;  /* 0x0002600001187983 */ /* 0x002ea20000300a00 */
[----:B---3--:R-:W-:-:S02]  /*601d0*/  F2FP.F16.E5M2.UNPACK_B R10, R18 ;  /* 0x00000012ff0a723e */ /* 0x008fc400020004ff */
[----:B0-----:R-:W-:-:S15]  /*601e0*/  HMMA.16816.F32 R16, R12, R16, R20 ;  /* 0x000000100c10723c */ /* 0x001fde0000001814 */
[----:B------:R-:W-:-:S04]  /*601f0*/  NOP ;  /* 0x0000000000007918 */ /* 0x000fc80000000000 */
[----:B------:R-:W-:Y:S04]  /*60200*/  STL.64 [R1+0x230], R16 ;  /* 0x0002301001007387 */ /* 0x000fe80000100a00 */
[----:B------:R-:W-:Y:S04]  /*60210*/  STL.64 [R1+0x238], R18 ;  /* 0x0002381201007387 */ /* 0x000fe80000100a00 */
[----:B------:R-:W0:Y:S01]  /*60220*/  LDSM.16.M88.4 R16, [R3+0x4400] ;  /* 0x004400000310783b */ /* 0x000e220000000200 */
[----:B------:R-:W-:-:S03]  /*60230*/  F2FP.F16.E5M2.UNPACK_B R11, R5 ;  /* 0x00000005ff0b723e */ /* 0x000fc600020004ff */
[----:B------:R-:W-:Y:S04]  /*60240*/  STL [R1+0x40], R10 ;  /* 0x0000400a01007387 */ /* 0x000fe80000100800 */
[----:B------:R-:W2:Y:S01]  /*60250*/  LDL.LU.64 R26, [R1+0x268] ;  /* 0x00026800011a7983 */ /* 0x000ea20000300a00 */
[----:B0-----:R-:W-:-:S03]  /*60260*/  IMAD.MOV.U32 R20, RZ, RZ, R16 ;  /* 0x000000ffff147224 */ /* 0x001fc600078e0010 */
[----:B------:R0:W-:Y:S04]  /*60270*/  STL.64 [R1+0x1e80], R16 ;  /* 0x001e801001007387 */ /* 0x0001e80000100a00 */
[----:B------:R-:W-:Y:S04]  /*60280*/  STL.64 [R1+0x1e88], R18 ;  /* 0x001e881201007387 */ /* 0x000fe80000100a00 */
[----:B0-----:R-:W3:Y:S04]  /*60290*/  LDL.LU R16, [R1+0x5ef8] ;  /* 0x005ef80001107983 */ /* 0x001ee80000300800 */
[----:B------:R-:W-:Y:S04]  /*602a0*/  STL [R1+0x44], R11 ;  /* 0x0000440b01007387 */ /* 0x000fe80000100800 */
[----:B------:R0:W-:Y:S04]  /*602b0*/  STL [R1+0x5ed0], R20 ;  /* 0x005ed01401007387 */ /* 0x0001e80000100800 */
[----:B0-----:R-:W4:Y:S04]  /*602c0*/  LDL.LU.64 R20, [R1+0x240] ;  /* 0x0002400001147983 */ /* 0x001f280000300a00 */
[----:B------:R-:W4:Y:S01]  /*602d0*/  LDL.LU.64 R22, [R1+0x248] ;  /* 0x0002480001167983 */ /* 0x000f220000300a00 */
[----:B------:R-:W-:-:S02]  /*602e0*/  IMAD.MOV.U32 R6, RZ, RZ, R8 ;  /* 0x000000ffff067224 */ /* 0x000fc400078e0008 */
[----:B------:R-:W-:Y:S01]  /*602f0*/  IMAD.MOV.U32 R7, RZ, RZ, R9 ;  /* 0x000000ffff077224 */ /* 0x000fe200078e0009 */
[----:B------:R-:W-:Y:S02]  /*60300*/  F2FP.F16.E5M2.UNPACK_B R8, R4 ;  /* 0x00000004ff08723e */ /* 0x000fe400020004ff */
[----:B------:R-:W-:Y:S01]  /*60310*/  F2FP.F16.E5M2.UNPACK_B R9, R0 ;  /* 0x00000000ff09723e */ /* 0x000fe200020004ff */
[----:B------:R-:W-:Y:S01]  /*60320*/  IMAD.MOV.U32 R5, RZ, RZ, R17 ;  /* 0x000000ffff057224 */ /* 0x000fe200078e0011 */
[----:B----4-:R-:W-:-:S15]  /*60330*/  HMMA.16816.F32 R20, R12, R10, R20 ;  /* 0x0000000a0c14723c */ /* 0x010fde0000001814 */
[----:B------:R-:W-:-:S04]  /*60340*/  NOP ;  /* 0x0000000000007918 */ /* 0x000fc80000000000 */
[----:B------:R-:W-:Y:S04]  /*60350*/  STL.64 [R1+0x250], R20 ;  /* 0x0002501401007387 */ /* 0x000fe80000100a00 */
[----:B------:R-:W-:Y:S04]  /*60360*/  STL.64 [R1+0x258], R22 ;  /* 0x0002581601007387 */ /* 0x000fe80000100a00 */
[----:B------:R-:W0:Y:S04]  /*60370*/  LDSM.16.M88.4 R20, [R3+0x4800] ;  /* 0x004800000314783b */ /* 0x000e280000000200 */
[----:B0-----:R-:W-:Y:S04]  /*60380*/  STL.64 [R1+0x1e90], R20 ;  /* 0x001e901401007387 */ /* 0x001fe80000100a00 */
[----:B------:R-:W-:Y:S04]  /*60390*/  STL.64 [R1+0x1e98], R22 ;  /* 0x001e981601007387 */ /* 0x000fe80000100a00 */
[----:B------:R2:W-:Y:S01]  /*603a0*/  STL.64 [R1+0x38], R8 ;  /* 0x0000380801007387 */ /* 0x0005e20000100a00 */
[----:B------:R-:W-:-:S03]  /*603b0*/  IMAD.MOV.U32 R4, RZ, RZ, R21 ;  /* 0x000000ffff047224 */ /* 0x000fc600078e0015 */
[----:B------:R-:W-:Y:S04]  /*603c0*/  STL.64 [R1+0x5ee0], R6 ;  /* 0x005ee00601007387 */ /* 0x000fe80000100a00 */
[----:B------:R0:W-:Y:S01]  /*603d0*/  STL.64 [R1+0x5ed8], R4 ;  /* 0x005ed80401007387 */ /* 0x0001e20000100a00 */
[----:B--2---:R-:W-:Y:S03]  /*603e0*/  HMMA.16816.F32 R8, R12, R8, R24 ;  /* 0x000000080c08723c */ /* 0x004fe60000001818 */
[----:B0-----:R-:W2:Y:S04]  /*603f0*/  LDL.LU.64 R4, [R1+0x2a0] ;  /* 0x0002a00001047983 */ /* 0x001ea80000300a00 */
[----:B------:R-:W2:Y:S01]  /*60400*/  LDL.LU.64 R6, [R1+0x2a8] ;  /* 0x0002a80001067983 */ /* 0x000ea20000300a00 */
[----:B------:R-:W-:-:S03]  /*60410*/  IMAD.MOV.U32 R0, RZ, RZ, R20 ;  /* 0x000000ffff007224 */ /* 0x000fc600078e0014 */
[----:B------:R-:W4:Y:S08]  /*60420*/  LDL.LU.64 R20, [R1+0x2c0] ;  /* 0x0002c00001147983 */ /* 0x000f300000300a00 */
[----:B------:R-:W-:Y:S04]  /*60430*/  STL.64 [R1+0x270], R8 ;  /* 0x0002700801007387 */ /* 0x000fe80000100a00 */
[----:B------:R-:W-:Y:S04]  /*60440*/  STL.64 [R1+0x278], R10 ;  /* 0x0002780a01007387 */ /* 0x000fe80000100a00 */
[----:B------:R-:W0:Y:S01]  /*60450*/  LDSM.16.M88.4 R8, [R3+0x4c00] ;  /* 0x004c00000308783b */ /* 0x000e220000000200 */
[----:B---3--:R-:W-:-:S05]  /*60460*/  F2FP.F16.E5M2.UNPACK_B R16, R16 ;  /* 0x00000010ff10723e */ /* 0x008fca00020004ff */
[----:B------:R-:W-:Y:S04]  /*60470*/  STL [R1+0x30], R16 ;  /* 0x0000301001007387 */ /* 0x000fe80000100800 */
[----:B------:R-:W4:Y:S04]  /*60480*/  LDL.LU.64 R22, [R1+0x2c8] ;  /* 0x0002c80001167983 */ /* 0x000f280000300a00 */
[----:B0-----:R-:W-:Y:S04]  /*60490*/  STL.64 [R1+0x1ea0], R8 ;  /* 0x001ea00801007387 */ /* 0x001fe80000100a00 */
[----:B------:R0:W-:Y:S04]  /*604a0*/  STL.64 [R1+0x1ea8], R10 ;  /* 0x001ea80a01007387 */ /* 0x0001e80000100a00 */
[----:B0-----:R-:W3:Y:S01]  /*604b0*/  LDL.LU.64 R10, [R1+0x5ef0] ;  /* 0x005ef000010a7983 */ /* 0x001ee20000300a00 */
[----:B------:R-:W-:Y:S01]  /*604c0*/  F2FP.F16.E5M2.UNPACK_B R17, R2 ;  /* 0x00000002ff11723e */ /* 0x000fe200020004ff */
[----:B------:R-:W-:-:S02]  /*604d0*/  IMAD.MOV.U32 R24, RZ, RZ, R8 ;  /* 0x000000ffff187224 */ /* 0x000fc400078e0008 */
[----:B------:R-:W-:Y:S02]  /*604e0*/  IMAD.MOV.U32 R2, RZ, RZ, R9 ;  /* 0x000000ffff027224 */ /* 0x000fe400078e0009 */
[----:B------:R-:W4:Y:S04]  /*604f0*/  LDL.LU.64 R8, [R1+0x5ee8] ;  /* 0x005ee80001087983 */ /* 0x000f280000300a00 */
[----:B------:R-:W-:Y:S04]  /*60500*/  STL [R1+0x34], R17 ;  /* 0x0000341101007387 */ /* 0x000fe80000100800 */
[----:B------:R0:W-:Y:S04]  /*60510*/  STL [R1+0x5ec0], R24 ;  /* 0x005ec01801007387 */ /* 0x0001e80000100800 */
[----:B0-----:R-:W4:Y:S04]  /*60520*/  LDL.LU.64 R24, [R1+0x2e0] ;  /* 0x0002e00001187983 */ /* 0x001f280000300a00 */
[----:B------:R-:W4:Y:S01]  /*60530*/  LDL.LU.64 R26, [R1+0x2e8] ;  /* 0x0002e800011a7983 */ /* 0x000f220000300a00 */
[----:B--2---:R-:W-:-:S15]  /*60540*/  HMMA.16816.F32 R4, R12, R16, R4 ;  /* 0x000000100c04723c */ /* 0x004fde0000001804 */
[----:B------:R-:W-:-:S04]  /*60550*/  NOP ;  /* 0x0000000000007918 */ /* 0x000fc80000000000 */
[----:B------:R-:W-:Y:S04]  /*60560*/  STL.64 [R1+0x2a0], R4 ;  /* 0x0002a00401007387 */ /* 0x000fe80000100a00 */
[----:B------:R-:W-:Y:S04]  /*60570*/  STL.64 [R1+0x2a8], R6 ;  /* 0x0002a80601007387 */ /* 0x000fe80000100a00 */
[----:B------:R-:W0:Y:S01]  /*60580*/  LDSM.16.M88.4 R4, [R3+0x5000] ;  /* 0x005000000304783b */ /* 0x000e220000000200 */
[----:B---3--:R-:W-:-:S05]  /*60590*/  F2FP.F16.E5M2.UNPACK_B R10, R10 ;  /* 0x0000000aff0a723e */ /* 0x008fca00020004ff */
[----:B------:R-:W-:Y:S04]  /*605a0*/  STL [R1+0x28], R10 ;  /* 0x0000280a01007387 */ /* 0x000fe80000100800 */
[----:B0-----:R-:W-:Y:S04]  /*605b0*/  STL.64 [R1+0x1eb0], R4 ;  /* 0x001eb00401007387 */ /* 0x001fe80000100a00 */
[----:B------:R0:W-:Y:S04]  /*605c0*/  STL.64 [R1+0x1eb8], R6 ;  /* 0x001eb80601007387 */ /* 0x0001e80000100a00 */
[----:B0-----:R-:W2:Y:S01]  /*605d0*/  LDL.LU.64 R6, [R1+0x5ee0] ;  /* 0x005ee00001067983 */ /* 0x001ea20000300a00 */
[----:B------:R-:W-:-:S07]  /*605e0*/  F2FP.F16.E5M2.UNPACK_B R11, R11 ;  /* 0x0000000bff0b723e */ /* 0x000fce00020004ff */
[----:B----4-:R-:W-:Y:S01]  /*605f0*/  HMMA.16816.F32 R20, R12, R10, R20 ;  /* 0x0000000a0c14723c */ /* 0x010fe20000001814 */
[----:B------:R-:W-:Y:S02]  /*60600*/  IMAD.MOV.U32 R17, RZ, RZ, R4 ;  /* 0x000000ffff117224 */ /* 0x000fe400078e0004 */
[----:B------:R-:W-:Y:S02]  /*60610*/  IMAD.MOV.U32 R16, RZ, RZ, R5 ;  /* 0x000000ffff107224 */ /* 0x000fe400078e0005 */
[----:B------:R-:W3:Y:S04]  /*60620*/  LDL.LU.64 R4, [R1+0x5ed8] ;  /* 0x005ed80001047983 */ /* 0x000ee80000300a00 */
[----:B------:R-:W-:Y:S04]  /*60630*/  STL [R1+0x2c], R11 ;  /* 0x00002c0b01007387 */ /* 0x000fe80000100800 */
[----:B------:R0:W-:Y:S04]  /*60640*/  STL.64 [R1+0x5ec8], R16 ;  /* 0x005ec81001007387 */ /* 0x0001e80000100a00 */
[----:B0-----:R-:W4:Y:S04]  /*60650*/  LDL.LU.64 R16, [R1+0x300] ;  /* 0x0003000001107983 */ /* 0x001f280000300a00 */
[----:B------:R-:W4:Y:S04]  /*60660*/  LDL.LU.64 R18, [R1+0x308] ;  /* 0x0003080001127983 */ /* 0x000f280000300a00 */
[----:B------:R-:W-:Y:S04]  /*60670*/  STL.64 [R1+0x2c0], R20 ;  /* 0x0002c01401007387 */ /* 0x000fe80000100a00 */
[----:B------:R-:W-:Y:S04]  /*60680*/  STL.64 [R1+0x2c8], R22 ;  /* 0x0002c81601007387 */ /* 0x000fe80000100a00 */
[----:B------:R-:W0:Y:S01]  /*60690*/  LDSM.16.M88.4 R20, [R3+0x5400] ;  /* 0x005400000314783b */ /* 0x000e220000000200 */
[----:B------:R-:W-:-:S02]  /*606a0*/  F2FP.F16.E5M2.UNPACK_B R8, R8 ;  /* 0x00000008ff08723e */ /* 0x000fc400020004ff */
[----:B------:R-:W-:-:S07]  /*606b0*/  F2FP.F16.E5M2.UNPACK_B R9, R9 ;  /* 0x00000009ff09723e */ /* 0x000fce00020004ff */
[----:B------:R-:W-:Y:S01]  /*606c0*/  HMMA.16816.F32 R24, R12, R8, R24 ;  /* 0x000000080c18723c */ /* 0x000fe20000001818 */
[----:B------:R-:W-:Y:S04]  /*606d0*/  STL [R1+0x20], R8 ;  /* 0x0000200801007387 */ /* 0x000fe80000100800 */
[----:B0-----:R0:W-:Y:S01]  /*606e0*/  STL.64 [R1+0x1ec0], R20 ;  /* 0x001ec01401007387 */ /* 0x0011e20000100a00 */
[----:B------:R-:W-:-:S03]  /*606f0*/  IMAD.MOV.U32 R11, RZ, RZ, R20 ;  /* 0x000000ffff0b7224 */ /* 0x000fc600078e0014 */
[----:B------:R-:W-:Y:S04]  /*60700*/  STL.64 [R1+0x1ec8], R22 ;  /* 0x001ec81601007387 */ /* 0x000fe80000100a00 */
[----:B0-----:R-:W3:Y:S04]  /*60710*/  LDL.LU R20, [R1+0x5ed0] ;  /* 0x005ed00001147983 */ /* 0x001ee80000300800 */
[----:B------:R-:W-:Y:S04]  /*60720*/  STL [R1+0x24], R9 ;  /* 0x0000240901007387 */ /* 0x000fe80000100800 */
[----:B------:R-:W-:Y:S04]  /*60730*/  STL.64 [R1+0x2e0], R24 ;  /* 0x0002e01801007387 */ /* 0x000fe80000100a00 */
[----:B------:R-:W-:Y:S04]  /*60740*/  STL.64 [R1+0x2e8], R26 ;  /* 0x0002e81a01007387 */ /* 0x000fe80000100a00 */
[----:B------:R-:W0:Y:S01]  /*60750*/  LDSM.16.M88.4 R24, [R3+0x5800] ;  /* 0x005800000318783b */ /* 0x000e220000000200 */
[----:B------:R-:W-:-:S02]  /*60760*/  IMAD.MOV.U32 R10, RZ, RZ, R21 ;  /* 0x000000ffff0a7224 */ /* 0x000fc400078e0015 */
[----:B0-----:R-:W-:Y:S02]  /*60770*/  IMAD.MOV.U32 R9, RZ, RZ, R24 ;  /* 0x000000ffff097224 */ /* 0x001fe400078e0018 */
[----:B------:R-:W-:Y:S01]  /*60780*/  IMAD.MOV.U32 R8, RZ, RZ, R25 ;  /* 0x000000ffff087224 */ /* 0x000fe200078e0019 */
[----:B------:R-:W-:Y:S04]  /*60790*/  STL.64 [R1+0x1ed0], R24 ;  /* 0x001ed01801007387 */ /* 0x000fe80000100a00 */
[----:B------:R-:W-:Y:S01]  /*607a0*/  STL.64 [R1+0x1ed8], R26 ;  /* 0x001ed81a01007387 */ /* 0x000fe20000100a00 */
[----:B--2---:R-:W-:Y:S02]  /*607b0*/  F2FP.F16.E5M2.UNPACK_B R6, R6 ;  /* 0x00000006ff06723e */ /* 0x004fe400020004ff */
[----:B------:R-:W-:-:S05]  /*607c0*/  F2FP.F16.E5M2.UNPACK_B R7, R7 ;  /* 0x00000007ff07723e */ /* 0x000fca00020004ff */
[----:B------:R-:W-:Y:S04]  /*607d0*/  STL.64 [R1+0x18], R6 ;  /* 0x0000180601007387 */ /* 0x000fe80000100a00 */
[----:B------:R-:W-:Y:S04]  /*607e0*/  STL.64 [R1+0x5eb8], R10 ;  /* 0x005eb80a01007387 */ /* 0x000fe80000100a00 */
[----:B------:R0:W-:Y:S04]  /*607f0*/  STL.64 [R1+0x5eb0], R8 ;  /* 0x005eb00801007387 */ /* 0x0001e80000100a00 */
[----:B0-----:R-:W2:Y:S04]  /*60800*/  LDL.LU.64 R8, [R1+0x320] ;  /* 0x0003200001087983 */ /* 0x001ea80000300a00 */
[----:B------:R-:W2:Y:S01]  /*60810*/  LDL.LU.64 R10, [R1+0x328] ;  /* 0x00032800010a7983 */ /* 0x000ea20000300a00 */
[----:B----4-:R-:W-:Y:S01]  /*60820*/  HMMA.16816.F32 R16, R12, R6, R16 ;  /* 0x000000060c10723c */ /* 0x010fe20000001810 */
[----:B---3--:R-:W-:-:S02]  /*60830*/  F2FP.F16.E5M2.UNPACK_B R25, R5 ;  /* 0x00000005ff19723e */ /* 0x008fc400020004ff */
[----:B------:R-:W-:Y:S02]  /*60840*/  F2FP.F16.E5M2.UNPACK_B R24, R20 ;  /* 0x00000014ff18723e */ /* 0x000fe400020004ff */
[----:B------:R-:W3:-:S14]  /*60850*/  LDL.LU.64 R20, [R1+0x3a0] ;  /* 0x0003a00001147983 */ /* 0x000edc0000300a00 */
[----:B------:R-:W-:Y:S04]  /*60860*/  STL.64 [R1+0x310], R16 ;  /* 0x0003101001007387 */ /* 0x000fe80000100a00 */
[----:B------:R-:W-:Y:S04]  /*60870*/  STL.64 [R1+0x318], R18 ;  /* 0x0003181201007387 */ /* 0x000fe80000100a00 */
[----:B------:R-:W0:Y:S04]  /*60880*/  LDSM.16.M88.4 R16, [R3+0x5c00] ;  /* 0x005c00000310783b */ /* 0x000e280000000200 */
[----:B------:R-:W-:Y:S04]  /*60890*/  STL [R1+0x10], R24 ;  /* 0x0000101801007387 */ /* 0x000fe80000100800 */
[----:B------:R-:W3:Y:S04]  /*608a0*/  LDL.LU.64 R22, [R1+0x3a8] ;  /* 0x0003a80001167983 */ /* 0x000ee80000300a00 */
[----:B0-----:R0:W-:Y:S01]  /*608b0*/  STL.64 [R1+0x1ee0], R16 ;  /* 0x001ee01001007387 */ /* 0x0011e20000100a00 */
[----:B------:R-:W-:-:S03]  /*608c0*/  IMAD.MOV.U32 R7, RZ, RZ, R16 ;  /* 0x000000ffff077224 */ /* 0x000fc600078e0010 */
[----:B------:R1:W-:Y:S01]  /*608d0*/  STL.64 [R1+0x1ee8], R18 ;  /* 0x001ee81201007387 */ /* 0x0003e20000100a00 */
[----:B------:R-:W-:-:S03]  /*608e0*/  IMAD.MOV.U32 R6, RZ, RZ, R17 ;  /* 0x000000ffff067224 */ /* 0x000fc600078e0011 */
[----:B0-----:R-:W4:Y:S04]  /*608f0*/  LDL.LU.64 R16, [R1+0x5ec8] ;  /* 0x005ec80001107983 */ /* 0x001f280000300a00 */
[----:B------:R-:W-:Y:S01]  /*60900*/  STL [R1+0x14], R25 ;  /* 0x0000141901007387 */ /* 0x000fe20000100800 */
[----:B-1----:R-:W-:Y:S01]  /*60910*/  F2FP.F16.E5M2.UNPACK_B R18, R0 ;  /* 0x00000000ff12723e */ /* 0x002fe200020004ff */
[----:B------:R-:W-:Y:S01]  /*60920*/  IMAD.MOV.U32 R0, RZ, RZ, R25 ;  /* 0x000000ffff007224 */ /* 0x000fe200078e0019 */
[----:B--2---:R-:W-:Y:S01]  /*60930*/  HMMA.16816.F32 R8, R12, R24, R8 ;  /* 0x000000180c08723c */ /* 0x004fe20000001808 */
[----:B------:R-:W0:-:S15]  /*60940*/  LDSM.16.M88.4 R24, [R3+0x6000] ;  /* 0x006000000318783b */ /* 0x000e1e0000000200 */
[----:B------:R-:W-:-:S03]  /*60950*/  NOP ;  /* 0x0000000000007918 */ /* 0x000fc60000000000 */
[----:B------:R1:W-:Y:S04]  /*60960*/  STL.64 [R1+0x330], R8 ;  /* 0x0003300801007387 */ /* 0x0003e80000100a00 */
[----:B------:R2:W-:Y:S04]  /*60970*/  STL.64 [R1+0x338], R10 ;  /* 0x0003380a01007387 */ /* 0x0005e80000100a00 */
[----:B------:R-:W-:Y:S04]  /*60980*/  STL [R1+0x8], R18 ;  /* 0x0000081201007387 */ /* 0x000fe80000100800 */
[----:B-1----:R-:W4:Y:S04]  /*60990*/  LDL.LU.64 R8, [R1+0x10e0] ;  /* 0x0010e00001087983 */ /* 0x002f280000300a00 */
[----:B--2---:R-:W2:Y:S04]  /*609a0*/  LDL.LU.64 R10, [R1+0x10e8] ;  /* 0x0010e800010a7983 */ /* 0x004ea80000300a00 */
[----:B0-----:R0:W-:Y:S01]  /*609b0*/  STL.64 [R1+0x1ef0], R24 ;  /* 0x001ef01801007387 */ /* 0x0011e20000100a00 */
[----:B------:R-:W-:-:S03]  /*609c0*/  IMAD.MOV.U32 R5, RZ, RZ, R24 ;  /* 0x000000ffff057224 */ /* 0x000fc600078e0018 */
[----:B------:R-:W-:Y:S04]  /*609d0*/  STL.64 [R1+0x1ef8], R26 ;  /* 0x001ef81a01007387 */ /* 0x000fe80000100a00 */
[----:B0-----:R-:W2:Y:S01]  /*609e0*/  LDL.LU R24, [R1+0x5ec0] ;  /* 0x005ec00001187983 */ /* 0x001ea20000300800 */
[----:B------:R-:W-:Y:S01]  /*609f0*/  F2FP.F16.E5M2.UNPACK_B R19, R4 ;  /* 0x00000004ff13723e */ /* 0x000fe200020004ff */
[----:B------:R-:W-:-:S06]  /*60a00*/  IMAD.MOV.U32 R4, RZ, RZ, R25 ;  /* 0x000000ffff047224 */ /* 0x000fcc00078e0019 */
[----:B---3--:R-:W-:Y:S01]  /*60a10*/  HMMA.16816.F32 R20, R12, R18, R20 ;  /* 0x000000120c14723c */ /* 0x008fe20000001814 */
[----:B------:R-:W-:Y:S04]  /*60a20*/  STL [R1+0xc], R19 ;  /* 0x00000c1301007387 */ /* 0x000fe80000100800 */
[----:B------:R-:W-:Y:S04]  /*60a30*/  STL.64 [R1+0x5ea8], R6 ;  /* 0x005ea80601007387 */ /* 0x000fe80000100a00 */
[----:B------:R0:W-:Y:S04]  /*60a40*/  STL.64 [R1+0x5ea0], R4 ;  /* 0x005ea00401007387 */ /* 0x0001e80000100a00 */
[----:B0-----:R-:W3:Y:S06]  /*60a50*/  LDL.LU.64 R4, [R1+0x10f0] ;  /* 0x0010f00001047983 */ /* 0x001eec0000300a00 */
[----:B------:R-:W-:Y:S04]  /*60a60*/  STL.64 [R1+0x360], R20 ;  /* 0x0003601401007387 */ /* 0x000fe80000100a00 */
[----:B------:R-:W-:Y:S04]  /*60a70*/  STL.64 [R1+0x368], R22 ;  /* 0x0003681601007387 */ /* 0x000fe80000100a00 */
[----:B------:R-:W0:Y:S01]  /*60a80*/  LDSM.16.M88.4 R20, [R3+0x6400] ;  /* 0x006400000314783b */ /* 0x000e220000000200 */
[----:B------:R-:W-:Y:S01]  /*60a90*/  F2FP.F16.E5M2.UNPACK_B R25, R2 ;  /* 0x00000002ff19723e */ /* 0x000fe200020004ff */
[----:B0-----:R-:W-:-:S02]  /*60aa0*/  IMAD.MOV.U32 R18, RZ, RZ, R20 ;  /* 0x000000ffff127224 */ /* 0x001fc400078e0014 */
[----:B------:R-:W-:Y:S01]  /*60ab0*/  IMAD.MOV.U32 R2, RZ, RZ, R21 ;  /* 0x000000ffff027224 */ /* 0x000fe200078e0015 */
[----:B----4-:R-:W-:Y:S02]  /*60ac0*/  F2FP.F16.E5M2.UNPACK_B R28, R17 ;  /* 0x00000011ff1c723e */ /* 0x010fe400020004ff */
[----:B------:R-:W-:Y:S02]  /*60ad0*/  F2FP.F16.E5M2.UNPACK_B R29, R16 ;  /* 0x00000010ff1d723e */ /* 0x000fe400020004ff */
[----:B--2---:R-:W-:-:S05]  /*60ae0*/  F2FP.F16.E5M2.UNPACK_B R24, R24 ;  /* 0x00000018ff18723e */ /* 0x004fca00020004ff */
[----:B------:R-:W-:Y:S04]  /*60af0*/  STL [R1], R24 ;  /* 0x0000001801007387 */ /* 0x000fe80000100800 */
[----:B------:R-:W3:Y:S04]  /*60b00*/  LDL.LU.64 R6, [R1+0x10f8] ;  /* 0x0010f80001067983 */ /* 0x000ee80000300a00 */
[----:B------:R-:W-:Y:S04]  /*60b10*/  STL.64 [R1+0x1f00], R20 ;  /* 0x001f001401007387 */ /* 0x000fe80000100a00 */
[----:B------:R-:W-:Y:S04]  /*60b20*/  STL.64 [R1+0x1f08], R22 ;  /* 0x001f081601007387 */ /* 0x000fe80000100a00 */
[----:B------:R0:W-:Y:S02]  /*60b30*/  STL [R1+0x4], R25 ;  /* 0x0000041901007387 */ /* 0x0001e40000100800 */
[----:B0-----:R-:W-:Y:S02]  /*60b40*/  HMMA.16816.F32 R24, R12, R24, R8 ;  /* 0x000000180c18723c */ /* 0x001fe40000001808 */
[----:B------:R-:W2:Y:S04]  /*60b50*/  LDL.LU.64 R20, [R1+0x1100] ;  /* 0x0011000001147983 */ /* 0x000ea80000300a00 */
[----:B------:R-:W2:Y:S04]  /*60b60*/  LDL.LU.64 R22, [R1+0x1108] ;  /* 0x0011080001167983 */ /* 0x000ea80000300a00 */
[----:B------:R-:W4:Y:S04]  /*60b70*/  LDL.LU.64 R10, [R1+0x5eb8] ;  /* 0x005eb800010a7983 */ /* 0x000f280000300a00 */
[----:B------:R-:W2:Y:S05]  /*60b80*/  LDL.LU.64 R8, [R1+0x5eb0] ;  /* 0x005eb00001087983 */ /* 0x000eaa0000300a00 */
[----:B------:R-:W-:Y:S04]  /*60b90*/  STL.64 [R1+0x380], R24 ;  /* 0x0003801801007387 */ /* 0x000fe80000100a00 */
[----:B------:R-:W-:Y:S04]  /*60ba0*/  STL.64 [R1+0x388], R26 ;  /* 0x0003881a01007387 */ /* 0x000fe80000100a00 */
[----:B------:R-:W0:Y:S02]  /*60bb0*/  LDSM.16.M88.4 R24, [R3+0x6800] ;  /* 0x006800000318783b */ /* 0x000e240000000200 */
[----:B0-----:R-:W-:-:S02]  /*60bc0*/  IMAD.MOV.U32 R16, RZ, RZ, R24 ;  /* 0x000000ffff107224 */ /* 0x001fc400078e0018 */
[----:B------:R-:W-:Y:S01]  /*60bd0*/  IMAD.MOV.U32 R17, RZ, RZ, R25 ;  /* 0x000000ffff117224 */ /* 0x000fe200078e0019 */
[----:B------:R-:W-:Y:S04]  /*60be0*/  STL.64 [R1+0x1f10], R24 ;  /* 0x001f101801007387 */ /* 0x000fe80000100a00 */
[----:B------:R-:W-:Y:S04]  /*60bf0*/  STL.64 [R1+0x1f18], R26 ;  /* 0x001f181a01007387 */ /* 0x000fe80000100a00 */
[----:B------:R-:W-:Y:S04]  /*60c00*/  STL [R1+0x5e98], R18 ;  /* 0x005e981201007387 */ /* 0x000fe80000100800 */
[----:B------:R0:W-:Y:S04]  /*60c10*/  STL.64 [R1+0x5e90], R16 ;  /* 0x005e901001007387 */ /* 0x0001e80000100a00 */
[----:B0-----:R-:W2:Y:S04]  /*60c20*/  LDL.LU.64 R16, [R1+0x1110] ;  /* 0x0011100001107983 */ /* 0x001ea80000300a00 */
[----:B------:R-:W2:Y:S01]  /*60c30*/  LDL.LU.64 R18, [R1+0x1118] ;  /* 0x0011180001127983 */ /* 0x000ea20000300a00 */
[----:B---3--:R-:W-:-:S15]  /*60c40*/  HMMA.16816.F32 R4, R12, R28, R4 ;  /* 0x0000001c0c04723c */ /* 0x008fde0000001804 */
[----:B------:R-:W-:-:S04]  /*60c50*/  NOP ;  /* 0x0000000000007918 */ /* 0x000fc80000000000 */
[----:B------:R-:W-:Y:S04]  /*60c60*/  STL.64 [R1+0x3b0], R4 ;  /* 0x0003b00401007387 */ /* 0x000fe80000100a00 */
[----:B------:R-:W-:Y:S04]  /*60c70*/  STL.64 [R1+0x3b8], R6 ;  /* 0x0003b80601007387 */ /* 0x000fe80000100a00 */
[----:B------:R-:W0:Y:S01]  /*60c80*/  LDSM.16.M88.4 R4, [R3+0x6c00] ;  /* 0x006c00000304783b */ /* 0x000e220000000200 */
[----:B----4-:R-:W-:Y:S02]  /*60c90*/  F2FP.F16.E5M2.UNPACK_B R26, R11 ;  /* 0x0000000bff1a723e */ /* 0x010fe400020004ff */
[----:B------:R-:W-:-:S07]  /*60ca0*/  F2FP.F16.E5M2.UNPACK_B R27, R10 ;  /* 0x0000000aff1b723e */ /* 0x000fce00020004ff */
[----:B--2---:R-:W-:Y:S01]  /*60cb0*/  HMMA.16816.F32 R20, R12, R26, R20 ;  /* 0x0000001a0c14723c */ /* 0x004fe20000001814 */
[----:B------:R-:W-:Y:S01]  /*60cc0*/  F2FP.F16.E5M2.UNPACK_B R24, R9 ;  /* 0x00000009ff18723e */ /* 0x000fe200020004ff */
[----:B0-----:R-:W-:Y:S04]  /*60cd0*/  STL.64 [R1+0x1f20], R4 ;  /* 0x001f200401007387 */ /* 0x001fe80000100a00 */
[----:B------:R0:W-:Y:S01]  /*60ce0*/  STL.64 [R1+0x1f28], R6 ;  /* 0x001f280601007387 */ /* 0x0001e20000100a00 */
[----:B------:R-:W-:Y:S02]  /*60cf0*/  IMAD.MOV.U32 R10, RZ, RZ, R4 ;  /* 0x000000ffff0a7224 */ /* 0x000fe400078e0004 */
[----:B------:R-:W-:Y:S01]  /*60d00*/  IMAD.MOV.U32 R11, RZ, RZ, R5 ;  /* 0x000000ffff0b7224 */ /* 0x000fe200078e0005 */
[----:B0-----:R-:W2:Y:S04]  /*60d10*/  LDL.LU.64 R6, [R1+0x5ea8] ;  /* 0x005ea80001067983 */ /* 0x001ea80000300a00 */
[----:B------:R-:W3:Y:S05]  /*60d20*/  LDL.LU.64 R4, [R1+0x5ea0] ;  /* 0x005ea00001047983 */ /* 0x000eea0000300a00 */
[----:B------:R-:W-:Y:S04]  /*60d30*/  STL.64 [R1+0x3d0], R20 ;  /* 0x0003d01401007387 */ /* 0x000fe80000100a00 */
[----:B------:R-:W-:Y:S04]  /*60d40*/  STL.64 [R1+0x3d8], R22 ;  /* 0x0003d81601007387 */ /* 0x000fe80000100a00 */
[----:B------:R-:W0:Y:S01]  /*60d50*/  LDSM.16.M88.4 R20, [R3+0x7000] ;  /* 0x007000000314783b */ /* 0x000e220000000200 */
[----:B------:R-:W-:-:S07]  /*60d60*/  F2FP.F16.E5M2.UNPACK_B R25, R8 ;  /* 0x00000008ff19723e */ /* 0x000fce00020004ff */
[----:B------:R-:W-:Y:S01]  /*60d70*/  HMMA.16816.F32 R16, R12, R24, R16 ;  /* 0x000000180c10723c */ /* 0x000fe20000001810 */
[----:B0-----:R-:W-:Y:S02]  /*60d80*/  IMAD.MOV.U32 R8, RZ, RZ, R20 ;  /* 0x000000ffff087224 */ /* 0x001fe400078e0014 */
[----:B------:R-:W-:Y:S01]  /*60d90*/  IMAD.MOV.U32 R9, RZ, RZ, R21 ;  /* 0x000000ffff097224 */ /* 0x000fe200078e0015 */
[----:B------:R-:W-:Y:S04]  /*60da0*/  STL.64 [R1+0x1f30], R20 ;  /* 0x001f301401007387 */ /* 0x000fe80000100a00 */
[----:B------:R-:W-:Y:S04]  /*60db0*/  STL.64 [R1+0x1f38], R22 ;  /* 0x001f381601007387 */ /* 0x000fe80000100a00 */
[----:B------:R-:W-:Y:S04]  /*60dc0*/  STL.64 [R1+0x5e88], R10 ;  /* 0x005e880a01007387 */ /* 0x000fe80000100a00 */
[----:B------:R0:W-:Y:S04]  /*60dd0*/  STL.64 [R1+0x5e80], R8 ;  /* 0x005e800801007387 */ /* 0x0001e80000100a00 */
[----:B0-----:R-:W4:Y:S04]  /*60de0*/  LDL.LU.64 R8, [R1+0x410] ;  /* 0x0004100001087983 */ /* 0x001f280000300a00 */
[----:B------:R-:W4:Y:S04]  /*60df0*/  LDL.LU.64 R10, [R1+0x418] ;  /* 0x00041800010a7983 */ /* 0x000f280000300a00 */
[----:B------:R-:W-:Y:S04]  /*60e00*/  STL.64 [R1+0x5d50], R26 ;  /* 0x005d501a01007387 */ /* 0x000fe80000100a00 */
[----:B------:R0:W-:Y:S04]  /*60e10*/  STL.64 [R1+0x5d48], R24 ;  /* 0x005d481801007387 */ /* 0x0001e80000100a00 */
[----:B------:R-:W-:Y:S04]  /*60e20*/  STL.64 [R1+0x400], R16 ;  /* 0x0004001001007387 */ /* 0x000fe80000100a00 */
[----:B------:R-:W-:Y:S04]  /*60e30*/  STL.64 [R1+0x408], R18 ;  /* 0x0004081201007387 */ /* 0x000fe80000100a00 */
[----:B------:R-:W1:Y:S04]  /*60e40*/  LDSM.16.M88.4 R16, [R3+0x7400] ;  /* 0x007400000310783b */ /* 0x000e680000000200 */
[----:B0-----:R-:W4:Y:S04]  /*60e50*/  LDL.LU.64 R24, [R1+0x3f0] ;  /* 0x0003f00001187983 */ /* 0x001f280000300a00 */
[----:B------:R-:W4:Y:S04]  /*60e60*/  LDL.LU.64 R26, [R1+0x3f8] ;  /* 0x0003f800011a7983 */ /* 0x000f280000300a00 */
[----:B-1----:R-:W-:Y:S04]  /*60e70*/  STL.64 [R1+0x1f40], R16 ;  /* 0x001f401001007387 */ /* 0x002fe80000100a00 */
[----:B------:R0:W-:Y:S04]  /*60e80*/  STL.64 [R1+0x1f48], R18 ;  /* 0x001f481201007387 */ /* 0x0001e80000100a00 */
[----:B0-----:R-:W4:Y:S01]  /*60e90*/  LDL.LU R18, [R1+0x5e98] ;  /* 0x005e980001127983 */ /* 0x001f220000300800 */
[----:B------:R-:W-:-:S02]  /*60ea0*/  F2FP.F16.E5M2.UNPACK_B R19, R2 ;  /* 0x00000002ff13723e */ /* 0x000fc400020004ff */
[----:B--2---:R-:W-:Y:S02]  /*60eb0*/  F2FP.F16.E5M2.UNPACK_B R22, R7 ;  /* 0x00000007ff16723e */ /* 0x004fe400020004ff */
[----:B------:R-:W-:Y:S01]  /*60ec0*/  F2FP.F16.E5M2.UNPACK_B R23, R6 ;  /* 0x00000006ff17723e */ /* 0x000fe200020004ff */
[----:B------:R-:W-:Y:S02]  /*60ed0*/  IMAD.MOV.U32 R6, RZ, RZ, R16 ;  /* 0x000000ffff067224 */ /* 0x000fe400078e0010 */
[----:B------:R-:W-:Y:S02]  /*60ee0*/  IMAD.MOV.U32 R7, RZ, RZ, R17 ;  /* 0x000000ffff077224 */ /* 0x000fe400078e0011 */
[----:B------:R-:W2:Y:S01]  /*60ef0*/  LDL.LU.64 R16, [R1+0x5e90] ;  /* 0x005e900001107983 */ /* 0x000ea20000300a00 */
[----:B---3--:R-:W-:Y:S02]  /*60f00*/  F2FP.F16.E5M2.UNPACK_B R20, R5 ;  /* 0x00000005ff14723e */ /* 0x008fe400020004ff */
[----:B------:R-:W-:Y:S01]  /*60f10*/  F2FP.F16.E5M2.UNPACK_B R21, R4 ;  /* 0x00000004ff15723e */ /* 0x000fe200020004ff */
[----:B----4-:R-:W-:-:S15]  /*60f20*/  HMMA.16816.F32 R24, R12, R22, R24 ;  /* 0x000000160c18723c */ /* 0x010fde0000001818 */
[----:B------:R-:W-:-:S04]  /*60f30*/  NOP ;  /* 0x0000000000007918 */ /* 0x000fc80000000000 */
[----:B------:R-:W-:Y:S04]  /*60f40*/  STL.64 [R1+0x420], R24 ;  /* 0x0004201801007387 */ /* 0x000fe80000100a00 */
[----:B------:R-:W-:Y:S04]  /*60f50*/  STL.64 [R1+0x428], R26 ;  /* 0x0004281a01007387 */ /* 0x000fe80000100a00 */
[----:B------:R-:W0:Y:S02]  /*60f60*/  LDSM.16.M88.4 R24, [R3+0x7800] ;  /* 0x007800000318783b */ /* 0x000e240000000200 */
[----:B0-----:R-:W-:-:S02]  /*60f70*/  IMAD.MOV.U32 R4, RZ, RZ, R24 ;  /* 0x000000ffff047224 */ /* 0x001fc400078e0018 */
[----:B------:R-:W-:Y:S01]  /*60f80*/  IMAD.MOV.U32 R5, RZ, RZ, R25 ;  /* 0x000000ffff057224 */ /* 0x000fe200078e0019 */
[----:B------:R-:W-:Y:S04]  /*60f90*/  STL.64 [R1+0x1f50], R24 ;  /* 0x001f501801007387 */ /* 0x000fe80000100a00 */
[----:B------:R-:W-:Y:S04]  /*60fa0*/  STL.64 [R1+0x1f58], R26 ;  /* 0x001f581a01007387 */ /* 0x000fe80000100a00 */
[----:B------:R-:W-:Y:S04]  /*60fb0*/  STL.64 [R1+0x5e78], R6 ;  /* 0x005e780601007387 */ /* 0x000fe80000100a00 */
[----:B------:R0:W-:Y:S02]  /*60fc0*/  STL.64 [R1+0x5e70], R4 ;  /* 0x005e700401007387 */ /* 0x0001e40000100a00 */
[----:B0-----:R-:W-:Y:S02]  /*60fd0*/  HMMA.16816.F32 R4, R12, R20, R8 ;  /* 0x000000140c04723c */ /* 0x001fe40000001808 */
[----:B------:R-:W-:Y:S04]  /*60fe0*/  STL.64 [R1+0x5d30], R22 ;  /* 0x005d301601007387 */ /* 0x000fe80000100a00 */
[----:B------:R-:W-:-:S13]  /*60ff0*/  STL.64 [R1+0x5d28], R20 ;  /* 0x005d281401007387 */ /* 0x000fda0000100a00 */
[----:B------:R-:W-:Y:S04]  /*61000*/  STL.64 [R1+0x450], R4 ;  /* 0x0004500401007387 */ /* 0x000fe80000100a00 */
[----:B------:R-:W-:Y:S04]  /*61010*/  STL.64 [R1+0x458], R6 ;  /* 0x0004580601007387 */ /* 0x000fe80000100a00 */
[----:B------:R-:W0:Y:S04]  /*61020*/  LDSM.16.M88.4 R4, [R3+0x7c00] ;  /* 0x007c00000304783b */ /* 0x000e280000000200 */
[----:B0-----:R0:W-:Y:S04]  /*61030*/  STL.64 [R1+0x1f60], R4 ;  /* 0x001f600401007387 */ /* 0x0011e80000100a00 */
[----:B------:R1:W-:Y:S04]  /*61040*/  STL.64 [R1+0x1f68], R6 ;  /* 0x001f680601007387 */ /* 0x0003e80000100a00 */
[----:B------:R-:W3:Y:S01]  /*61050*/  LDL.LU.64 R8, [R1+0x1120] ;  /* 0x0011200001087983 */ /* 0x000ee20000300a00 */
[----:B------:R-:W-:-:S02]  /*61060*/  IMAD.MOV.U32 R2, RZ, RZ, R4 ;  /* 0x000000ffff027224 */ /* 0x000fc400078e0004 */
[----:B------:R-:W-:Y:S01]  /*61070*/  IMAD.MOV.U32 R3, RZ, RZ, R5 ;  /* 0x000000ffff037224 */ /* 0x000fe200078e0005 */
[----:B------:R-:W3:Y:S04]  /*61080*/  LDL.LU.64 R10, [R1+0x1128] ;  /* 0x00112800010a7983 */ /* 0x000ee80000300a00 */
[----:B0-----:R-:W4:Y:S04]  /*61090*/  LDL.LU.64 R4, [R1+0x1140] ;  /* 0x0011400001047983 */ /* 0x001f280000300a00 */
[----:B-1----:R-:W4:Y:S04]  /*610a0*/  LDL.LU.64 R6, [R1+0x1148] ;  /* 0x0011480001067983 */ /* 0x002f280000300a00 */
[----:B------:R-:W2:Y:S04]  /*610b0*/  LDL.LU R20, [R1+0x17c4] ;  /* 0x0017c40001147983 */ /* 0x000ea80000300800 */
[----:B------:R-:W2:Y:S04]  /*610c0*/  LDL.LU R21, [R1+0x17c0] ;  /* 0x0017c00001157983 */ /* 0x000ea80000300800 */
[----:B------:R-:W2:Y:S04]  /*610d0*/  LDL.LU R22, [R1+0x17cc] ;  /* 0x0017cc0001167983 */ /* 0x000ea80000300800 */
[----:B------:R-:W2:Y:S01]  /*610e0*/  LDL.LU R23, [R1+0x17c8] ;  /* 0x0017c80001177983 */ /* 0x000ea20000300800 */
[----:B------:R-:W-:-:S03]  /*610f0*/  F2FP.F16.E5M2.UNPACK_B R18, R18 ;  /* 0x00000012ff12723e */ /* 0x000fc600020004ff */
[----:B--2---:R-:W-:Y:S04]  /*61100*/  STL.64 [R1+0x5e68], R22 ;  /* 0x005e681601007387 */ /* 0x004fe80000100a00 */
[----:B------:R0:W-:Y:S04]  /*61110*/  STL.64 [R1+0x5e60], R20 ;  /* 0x005e601401007387 */ /* 0x0001e80000100a00 */
[----:B0-----:R-:W2:Y:S04]  /*61120*/  LDL.LU.64 R20, [R1+0x1130] ;  /* 0x0011300001147983 */ /* 0x001ea80000300a00 */
[----:B------:R-:W2:Y:S01]  /*61130*/  LDL.LU.64 R22, [R1+0x1138] ;  /* 0x0011380001167983 */ /* 0x000ea20000300a00 */
[----:B---3--:R-:W-:Y:S01]  /*61140*/  HMMA.16816.F32 R8, R12, R18, R8 ;  /* 0x000000120c08723c */ /* 0x008fe20000001808 */
[----:B------:R-:W-:-:S02]  /*61150*/  F2FP.F16.E5M2.UNPACK_B R16, R16 ;  /* 0x00000010ff10723e */ /* 0x000fc400020004ff */
[----:B------:R-:W-:Y:S01]  /*61160*/  F2FP.F16.E5M2.UNPACK_B R17, R17 ;  /* 0x00000011ff11723e */ /* 0x000fe200020004ff */
[----:B------:R-:W3:Y:S04]  /*61170*/  LDL.LU R24, [R1+0x17d4] ;  /* 0x0017d40001187983 */ /* 0x000ee80000300800 */
[----:B------:R-:W3:Y:S04]  /*61180*/  LDL.LU R25, [R1+0x17d0] ;  /* 0x0017d00001197983 */ /* 0x000ee80000300800 */
[----:B------:R-:W3:Y:S04]  /*61190*/  LDL.LU R26, [R1+0x17dc] ;  /* 0x0017dc00011a7983 */ /* 0x000ee80000300800 */
[----:B------:R-:W3:Y:S04]  /*611a0*/  LDL.LU R27, [R1+0x17d8] ;  /* 0x0017d800011b7983 */ /* 0x000ee80000300800 */
[----:B------:R-:W-:Y:S04]  /*611b0*/  STL.64 [R1+0x470], R8 ;  /* 0x0004700801007387 */ /* 0x000fe80000100a00 */
[----:B------:R0:W-:Y:S04]  /*611c0*/  STL.64 [R1+0x478], R10 ;  /* 0x0004780a01007387 */ /* 0x0001e80000100a00 */
[----:B0-----:R-:W3:Y:S04]  /*611d0*/  LDL.LU.64 R10, [R1+0x5e88] ;  /* 0x005e8800010a7983 */ /* 0x001ee80000300a00 */
[----:B------:R-:W3:Y:S01]  /*611e0*/  LDL.LU.64 R8, [R1+0x5e80] ;  /* 0x005e800001087983 */ /* 0x000ee20000300a00 */
[----:B--2---:R-:W-:-:S15]  /*611f0*/  HMMA.16816.F32 R20, R12, R16, R20 ;  /* 0x000000100c14723c */ /* 0x004fde0000001814 */
[----:B------:R-:W-:-:S04]  /*61200*/  NOP ;  /* 0x0000000000007918 */ /* 0x000fc80000000000 */
[----:B------:R0:W-:Y:S04]  /*61210*/  STL.64 [R1+0x4a0], R20 ;  /* 0x0004a01401007387 */ /* 0x0001e80000100a00 */
[----:B------:R1:W-:Y:S04]  /*61220*/  STL.64 [R1+0x4a8], R22 ;  /* 0x0004a81601007387 */ /* 0x0003e80000100a00 */
[----:B0-----:R-:W2:Y:S04]  /*61230*/  LDL.LU.64 R20, [R1+0x1150] ;  /* 0x0011500001147983 */ /* 0x001ea80000300a00 */
[----:B-1----:R-:W2:Y:S04]  /*61240*/  LDL.LU.64 R22, [R1+0x1158] ;  /* 0x0011580001167983 */ /* 0x002ea80000300a00 */
[----:B------:R-:W-:Y:S04]  /*61250*/  STL.64 [R1+0x5d10], R18 ;  /* 0x005d101201007387 */ /* 0x000fe80000100a00 */
[----:B------:R0:W-:Y:S04]  /*61260*/  STL.64 [R1+0x5d08], R16 ;  /* 0x005d081001007387 */ /* 0x0001e80000100a00 */
[----:B0-----:R-:W2:Y:S04]  /*61270*/  LDL.LU.64 R16, [R1+0x490] ;  /* 0x0004900001107983 */ /* 0x001ea80000300a00 */
[----:B------:R-:W2:Y:S01]  /*61280*/  LDL.LU.64 R18, [R1+0x498] ;  /* 0x0004980001127983 */ /* 0x000ea20000300a00 */
[----:B---3--:R-:W-:-:S02]  /*61290*/  F2FP.F16.E5M2.UNPACK_B R10, R10 ;  /* 0x0000000aff0a723e */ /* 0x008fc400020004ff */
[----:B------:R-:W-:Y:S02]  /*612a0*/  F2FP.F16.E5M2.UNPACK_B R11, R11 ;  /* 0x0000000bff0b723e */ /* 0x000fe400020004ff */
[----:B------:R-:W-:Y:S02]  /*612b0*/  F2FP.F16.E5M2.UNPACK_B R8, R8 ;  /* 0x00000008ff08723e */ /* 0x000fe400020004ff */
[----:B------:R-:W-:-:S03]  /*612c0*/  F2FP.F16.E5M2.UNPACK_B R9, R9 ;  /* 0x00000009ff09723e */ /* 0x000fc600020004ff */
[----:B----4-:R-:W-:-:S15]  /*612d0*/  HMMA.16816.F32 R4, R12, R10, R4 ;  /* 0x0000000a0c04723c */ /* 0x010fde0000001804 */
[----:B------:R-:W-:-:S04]  /*612e0*/  NOP ;  /* 0x0000000000007918 */ /* 0x000fc80000000000 */
[----:B------:R-:W-:Y:S04]  /*612f0*/  STL.64 [R1+0x4d0], R4 ;  /* 0x0004d00401007387 */ /* 0x000fe80000100a00 */
[----:B------:R0:W-:Y:S04]  /*61300*/  STL.64 [R1+0x4d8], R6 ;  /* 0x0004d80601007387 */ /* 0x0001e80000100a00 */
[----:B0-----:R-:W3:Y:S04]  /*61310*/  LDL.LU.64 R6, [R1+0x5e78] ;  /* 0x005e780001067983 */ /* 0x001ee80000300a00 */
[----:B------:R-:W4:Y:S01]  /*61320*/  LDL.LU.64 R4, [R1+0x5e70] ;  /* 0x005e700001047983 */ /* 0x000f220000300a00 */
        /* <DEDUP_REMOVED lines=12> */
[----:B----4-:R-:W-:Y:S02]  /*613f0*/  F2FP.F16.E5M2.UNPACK_B R4, R4 ;  /* 0x00000004ff04723e */ /* 0x010fe400020004ff */
[----:B------:R-:W-:Y:S02]  /*61400*/  F2FP.F16.E5M2.UNPACK_B R5, R5 ;  /* 0x00000005ff05723e */ /* 0x000fe400020004ff */
[----:B------:R-:W-:Y:S02]  /*61410*/  F2FP.F16.E5M2.UNPACK_B R2, R2 ;  /* 0x00000002ff02723e */ /* 0x000fe400020004ff */
[----:B------:R-:W-:Y:S01]  /*61420*/  F2FP.F16.E5M2.UNPACK_B R3, R3 ;  /* 0x00000003ff03723e */ /* 0x000fe200020004ff */
[----:B------:R-:W-:-:S15]  /*61430*/  HMMA.16816.F32 R20, R12, R6, R20 ;  /* 0x000000060c14723c */ /* 0x000fde0000001814 */
[----:B------:R-:W-:-:S04]  /*61440*/  NOP ;  /* 0x0000000000007918 */ /* 0x000fc80000000000 */
[----:B------:R-:W-:Y:S04]  /*61450*/  STL.64 [R1+0x5a0], R20 ;  /* 0x0005a01401007387 */ /* 0x000fe80000100a00 */
[----:B------:R0:W-:Y:S04]  /*61460*/  STL.64 [R1+0x5a8], R22 ;  /* 0x0005a81601007387 */ /* 0x0001e80000100a00 */
[----:B0-----:R-:W3:Y:S04]  /*61470*/  LDL.LU.64 R22, [R1+0x5e68] ;  /* 0x005e680001167983 */ /* 0x001ee80000300a00 */
[----:B------:R-:W4:Y:S04]  /*61480*/  LDL.LU.64 R20, [R1+0x5e60] ;  /* 0x005e600001147983 */ /* 0x000f280000300a00 */
[----:B------:R0:W-:Y:S04]  /*61490*/  STL [R1+0x5ce0], R4 ;  /* 0x005ce00401007387 */ /* 0x0001e80000100800 */
[----:B------:R-:W-:Y:S01]  /*614a0*/  STL [R1+0x5cdc], R5 ;  /* 0x005cdc0501007387 */ /* 0x000fe20000100800 */
[C---:B--2---:R-:W-:Y:S08]  /*614b0*/  HMMA.16816.F32 R16, R12.reuse, R2, R16 ;  /* 0x000000020c10723c */ /* 0x044ff00000001810 */
[----:B------:R-:W-:Y:S01]  /*614c0*/  HMMA.16816.F32 R8, R12, R4, R8 ;  /* 0x000000040c08723c */ /* 0x000fe20000001808 */
[----:B0-----:R-:W-:-:S15]  /*614d0*/  IMAD R4, R25, 0x100, R24 ;  /* 0x0000010019047824 */ /* 0x001fde00078e0218 */
[----:B------:R-:W-:-:S03]  /*614e0*/  NOP ;  /* 0x0000000000007918 */ /* 0x000fc60000000000 */
[----:B------:R0:W-:Y:S04]  /*614f0*/  STL.64 [R1+0x1160], R8 ;  /* 0x0011600801007387 */ /* 0x0001e80000100a00 */
[----:B------:R1:W-:Y:S04]  /*61500*/  STL.64 [R1+0x1168], R10 ;  /* 0x0011680a01007387 */ /* 0x0003e80000100a00 */
[----:B------:R4:W-:Y:S04]  /*61510*/  STL.64 [R1+0x5e58], R6 ;  /* 0x005e580601007387 */ /* 0x0009e80000100a00 */
[----:B0-----:R-:W2:Y:S01]  /*61520*/  LDL R8, [R1+0x98] ;  /* 0x0000980001087983 */ /* 0x001ea20000100800 */
[----:B-1----:R-:W-:-:S03]  /*61530*/  IMAD R10, R27, 0x100, R26 ;  /* 0x000001001b0a7824 */ /* 0x002fc600078e021a */
[----:B------:R-:W2:Y:S04]  /*61540*/  LDL R9, [R1+0x9c] ;  /* 0x00009c0001097983 */ /* 0x000ea80000100800 */
[----:B------:R-:W2:Y:S04]  /*61550*/  LDL R26, [R1+0x18] ;  /* 0x00001800011a7983 */ /* 0x000ea80000100800 */
[----:B------:R-:W-:Y:S04]  /*61560*/  STL.64 [R1+0x590], R16 ;  /* 0x0005901001007387 */ /* 0x000fe80000100a00 */
[----:B------:R-:W-:Y:S04]  /*61570*/  STL.64 [R1+0x598], R18 ;  /* 0x0005981201007387 */ /* 0x000fe80000100a00 */
[----:B------:R-:W2:Y:S04]  /*61580*/  LDL R27, [R1+0x1c] ;  /* 0x00001c00011b7983 */ /* 0x000ea80000100800 */
[----:B------:R-:W2:Y:S04]  /*61590*/  LDL R24, [R1+0x20] ;  /* 0x0000200001187983 */ /* 0x000ea80000100800 */
[----:B------:R-:W2:Y:S01]  /*615a0*/  LDL R25, [R1+0x24] ;  /* 0x0000240001197983 */ /* 0x000ea20000100800 */
[----:B---3--:R-:W-:-:S02]  /*615b0*/  IMAD R5, R23, 0x100, R22 ;  /* 0x0000010017057824 */ /* 0x008fc400078e0216 */
[----:B----4-:R-:W-:Y:S01]  /*615c0*/  IMAD R6, R21, 0x100, R20 ;  /* 0x0000010015067824 */ /* 0x010fe200078e0214 */
[----:B--2---:R0:W-:Y:S04]  /*615d0*/  STL.64 [R1+0x5d98], R26 ;  /* 0x005d981a01007387 */ /* 0x0041e80000100a00 */
[----:B0-----:R-:W2:Y:S04]  /*615e0*/  LDL R26, [R1+0x90] ;  /* 0x00009000011a7983 */ /* 0x001ea80000100800 */
[----:B------:R-:W2:Y:S04]  /*615f0*/  LDL R27, [R1+0x94] ;  /* 0x00009400011b7983 */ /* 0x000ea80000100800 */
[----:B------:R-:W-:Y:S04]  /*61600*/  STL.64 [R1+0x5d90], R24 ;  /* 0x005d901801007387 */ /* 0x000fe80000100a00 */
[----:B------:R-:W3:Y:S04]  /*61610*/  LDL R22, [R1+0x28] ;  /* 0x0000280001167983 */ /* 0x000ee80000100800 */
[----:B------:R-:W3:Y:S01]  /*61620*/  LDL R23, [R1+0x2c] ;  /* 0x00002c0001177983 */ /* 0x000ee20000100800 */
[----:B------:R-:W-:-:S02]  /*61630*/  F2FP.F16.E5M2.UNPACK_B R13, R5 ;  /* 0x00000005ff0d723e */ /* 0x000fc400020004ff */
[----:B------:R-:W-:Y:S02]  /*61640*/  F2FP.F16.E5M2.UNPACK_B R14, R4 ;  /* 0x00000004ff0e723e */ /* 0x000fe400020004ff */
[----:B------:R-:W-:Y:S01]  /*61650*/  F2FP.F16.E5M2.UNPACK_B R12, R6 ;  /* 0x00000006ff0c723e */ /* 0x000fe200020004ff */
[----:B------:R-:W4:Y:S04]  /*61660*/  LDL.LU.64 R4, [R1+0x10c0] ;  /* 0x0010c00001047983 */ /* 0x000f280000300a00 */
[----:B------:R-:W4:Y:S04]  /*61670*/  LDL.LU.64 R6, [R1+0x10c8] ;  /* 0x0010c80001067983 */ /* 0x000f280000300a00 */
[----:B------:R-:W2:Y:S04]  /*61680*/  LDL R18, [R1+0x68] ;  /* 0x0000680001127983 */ /* 0x000ea80000100800 */
[----:B------:R-:W2:Y:S04]  /*61690*/  LDL R19, [R1+0x6c] ;  /* 0x00006c0001137983 */ /* 0x000ea80000100800 */
[----:B---3--:R-:W-:Y:S04]  /*616a0*/  STL.64 [R1+0x5da0], R22 ;  /* 0x005da01601007387 */ /* 0x008fe80000100a00 */
[----:B------:R-:W3:Y:S04]  /*616b0*/  LDL R16, [R1+0x70] ;  /* 0x0000700001107983 */ /* 0x000ee80000100800 */
[----:B------:R-:W3:Y:S01]  /*616c0*/  LDL R17, [R1+0x74] ;  /* 0x0000740001117983 */ /* 0x000ee20000100800 */
[----:B------:R-:W-:-:S03]  /*616d0*/  F2FP.F16.E5M2.UNPACK_B R15, R10 ;  /* 0x0000000aff0f723e */ /* 0x000fc600020004ff */
[----:B--2---:R0:W-:Y:S04]  /*616e0*/  STL.64 [R1+0x5e40], R18 ;  /* 0x005e401201007387 */ /* 0x0041e80000100a00 */
[C---:B----4-:R-:W-:Y:S01]  /*616f0*/  HMMA.16816.F32 R4, R12.reuse, R8, R4 ;  /* 0x000000080c04723c */ /* 0x050fe20000001804 */
[----:B---3--:R1:W-:Y:S04]  /*61700*/  STL.64 [R1+0x5e38], R16 ;  /* 0x005e381001007387 */ /* 0x0083e80000100a00 */
[----:B------:R-:W2:Y:S04]  /*61710*/  LDL R10, [R1+0x40] ;  /* 0x00004000010a7983 */ /* 0x000ea80000100800 */
[----:B------:R-:W2:Y:S04]  /*61720*/  LDL R11, [R1+0x44] ;  /* 0x00004400010b7983 */ /* 0x000ea80000100800 */
[----:B------:R-:W3:Y:S04]  /*61730*/  LDL R20, [R1+0x30] ;  /* 0x0000300001147983 */ /* 0x000ee80000100800 */
[----:B------:R-:W3:Y:S04]  /*61740*/  LDL R21, [R1+0x34] ;  /* 0x0000340001157983 */ /* 0x000ee80000100800 */
[----:B0-----:R-:W4:Y:S04]  /*61750*/  LDL R18, [R1+0x80] ;  /* 0x0000800001127983 */ /* 0x001f280000100800 */
[----:B------:R-:W4:Y:S04]  /*61760*/  LDL R19, [R1+0x84] ;  /* 0x0000840001137983 */ /* 0x000f280000100800 */
[----:B-1----:R-:W3:Y:S04]  /*61770*/  LDL.64 R16, [R1+0x88] ;  /* 0x0000880001107983 */ /* 0x002ee80000100a00 */
[----:B--2---:R-:W-:Y:S04]  /*61780*/  STL.64 [R1+0x5dd8], R10 ;  /* 0x005dd80a01007387 */ /* 0x004fe80000100a00 */
[----:B------:R-:W2:Y:S04]  /*61790*/  LDL R8, [R1+0x48] ;  /* 0x0000480001087983 */ /* 0x000ea80000100800 */
[----:B------:R0:W-:Y:S04]  /*617a0*/  STL.64 [R1+0x1150], R4 ;  /* 0x0011500401007387 */ /* 0x0001e80000100a00 */
[----:B------:R1:W-:Y:S04]  /*617b0*/  STL.64 [R1+0x1158], R6 ;  /* 0x0011580601007387 */ /* 0x0003e80000100a00 */
[----:B------:R-:W2:Y:S04]  /*617c0*/  LDL R9, [R1+0x4c] ;  /* 0x00004c0001097983 */ /* 0x000ea80000100800 */
[----:B0-----:R-:W3:Y:S04]  /*617d0*/  LDL.LU.64 R4, [R1+0x10a0] ;  /* 0x0010a00001047983 */ /* 0x001ee80000300a00 */
[----:B-1----:R-:W3:Y:S04]  /*617e0*/  LDL.LU.64 R6, [R1+0x10a8] ;  /* 0x0010a80001067983 */ /* 0x002ee80000300a00 */
[----:B--2---:R0:W-:Y:S04]  /*617f0*/  STL.64 [R1+0x5df0], R8 ;  /* 0x005df00801007387 */ /* 0x0041e80000100a00 */
[----:B0-----:R-:W2:Y:S04]  /*61800*/  LDL.LU.64 R8, [R1+0x10b0] ;  /* 0x0010b00001087983 */ /* 0x001ea80000300a00 */
[----:B------:R-:W2:Y:S04]  /*61810*/  LDL.LU.64 R10, [R1+0x10b8] ;  /* 0x0010b800010a7983 */ /* 0x000ea80000300a00 */
[----:B------:R-:W2:Y:S04]  /*61820*/  LDL.64 R22, [R1+0x38] ;  /* 0x0000380001167983 */ /* 0x000ea80000100a00 */
[----:B--2---:R-:W-:Y:S04]  /*61830*/  STL.64 [R1+0x5dd0], R22 ;  /* 0x005dd01601007387 */ /* 0x004fe80000100a00 */
[----:B---3--:R-:W-:Y:S01]  /*61840*/  STL.64 [R1+0x5dc8], R20 ;  /* 0x005dc81401007387 */ /* 0x008fe20000100a00 */
[----:B------:R-:W-:Y:S03]  /*61850*/  HMMA.16816.F32 R8, R12, R26, R8 ;  /* 0x0000001a0c08723c */ /* 0x000fe60000001808 */
[----:B------:R-:W2:Y:S04]  /*61860*/  LDL.LU.64 R24, [R1+0x1070] ;  /* 0x0010700001187983 */ /* 0x000ea80000300a00 */
[----:B------:R-:W3:-:S12]  /*61870*/  LDL.LU.64 R26, [R1+0x1078] ;  /* 0x00107800011a7983 */ /* 0x000ed80000300a00 */
[----:B------:R-:W-:Y:S04]  /*61880*/  STL.64 [R1+0x1140], R8 ;  /* 0x0011400801007387 */ /* 0x000fe80000100a00 */
[----:B------:R-:W-:Y:S04]  /*61890*/  STL.64 [R1+0x1148], R10 ;  /* 0x0011480a01007387 */ /* 0x000fe80000100a00 */
[----:B---3--:R-:W-:Y:S04]  /*618a0*/  STL.64 [R1+0x5e50], R26 ;  /* 0x005e501a01007387 */ /* 0x008fe80000100a00 */
[----:B--2---:R0:W-:Y:S04]  /*618b0*/  STL.64 [R1+0x5e48], R24 ;  /* 0x005e481801007387 */ /* 0x0041e80000100a00 */
[----:B0-----:R-:W4:Y:S04]  /*618c0*/  LDL.LU.64 R24, [R1+0x1090] ;  /* 0x0010900001187983 */ /* 0x001f280000300a00 */
[----:B------:R-:W4:Y:S04]  /*618d0*/  LDL.LU.64 R26, [R1+0x1098] ;  /* 0x00109800011a7983 */ /* 0x000f280000300a00 */
[----:B------:R-:W2:Y:S04]  /*618e0*/  LDL.LU.64 R20, [R1+0x1060] ;  /* 0x0010600001147983 */ /* 0x000ea80000300a00 */
[----:B------:R-:W2:Y:S04]  /*618f0*/  LDL.LU.64 R22, [R1+0x1068] ;  /* 0x0010680001167983 */ /* 0x000ea80000300a00 */
[----:B------:R-:W3:Y:S04]  /*61900*/  LDL R10, [R1+0x50] ;  /* 0x00005000010a7983 */ /* 0x000ee80000100800 */
[----:B------:R-:W3:Y:S01]  /*61910*/  LDL R11, [R1+0x54] ;  /* 0x00005400010b7983 */ /* 0x000ee20000100800 */
[----:B------:R-:W-:Y:S03]  /*61920*/  HMMA.16816.F32 R4, R12, R16, R4 ;  /* 0x000000100c04723c */ /* 0x000fe60000001804 */
[----:B---3--:R0:W-:Y:S04]  /*61930*/  STL.64 [R1+0x5e08], R10 ;  /* 0x005e080a01007387 */ /* 0x0081e80000100a00 */
[----:B0-----:R-:W3:Y:S04]  /*61940*/  LDL R10, [R1+0x78] ;  /* 0x00007800010a7983 */ /* 0x001ee80000100800 */
[----:B------:R-:W3:Y:S08]  /*61950*/  LDL R11, [R1+0x7c] ;  /* 0x00007c00010b7983 */ /* 0x000ef00000100800 */
[----:B------:R-:W-:Y:S04]  /*61960*/  STL.64 [R1+0x1130], R4 ;  /* 0x0011300401007387 */ /* 0x000fe80000100a00 */
[----:B------:R0:W-:Y:S04]  /*61970*/  STL.64 [R1+0x1138], R6 ;  /* 0x0011380601007387 */ /* 0x0001e80000100a00 */
[----:B0-----:R-:W2:Y:S04]  /*61980*/  LDL.LU.64 R6, [R1+0x5e58] ;  /* 0x005e580001067983 */ /* 0x001ea80000300a00 */
[----:B------:R-:W2:Y:S04]  /*61990*/  LDL R8, [R1+0x58] ;  /* 0x0000580001087983 */ /* 0x000ea80000100800 */
[----:B------:R-:W2:Y:S01]  /*619a0*/  LDL R9, [R1+0x5c] ;  /* 0x00005c0001097983 */ /* 0x000ea20000100800 */
[----:B------:R-:W-:-:S02]  /*619b0*/  IMAD.MOV.U32 R4, RZ, RZ, R16 ;  /* 0x000000ffff047224 */ /* 0x000fc400078e0010 */
[----:B------:R-:W-:Y:S02]  /*619c0*/  IMAD.MOV.U32 R5, RZ, RZ, R17 ;  /* 0x000000ffff057224 */ /* 0x000fe400078e0011 */
[C---:B----4-:R-:W-:Y:S01]  /*619d0*/  HMMA.16816.F32 R16, R12.reuse, R18, R24 ;  /* 0x000000120c10723c */ /* 0x050fe20000001818 */
[----:B--2---:R-:W-:Y:S04]  /*619e0*/  STL.64 [R1+0x5e20], R8 ;  /* 0x005e200801007387 */ /* 0x004fe80000100a00 */
[----:B------:R-:W-:Y:S04]  /*619f0*/  STL.64 [R1+0x5d00], R6 ;  /* 0x005d000601007387 */ /* 0x000fe80000100a00 */
[----:B------:R0:W-:Y:S04]  /*61a00*/  STL.64 [R1+0x5cf8], R4 ;  /* 0x005cf80401007387 */ /* 0x0001e80000100a00 */
[----:B0-----:R-:W3:Y:S04]  /*61a10*/  LDL.LU.64 R4, [R1+0x1080] ;  /* 0x0010800001047983 */ /* 0x001ee80000300a00 */
[----:B------:R-:W3:Y:S04]  /*61a20*/  LDL.LU.64 R6, [R1+0x1088] ;  /* 0x0010880001067983 */ /* 0x000ee80000300a00 */
[----:B------:R-:W2:Y:S04]  /*61a30*/  LDL.LU.64 R26, [R1+0x5e50] ;  /* 0x005e5000011a7983 */ /* 0x000ea80000300a00 */
[----:B------:R-:W2:Y:S04]  /*61a40*/  LDL.LU.64 R24, [R1+0x5e48] ;  /* 0x005e480001187983 */ /* 0x000ea80000300a00 */
[----:B------:R-:W-:Y:S04]  /*61a50*/  STL.64 [R1+0x1120], R16 ;  /* 0x0011201001007387 */ /* 0x000fe80000100a00 */
[----:B------:R0:W-:Y:S04]  /*61a60*/  STL.64 [R1+0x1128], R18 ;  /* 0x0011281201007387 */ /* 0x0001e80000100a00 */
[----:B0-----:R-:W4:Y:S04]  /*61a70*/  LDL.LU.64 R18, [R1+0x5e40] ;  /* 0x005e400001127983 */ /* 0x001f280000300a00 */
[----:B------:R-:W2:Y:S01]  /*61a80*/  LDL.LU.64 R16, [R1+0x5e38] ;  /* 0x005e380001107983 */ /* 0x000ea20000300a00 */
[C---:B---3--:R-:W-:Y:S03]  /*61a90*/  HMMA.16816.F32 R4, R12.reuse, R10, R4 ;  /* 0x0000000a0c04723c */ /* 0x048fe60000001804 */
[----:B------:R-:W3:Y:S05]  /*61aa0*/  LDL R10, [R1+0x60] ;  /* 0x00006000010a7983 */ /* 0x000eea0000100800 */
[C---:B--2---:R-:W-:Y:S11]  /*61ab0*/  HMMA.16816.F32 R24, R12.reuse, R16, R24 ;  /* 0x000000100c18723c */ /* 0x044ff60000001818 */
[----:B------:R-:W-:Y:S04]  /*61ac0*/  STL.64 [R1+0x1110], R4 ;  /* 0x0011100401007387 */ /* 0x000fe80000100a00 */
[----:B------:R4:W-:Y:S04]  /*61ad0*/  STL.64 [R1+0x1118], R6 ;  /* 0x0011180601007387 */ /* 0x0009e80000100a00 */
[----:B------:R-:W3:Y:S01]  /*61ae0*/  LDL R11, [R1+0x64] ;  /* 0x00006400010b7983 */ /* 0x000ee20000100800 */
[C---:B----4-:R-:W-:Y:S03]  /*61af0*/  HMMA.16816.F32 R4, R12.reuse, R18, R20 ;  /* 0x000000120c04723c */ /* 0x050fe60000001814 */
[----:B------:R-:W2:Y:S04]  /*61b00*/  LDL.LU.64 R20, [R1+0x1010] ;  /* 0x0010100001147983 */ /* 0x000ea80000300a00 */
[----:B------:R-:W-:Y:S04]  /*61b10*/  STL.64 [R1+0x1100], R24 ;  /* 0x0011001801007387 */ /* 0x000fe80000100a00 */
[----:B------:R-:W-:Y:S04]  /*61b20*/  STL.64 [R1+0x1108], R26 ;  /* 0x0011081a01007387 */ /* 0x000fe80000100a00 */
[----:B------:R-:W4:Y:S04]  /*61b30*/  LDL.LU.64 R22, [R1+0x1018] ;  /* 0x0010180001167983 */ /* 0x000f280000300a00 */
[----:B------:R-:W-:Y:S04]  /*61b40*/  STL.64 [R1+0x10f0], R4 ;  /* 0x0010f00401007387 */ /* 0x000fe80000100a00 */
[----:B------:R-:W-:Y:S04]  /*61b50*/  STL.64 [R1+0x10f8], R6 ;  /* 0x0010f80601007387 */ /* 0x000fe80000100a00 */
[----:B----4-:R-:W-:Y:S04]  /*61b60*/  STL.64 [R1+0x5de8], R22 ;  /* 0x005de81601007387 */ /* 0x010fe80000100a00 */
[----:B--2---:R0:W-:Y:S04]  /*61b70*/  STL.64 [R1+0x5de0], R20 ;  /* 0x005de01401007387 */ /* 0x0041e80000100a00 */
[----:B0-----:R-:W2:Y:S04]  /*61b80*/  LDL.LU.64 R20, [R1+0x1020] ;  /* 0x0010200001147983 */ /* 0x001ea80000300a00 */
[----:B------:R-:W4:Y:S04]  /*61b90*/  LDL.LU.64 R22, [R1+0x1028] ;  /* 0x0010280001167983 */ /* 0x000f280000300a00 */
        /* <DEDUP_REMOVED lines=10> */
[----:B0-----:R-:W3:Y:S04]  /*61c40*/  LDL.LU.64 R20, [R1+0x1050] ;  /* 0x0010500001147983 */ /* 0x001ee80000300a00 */
[----:B------:R-:W3:Y:S04]  /*61c50*/  LDL.LU.64 R22, [R1+0x1058] ;  /* 0x0010580001167983 */ /* 0x000ee80000300a00 */
[----:B------:R-:W2:Y:S04]  /*61c60*/  LDL.LU.64 R24, [R1+0xfe0] ;  /* 0x000fe00001187983 */ /* 0x000ea80000300a00 */
[----:B------:R-:W4:Y:S04]  /*61c70*/  LDL.LU.64 R26, [R1+0xfe8] ;  /* 0x000fe800011a7983 */ /* 0x000f280000300a00 */
[----:B----4-:R-:W-:Y:S04]  /*61c80*/  STL.64 [R1+0x5db0], R26 ;  /* 0x005db01a01007387 */ /* 0x010fe80000100a00 */
[----:B--2---:R0:W-:Y:S04]  /*61c90*/  STL.64 [R1+0x5da8], R24 ;  /* 0x005da81801007387 */ /* 0x0041e80000100a00 */
[----:B0-----:R-:W2:Y:S04]  /*61ca0*/  LDL.LU.64 R24, [R1+0xff0] ;  /* 0x000ff00001187983 */ /* 0x001ea80000300a00 */
[----:B------:R-:W4:Y:S01]  /*61cb0*/  LDL.LU.64 R26, [R1+0xff8] ;  /* 0x000ff800011a7983 */ /* 0x000f220000300a00 */
[C---:B---3--:R-:W-:Y:S03]  /*61cc0*/  HMMA.16816.F32 R8, R12.reuse, R10, R20 ;  /* 0x0000000a0c08723c */ /* 0x048fe60000001814 */
[----:B----4-:R-:W-:Y:S04]  /*61cd0*/  STL.64 [R1+0x5dc0], R26 ;  /* 0x005dc01a01007387 */ /* 0x010fe80000100a00 */
[----:B--2---:R0:W-:Y:S04]  /*61ce0*/  STL.64 [R1+0x5db8], R24 ;  /* 0x005db81801007387 */ /* 0x0041e80000100a00 */
[----:B0-----:R-:W2:Y:S04]  /*61cf0*/  LDL.LU.64 R24, [R1+0x1000] ;  /* 0x0010000001187983 */ /* 0x001ea80000300a00 */
[----:B------:R-:W2:Y:S04]  /*61d00*/  LDL.LU.64 R26, [R1+0x1008] ;  /* 0x00100800011a7983 */ /* 0x000ea80000300a00 */
[----:B------:R-:W3:Y:S04]  /*61d10*/  LDL.LU.64 R16, [R1+0xfd0] ;  /* 0x000fd00001107983 */ /* 0x000ee80000300a00 */
[----:B------:R-:W3:Y:S04]  /*61d20*/  LDL.LU.64 R18, [R1+0xfd8] ;  /* 0x000fd80001127983 */ /* 0x000ee80000300a00 */
[----:B------:R-:W4:Y:S04]  /*61d30*/  LDL.LU.64 R4, [R1+0xfc0] ;  /* 0x000fc00001047983 */ /* 0x000f280000300a00 */
[----:B------:R-:W4:Y:S04]  /*61d40*/  LDL.LU.64 R6, [R1+0xfc8] ;  /* 0x000fc80001067983 */ /* 0x000f280000300a00 */
[----:B------:R-:W2:Y:S04]  /*61d50*/  LDL.LU.64 R22, [R1+0x5e30] ;  /* 0x005e300001167983 */ /* 0x000ea80000300a00 */
[----:B------:R-:W2:Y:S04]  /*61d60*/  LDL.LU.64 R20, [R1+0x5e28] ;  /* 0x005e280001147983 */ /* 0x000ea80000300a00 */
[----:B------:R0:W-:Y:S04]  /*61d70*/  STL.64 [R1+0x10e0], R8 ;  /* 0x0010e00801007387 */ /* 0x0001e80000100a00 */
[----:B------:R2:W-:Y:S04]  /*61d80*/  STL.64 [R1+0x10e8], R10 ;  /* 0x0010e80a01007387 */ /* 0x0005e80000100a00 */
[----:B0-----:R-:W2:Y:S02]  /*61d90*/  LDL.LU.64 R8, [R1+0x5e20] ;  /* 0x005e200001087983 */ /* 0x001ea40000300a00 */
[----:B--2---:R-:W-:Y:S02]  /*61da0*/  HMMA.16816.F32 R8, R12, R8, R20 ;  /* 0x000000080c08723c */ /* 0x004fe40000001814 */
[----:B------:R-:W2:Y:S04]  /*61db0*/  LDL.LU.64 R22, [R1+0x5e18] ;  /* 0x005e180001167983 */ /* 0x000ea80000300a00 */
[----:B------:R-:W2:-:S13]  /*61dc0*/  LDL.LU.64 R20, [R1+0x5e10] ;  /* 0x005e100001147983 */ /* 0x000e9a0000300a00 */
[----:B------:R-:W-:Y:S04]  /*61dd0*/  STL.64 [R1+0x10d0], R8 ;  /* 0x0010d00801007387 */ /* 0x000fe80000100a00 */
[----:B------:R0:W-:Y:S04]  /*61de0*/  STL.64 [R1+0x10d8], R10 ;  /* 0x0010d80a01007387 */ /* 0x0001e80000100a00 */
[----:B0-----:R-:W2:Y:S02]  /*61df0*/  LDL.LU.64 R10, [R1+0x5e08] ;  /* 0x005e0800010a7983 */ /* 0x001ea40000300a00 */
[----:B--2---:R-:W-:Y:S02]  /*61e00*/  HMMA.16816.F32 R8, R12, R10, R20 ;  /* 0x0000000a0c08723c */ /* 0x004fe40000001814 */
[----:B------:R-:W2:Y:S04]  /*61e10*/  LDL.LU.64 R22, [R1+0x5e00] ;  /* 0x005e000001167983 */ /* 0x000ea80000300a00 */
[----:B------:R-:W2:-:S13]  /*61e20*/  LDL.LU.64 R20, [R1+0x5df8] ;  /* 0x005df80001147983 */ /* 0x000e9a0000300a00 */
        /* <DEDUP_REMOVED lines=11> */
[----:B------:R-:W3:-:S13]  /*61ee0*/  LDL.LU.64 R20, [R1+0x5dc8] ;  /* 0x005dc80001147983 */ /* 0x000eda0000300a00 */
[----:B------:R0:W-:Y:S04]  /*61ef0*/  STL.64 [R1+0x10a0], R8 ;  /* 0x0010a00801007387 */ /* 0x0001e80000100a00 */
[----:B------:R1:W-:Y:S04]  /*61f00*/  STL.64 [R1+0x10a8], R10 ;  /* 0x0010a80a01007387 */ /* 0x0003e80000100a00 */
[----:B0-----:R-:W3:Y:S04]  /*61f10*/  LDL R8, [R1+0x10] ;  /* 0x0000100001087983 */ /* 0x001ee80000100800 */
[----:B-1----:R-:W3:Y:S04]  /*61f20*/  LDL R10, [R1+0x8] ;  /* 0x00000800010a7983 */ /* 0x002ee80000100800 */
[----:B------:R-:W3:Y:S01]  /*61f30*/  LDL R11, [R1+0xc] ;  /* 0x00000c00010b7983 */ /* 0x000ee20000100800 */
[----:B--2---:R-:W-:Y:S03]  /*61f40*/  HMMA.16816.F32 R24, R12, R22, R24 ;  /* 0x000000160c18723c */ /* 0x004fe60000001818 */
[----:B---3--:R-:W-:-:S15]  /*61f50*/  STL.64 [R1+0x5d78], R10 ;  /* 0x005d780a01007387 */ /* 0x008fde0000100a00 */
[----:B------:R-:W-:Y:S01]  /*61f60*/  NOP ;  /* 0x0000000000007918 */ /* 0x000fe20000000000 */
[----:B------:R-:W-:Y:S04]  /*61f70*/  STL.64 [R1+0x1090], R24 ;  /* 0x0010901801007387 */ /* 0x000fe80000100a00 */
[----:B------:R0:W-:Y:S04]  /*61f80*/  STL.64 [R1+0x1098], R26 ;  /* 0x0010981a01007387 */ /* 0x0001e80000100a00 */
[----:B0-----:R-:W2:Y:S04]  /*61f90*/  LDL.LU.64 R26, [R1+0x5dc0] ;  /* 0x005dc000011a7983 */ /* 0x001ea80000300a00 */
[----:B------:R-:W2:Y:S01]  /*61fa0*/  LDL.LU.64 R24, [R1+0x5db8] ;  /* 0x005db80001187983 */ /* 0x000ea20000300a00 */
[----:B------:R-:W-:-:S02]  /*61fb0*/  IMAD.MOV.U32 R9, RZ, RZ, R0 ;  /* 0x000000ffff097224 */ /* 0x000fc400078e0000 */
[----:B------:R-:W-:-:S05]  /*61fc0*/  IMAD.MOV.U32 R0, RZ, RZ, R23 ;  /* 0x000000ffff007224 */ /* 0x000fca00078e0017 */
[----:B------:R-:W-:Y:S01]  /*61fd0*/  STL [R1+0x5cd8], R0 ;  /* 0x005cd80001007387 */ /* 0x000fe20000100800 */
[----:B--2---:R-:W-:Y:S03]  /*61fe0*/  HMMA.16816.F32 R20, R12, R20, R24 ;  /* 0x000000140c14723c */ /* 0x004fe60000001818 */
[----:B------:R-:W2:Y:S04]  /*61ff0*/  LDL.LU.64 R26, [R1+0x5db0] ;  /* 0x005db000011a7983 */ /* 0x000ea80000300a00 */
[----:B------:R-:W2:-:S12]  /*62000*/  LDL.LU.64 R24, [R1+0x5da8] ;  /* 0x005da80001187983 */ /* 0x000e980000300a00 */
[----:B------:R-:W-:Y:S04]  /*62010*/  STL.64 [R1+0x1080], R20 ;  /* 0x0010801401007387 */ /* 0x000fe80000100a00 */
[----:B------:R0:W-:Y:S04]  /*62020*/  STL.64 [R1+0x1088], R22 ;  /* 0x0010881601007387 */ /* 0x0001e80000100a00 */
[----:B0-----:R-:W2:Y:S02]  /*62030*/  LDL.LU.64 R22, [R1+0x5da0] ;  /* 0x005da00001167983 */ /* 0x001ea40000300a00 */
[----:B--2---:R-:W-:Y:S02]  /*62040*/  HMMA.16816.F32 R20, R12, R22, R24 ;  /* 0x000000160c14723c */ /* 0x004fe40000001818 */
[----:B------:R-:W4:Y:S04]  /*62050*/  LDL.LU.64 R26, [R1+0x5d98] ;  /* 0x005d9800011a7983 */ /* 0x000f280000300a00 */
[----:B------:R-:W2:-:S13]  /*62060*/  LDL.LU.64 R24, [R1+0x5d90] ;  /* 0x005d900001187983 */ /* 0x000e9a0000300a00 */
[----:B------:R-:W-:Y:S04]  /*62070*/  STL.64 [R1+0x1070], R20 ;  /* 0x0010701401007387 */ /* 0x000fe80000100a00 */
[----:B------:R-:W-:Y:S01]  /*62080*/  STL.64 [R1+0x1078], R22 ;  /* 0x0010781601007387 */ /* 0x000fe20000100a00 */
[C---:B--2---:R-:W-:Y:S03]  /*62090*/  HMMA.16816.F32 R16, R12.reuse, R24, R16 ;  /* 0x000000180c10723c */ /* 0x044fe60000001810 */
[----:B------:R-:W2:Y:S05]  /*620a0*/  LDL.LU.64 R24, [R1+0xf80] ;  /* 0x000f800001187983 */ /* 0x000eaa0000300a00 */
[C---:B----4-:R-:W-:Y:S11]  /*620b0*/  HMMA.16816.F32 R4, R12.reuse, R26, R4 ;  /* 0x0000001a0c04723c */ /* 0x050ff60000001804 */
[----:B------:R-:W-:Y:S04]  /*620c0*/  STL.64 [R1+0x1060], R16 ;  /* 0x0010601001007387 */ /* 0x000fe80000100a00 */
[----:B------:R-:W-:Y:S04]  /*620d0*/  STL.64 [R1+0x1068], R18 ;  /* 0x0010681201007387 */ /* 0x000fe80000100a00 */
[----:B------:R-:W3:Y:S04]  /*620e0*/  LDL.LU.64 R26, [R1+0xf88] ;  /* 0x000f8800011a7983 */ /* 0x000ee80000300a00 */
[----:B------:R-:W-:Y:S04]  /*620f0*/  STL.64 [R1+0x1050], R4 ;  /* 0x0010500401007387 */ /* 0x000fe80000100a00 */
[----:B------:R-:W-:Y:S04]  /*62100*/  STL.64 [R1+0x1058], R6 ;  /* 0x0010580601007387 */ /* 0x000fe80000100a00 */
[----:B---3--:R0:W-:Y:S04]  /*62110*/  STL.64 [R1+0x5d60], R26 ;  /* 0x005d601a01007387 */ /* 0x0081e80000100a00 */
[----:B0-----:R-:W3:Y:S04]  /*62120*/  LDL R26, [R1] ;  /* 0x00000000011a7983 */ /* 0x001ee80000100800 */
[----:B------:R-:W3:Y:S04]  /*62130*/  LDL R27, [R1+0x4] ;  /* 0x00000400011b7983 */ /* 0x000ee80000100800 */
[----:B------:R-:W4:Y:S04]  /*62140*/  LDL.LU.64 R4, [R1+0xfa0] ;  /* 0x000fa00001047983 */ /* 0x000f280000300a00 */
[----:B------:R-:W2:Y:S04]  /*62150*/  LDL.LU.64 R6, [R1+0xfa8] ;  /* 0x000fa80001067983 */ /* 0x000ea80000300a00 */
[----:B--2---:R-:W-:Y:S04]  /*62160*/  STL.64 [R1+0x5d88], R6 ;  /* 0x005d880601007387 */ /* 0x004fe80000100a00 */
[----:B----4-:R0:W-:Y:S04]  /*62170*/  STL.64 [R1+0x5d80], R4 ;  /* 0x005d800401007387 */ /* 0x0101e80000100a00 */
[----:B0-----:R-:W2:Y:S04]  /*62180*/  LDL.LU.64 R4, [R1+0xfb0] ;  /* 0x000fb00001047983 */ /* 0x001ea80000300a00 */
[----:B------:R-:W2:Y:S04]  /*62190*/  LDL.LU.64 R6, [R1+0xfb8] ;  /* 0x000fb80001067983 */ /* 0x000ea80000300a00 */
[----:B------:R-:W-:Y:S04]  /*621a0*/  STL.64 [R1+0x5d58], R24 ;  /* 0x005d581801007387 */ /* 0x000fe80000100a00 */
[----:B------:R-:W4:Y:S04]  /*621b0*/  LDL.LU.64 R20, [R1+0xf60] ;  /* 0x000f600001147983 */ /* 0x000f280000300a00 */
[----:B------:R-:W2:Y:S04]  /*621c0*/  LDL.LU.64 R22, [R1+0xf68] ;  /* 0x000f680001167983 */ /* 0x000ea80000300a00 */
[----:B--2---:R-:W-:Y:S04]  /*621d0*/  STL.64 [R1+0x5d40], R22 ;  /* 0x005d401601007387 */ /* 0x004fe80000100a00 */
[----:B----4-:R0:W-:Y:S04]  /*621e0*/  STL.64 [R1+0x5d38], R20 ;  /* 0x005d381401007387 */ /* 0x0101e80000100a00 */
[----:B0-----:R-:W2:Y:S04]  /*621f0*/  LDL.LU.64 R20, [R1+0xf70] ;  /* 0x000f700001147983 */ /* 0x001ea80000300a00 */
[----:B------:R-:W4:Y:S01]  /*62200*/  LDL.LU.64 R22, [R1+0xf78] ;  /* 0x000f780001167983 */ /* 0x000f220000300a00 */
[C---:B------:R-:W-:Y:S03]  /*62210*/  HMMA.16816.F32 R8, R12.reuse, R8, R4 ;  /* 0x000000080c08723c */ /* 0x040fe60000001804 */
        /* <DEDUP_REMOVED lines=9> */
[----:B------:R-:W2:Y:S04]  /*622b0*/  LDL.LU.64 R18, [R1+0xf58] ;  /* 0x000f580001127983 */ /* 0x000ea80000300a00 */
[----:B------:R-:W4:Y:S04]  /*622c0*/  LDL.LU.64 R6, [R1+0x5d88] ;  /* 0x005d880001067983 */ /* 0x000f280000300a00 */
[----:B------:R-:W4:Y:S04]  /*622d0*/  LDL.LU.64 R4, [R1+0x5d80] ;  /* 0x005d800001047983 */ /* 0x000f280000300a00 */
[----:B------:R-:W-:Y:S04]  /*622e0*/  STL.64 [R1+0x1040], R8 ;  /* 0x0010400801007387 */ /* 0x000fe80000100a00 */
[----:B------:R0:W-:Y:S04]  /*622f0*/  STL.64 [R1+0x1048], R10 ;  /* 0x0010480a01007387 */ /* 0x0001e80000100a00 */
[----:B0-----:R-:W4:Y:S01]  /*62300*/  LDL.LU.64 R10, [R1+0x5d78] ;  /* 0x005d7800010a7983 */ /* 0x001f220000300a00 */
[C---:B---3--:R-:W-:Y:S08]  /*62310*/  HMMA.16816.F32 R24, R12.reuse, R26, R20 ;  /* 0x0000001a0c18723c */ /* 0x048ff00000001814 */
[----:B----4-:R-:W-:Y:S01]  /*62320*/  HMMA.16816.F32 R8, R12, R10, R4 ;  /* 0x0000000a0c08723c */ /* 0x010fe20000001804 */
[----:B------:R-:W3:Y:S04]  /*62330*/  LDL.LU.64 R4, [R1+0xf30] ;  /* 0x000f300001047983 */ /* 0x000ee80000300a00 */
[----:B------:R-:W3:-:S14]  /*62340*/  LDL.LU.64 R6, [R1+0xf38] ;  /* 0x000f380001067983 */ /* 0x000edc0000300a00 */
[----:B------:R0:W-:Y:S04]  /*62350*/  STL.64 [R1+0x1030], R8 ;  /* 0x0010300801007387 */ /* 0x0001e80000100a00 */
[----:B------:R1:W-:Y:S04]  /*62360*/  STL.64 [R1+0x1038], R10 ;  /* 0x0010380a01007387 */ /* 0x0003e80000100a00 */
[----:B0-----:R-:W4:Y:S04]  /*62370*/  LDL.LU.64 R8, [R1+0xf20] ;  /* 0x000f200001087983 */ /* 0x001f280000300a00 */
[----:B-1----:R-:W4:Y:S04]  /*62380*/  LDL.LU.64 R10, [R1+0xf28] ;  /* 0x000f2800010a7983 */ /* 0x002f280000300a00 */
[----:B------:R-:W2:Y:S04]  /*62390*/  LDL.LU.64 R22, [R1+0x5d70] ;  /* 0x005d700001167983 */ /* 0x000ea80000300a00 */
[----:B------:R-:W2:Y:S04]  /*623a0*/  LDL.LU.64 R20, [R1+0x5d68] ;  /* 0x005d680001147983 */ /* 0x000ea80000300a00 */
[----:B------:R-:W-:Y:S04]  /*623b0*/  STL.64 [R1+0x1020], R24 ;  /* 0x0010201801007387 */ /* 0x000fe80000100a00 */
[----:B------:R0:W-:Y:S04]  /*623c0*/  STL.64 [R1+0x1028], R26 ;  /* 0x0010281a01007387 */ /* 0x0001e80000100a00 */
[----:B0-----:R-:W2:Y:S04]  /*623d0*/  LDL.LU.64 R26, [R1+0x5d60] ;  /* 0x005d6000011a7983 */ /* 0x001ea80000300a00 */
[----:B------:R-:W2:Y:S02]  /*623e0*/  LDL.LU.64 R24, [R1+0x5d58] ;  /* 0x005d580001187983 */ /* 0x000ea40000300a00 */
[----:B--2---:R-:W-:-:S15]  /*623f0*/  HMMA.16816.F32 R24, R12, R28, R24 ;  /* 0x0000001c0c18723c */ /* 0x004fde0000001818 */
[----:B------:R-:W-:-:S04]  /*62400*/  NOP ;  /* 0x0000000000007918 */ /* 0x000fc80000000000 */
[----:B------:R-:W-:Y:S04]  /*62410*/  STL.64 [R1+0x1010], R24 ;  /* 0x0010101801007387 */ /* 0x000fe80000100a00 */
[----:B------:R0:W-:Y:S04]  /*62420*/  STL.64 [R1+0x1018], R26 ;  /* 0x0010181a01007387 */ /* 0x0001e80000100a00 */
[----:B0-----:R-:W2:Y:S04]  /*62430*/  LDL.LU.64 R26, [R1+0x5d50] ;  /* 0x005d5000011a7983 */ /* 0x001ea80000300a00 */
[----:B------:R-:W3:Y:S04]  /*62440*/  LDL.LU.64 R24, [R1+0x5d48] ;  /* 0x005d480001187983 */ /* 0x000ee80000300a00 */
[----:B------:R-:W-:Y:S01]  /*62450*/  STL.64 [R1+0x5c10], R28 ;  /* 0x005c101c01007387 */ /* 0x000fe20000100a00 */
[----:B--2---:R-:W-:-:S15]  /*62460*/  HMMA.16816.F32 R20, R12, R26, R20 ;  /* 0x0000001a0c14723c */ /* 0x004fde0000001814 */
[----:B------:R-:W-:-:S04]  /*62470*/  NOP ;  /* 0x0000000000007918 */ /* 0x000fc80000000000 */
[----:B------:R-:W-:Y:S04]  /*62480*/  STL.64 [R1+0x1000], R20 ;  /* 0x0010001401007387 */ /* 0x000fe80000100a00 */
[----:B------:R0:W-:Y:S04]  /*62490*/  STL.64 [R1+0x1008], R22 ;  /* 0x0010081601007387 */ /* 0x0001e80000100a00 */
[----:B0-----:R-:W3:Y:S04]  /*624a0*/  LDL.LU.64 R22, [R1+0x5d40] ;  /* 0x005d400001167983 */ /* 0x001ee80000300a00 */
[----:B------:R-:W3:Y:S02]  /*624b0*/  LDL.LU.64 R20, [R1+0x5d38] ;  /* 0x005d380001147983 */ /* 0x000ee40000300a00 */
[----:B---3--:R-:W-:-:S15]  /*624c0*/  HMMA.16816.F32 R20, R12, R24, R20 ;  /* 0x000000180c14723c */ /* 0x008fde0000001814 */
[----:B------:R-:W-:-:S04]  /*624d0*/  NOP ;  /* 0x0000000000007918 */ /* 0x000fc80000000000 */
[----:B------:R-:W-:Y:S04]  /*624e0*/  STL.64 [R1+0xff0], R20 ;  /* 0x000ff01401007387 */ /* 0x000fe80000100a00 */
[----:B------:R0:W-:Y:S04]  /*624f0*/  STL.64 [R1+0xff8], R22 ;  /* 0x000ff81601007387 */ /* 0x0001e80000100a00 */
[----:B0-----:R-:W2:Y:S04]  /*62500*/  LDL.LU.64 R22, [R1+0x5d30] ;  /* 0x005d300001167983 */ /* 0x001ea80000300a00 */
[----:B------:R-:W3:Y:S04]  /*62510*/  LDL.LU.64 R20, [R1+0x5d28] ;  /* 0x005d280001147983 */ /* 0x000ee80000300a00 */
[----:B------:R-:W-:Y:S04]  /*62520*/  STL.64 [R1+0x5c08], R26 ;  /* 0x005c081a01007387 */ /* 0x000fe80000100a00 */
[----:B------:R0:W-:Y:S04]  /*62530*/  STL.64 [R1+0x5c00], R24 ;  /* 0x005c001801007387 */ /* 0x0001e80000100a00 */
[----:B0-----:R-:W3:Y:S04]  /*62540*/  LDL.LU.64 R24, [R1+0xf00] ;  /* 0x000f000001187983 */ /* 0x001ee80000300a00 */
[----:B------:R-:W3:Y:S01]  /*62550*/  LDL.LU.64 R26, [R1+0xf08] ;  /* 0x000f0800011a7983 */ /* 0x000ee20000300a00 */
        /* <DEDUP_REMOVED lines=11> */
[----:B------:R-:W4:Y:S04]  /*62610*/  LDL.LU.64 R16, [R1+0x5d08] ;  /* 0x005d080001107983 */ /* 0x000f280000300a00 */
[----:B------:R-:W-:Y:S04]  /*62620*/  STL.64 [R1+0x5be8], R22 ;  /* 0x005be81601007387 */ /* 0x000fe80000100a00 */
[----:B------:R0:W-:Y:S04]  /*62630*/  STL.64 [R1+0x5be0], R20 ;  /* 0x005be01401007387 */ /* 0x0001e80000100a00 */
[----:B0-----:R-:W3:Y:S04]  /*62640*/  LDL.LU.64 R20, [R1+0xef0] ;  /* 0x000ef00001147983 */ /* 0x001ee80000300a00 */
[----:B------:R-:W3:Y:S01]  /*62650*/  LDL.LU.64 R22, [R1+0xef8] ;  /* 0x000ef80001167983 */ /* 0x000ee20000300a00 */
[C---:B--2---:R-:W-:Y:S08]  /*62660*/  HMMA.16816.F32 R4, R12.reuse, R18, R4 ;  /* 0x000000120c04723c */ /* 0x044ff00000001804 */
[C---:B----4-:R-:W-:Y:S11]  /*62670*/  HMMA.16816.F32 R8, R12.reuse, R16, R8 ;  /* 0x000000100c08723c */ /* 0x050ff60000001808 */
[----:B------:R-:W-:Y:S04]  /*62680*/  STL.64 [R1+0xfc0], R4 ;  /* 0x000fc00401007387 */ /* 0x000fe80000100a00 */
[----:B------:R0:W-:Y:S04]  /*62690*/  STL.64 [R1+0xfc8], R6 ;  /* 0x000fc80601007387 */ /* 0x0001e80000100a00 */
[----:B0-----:R-:W3:Y:S04]  /*626a0*/  LDL.LU.64 R6, [R1+0x5d00] ;  /* 0x005d000001067983 */ /* 0x001ee80000300a00 */
[----:B------:R-:W2:Y:S04]  /*626b0*/  LDL.LU.64 R4, [R1+0x5cf8] ;  /* 0x005cf80001047983 */ /* 0x000ea80000300a00 */
[----:B------:R-:W-:Y:S04]  /*626c0*/  STL.64 [R1+0xfb0], R8 ;  /* 0x000fb00801007387 */ /* 0x000fe80000100a00 */
[----:B------:R0:W-:Y:S04]  /*626d0*/  STL.64 [R1+0xfb8], R10 ;  /* 0x000fb80a01007387 */ /* 0x0001e80000100a00 */
[----:B0-----:R-:W4:Y:S04]  /*626e0*/  LDL.LU.64 R10, [R1+0x5cf0] ;  /* 0x005cf000010a7983 */ /* 0x001f280000300a00 */
[----:B------:R-:W2:Y:S04]  /*626f0*/  LDL.LU.64 R8, [R1+0x5ce8] ;  /* 0x005ce80001087983 */ /* 0x000ea80000300a00 */
[----:B------:R-:W-:Y:S04]  /*62700*/  STL.64 [R1+0x5bc8], R18 ;  /* 0x005bc81201007387 */ /* 0x000fe80000100a00 */
[----:B------:R0:W-:Y:S04]  /*62710*/  STL.64 [R1+0x5bc0], R16 ;  /* 0x005bc01001007387 */ /* 0x0001e80000100a00 */
[----:B0-----:R-:W4:Y:S04]  /*62720*/  LDL.LU.64 R16, [R1+0xf10] ;  /* 0x000f100001107983 */ /* 0x001f280000300a00 */
[----:B------:R-:W4:Y:S04]  /*62730*/  LDL.LU.64 R18, [R1+0xf18] ;  /* 0x000f180001127983 */ /* 0x000f280000300a00 */
[----:B------:R-:W3:Y:S01]  /*62740*/  LDL.LU R0, [R1+0x17e8] ;  /* 0x0017e80001007983 */ /* 0x000ee20000300800 */
[C---:B--2---:R-:W-:Y:S08]  /*62750*/  HMMA.16816.F32 R24, R12.reuse, R8, R24 ;  /* 0x000000080c18723c */ /* 0x044ff00000001818 */
[----:B----4-:R-:W-:-:S15]  /*62760*/  HMMA.16816.F32 R16, R12, R10, R16 ;  /* 0x0000000a0c10723c */ /* 0x010fde0000001810 */
[----:B------:R-:W-:-:S04]  /*62770*/  NOP ;  /* 0x0000000000007918 */ /* 0x000fc80000000000 */
[----:B------:R0:W-:Y:S04]  /*62780*/  STL.64 [R1+0xfa0], R16 ;  /* 0x000fa01001007387 */ /* 0x0001e80000100a00 */
[----:B------:R-:W-:Y:S04]  /*62790*/  STL.64 [R1+0xfa8], R18 ;  /* 0x000fa81201007387 */ /* 0x000fe80000100a00 */
[----:B0-----:R-:W2:Y:S04]  /*627a0*/  LDL.LU R17, [R1+0x17f0] ;  /* 0x0017f00001117983 */ /* 0x001ea80000300800 */
[----:B------:R-:W4:Y:S04]  /*627b0*/  LDL.LU R16, [R1+0x17f8] ;  /* 0x0017f80001107983 */ /* 0x000f280000300800 */
[----:B------:R-:W-:Y:S04]  /*627c0*/  STL [R1+0x5ba4], R10 ;  /* 0x005ba40a01007387 */ /* 0x000fe80000100800 */
[----:B------:R-:W-:Y:S04]  /*627d0*/  STL [R1+0x5ba0], R11 ;  /* 0x005ba00b01007387 */ /* 0x000fe80000100800 */
[----:B------:R0:W-:Y:S04]  /*627e0*/  STL.64 [R1+0xf90], R24 ;  /* 0x000f901801007387 */ /* 0x0001e80000100a00 */
[----:B------:R1:W-:Y:S04]  /*627f0*/  STL.64 [R1+0xf98], R26 ;  /* 0x000f981a01007387 */ /* 0x0003e80000100a00 */
[----:B0-----:R-:W2:Y:S04]  /*62800*/  LDL.LU.64 R24, [R1+0xee0] ;  /* 0x000ee00001187983 */ /* 0x001ea80000300a00 */
[----:B-1----:R-:W2:Y:S04]  /*62810*/  LDL.LU.64 R26, [R1+0xee8] ;  /* 0x000ee800011a7983 */ /* 0x002ea80000300a00 */
[----:B------:R-:W-:Y:S04]  /*62820*/  STL [R1+0x5ba8], R8 ;  /* 0x005ba80801007387 */ /* 0x000fe80000100800 */
[----:B------:R3:W-:Y:S04]  /*62830*/  STL [R1+0x5b9c], R9 ;  /* 0x005b9c0901007387 */ /* 0x0007e80000100800 */
[----:B------:R-:W2:Y:S01]  /*62840*/  LDL R18, [R1+0x98] ;  /* 0x0000980001127983 */ /* 0x000ea20000100800 */
[----:B---3--:R-:W-:Y:S01]  /*62850*/  HMMA.16816.F32 R8, R12, R6, R20 ;  /* 0x000000060c08723c */ /* 0x008fe20000001814 */
[----:B------:R-:W-:-:S02]  /*62860*/  IMAD.MOV.U32 R28, RZ, RZ, R4 ;  /* 0x000000ffff1c7224 */ /* 0x000fc400078e0004 */
[----:B------:R-:W-:-:S15]  /*62870*/  IMAD.MOV.U32 R29, RZ, RZ, R5 ;  /* 0x000000ffff1d7224 */ /* 0x000fde00078e0005 */
[----:B------:R-:W-:Y:S01]  /*62880*/  NOP ;  /* 0x0000000000007918 */ /* 0x000fe20000000000 */
[----:B------:R0:W-:Y:S04]  /*62890*/  STL.64 [R1+0xf80], R8 ;  /* 0x000f800801007387 */ /* 0x0001e80000100a00 */
[----:B------:R1:W-:Y:S04]  /*628a0*/  STL.64 [R1+0xf88], R10 ;  /* 0x000f880a01007387 */ /* 0x0003e80000100a00 */
[----:B------:R-:W3:Y:S04]  /*628b0*/  LDL R19, [R1+0x9c] ;  /* 0x00009c0001137983 */ /* 0x000ee80000100800 */
[----:B------:R-:W2:Y:S04]  /*628c0*/  LDL.64 R20, [R1+0x90] ;  /* 0x0000900001147983 */ /* 0x000ea80000100a00 */
[----:B------:R-:W2:Y:S04]  /*628d0*/  LDL.LU R4, [R1+0x5ce0] ;  /* 0x005ce00001047983 */ /* 0x000ea80000300800 */
[----:B------:R-:W2:Y:S04]  /*628e0*/  LDL.LU R5, [R1+0x5cdc] ;  /* 0x005cdc0001057983 */ /* 0x000ea80000300800 */
[----:B0-----:R-:W3:Y:S04]  /*628f0*/  LDL.LU.64 R8, [R1+0x520] ;  /* 0x0005200001087983 */ /* 0x001ee80000300a00 */
[----:B-1----:R-:W3:Y:S04]  /*62900*/  LDL.LU.64 R10, [R1+0x528] ;  /* 0x00052800010a7983 */ /* 0x002ee80000300a00 */
[----:B------:R-:W3:Y:S01]  /*62910*/  LDL.64 R22, [R1+0x80] ;  /* 0x0000800001167983 */ /* 0x000ee20000100a00 */
[C---:B--2---:R-:W-:Y:S03]  /*62920*/  HMMA.16816.F32 R24, R12.reuse, R4, R24 ;  /* 0x000000040c18723c */ /* 0x044fe60000001818 */
[----:B---3--:R0:W-:Y:S04]  /*62930*/  STL.64 [R1+0x5cd0], R22 ;  /* 0x005cd01601007387 */ /* 0x0081e80000100a00 */
[----:B0-----:R-:W2:Y:S04]  /*62940*/  LDL.LU R22, [R1+0x17e4] ;  /* 0x0017e40001167983 */ /* 0x001ea80000300800 */
[----:B------:R-:W2:Y:S04]  /*62950*/  LDL.LU R23, [R1+0x17e0] ;  /* 0x0017e00001177983 */ /* 0x000ea80000300800 */
[----:B------:R-:W-:Y:S04]  /*62960*/  STL.64 [R1+0x5cc8], R20 ;  /* 0x005cc81401007387 */ /* 0x000fe80000100a00 */
[----:B------:R0:W-:Y:S04]  /*62970*/  STL [R1+0x5b98], R6 ;  /* 0x005b980601007387 */ /* 0x0001e80000100800 */
[----:B0-----:R-:W3:Y:S04]  /*62980*/  LDL.LU R6, [R1+0x17ec] ;  /* 0x0017ec0001067983 */ /* 0x001ee80000300800 */
[----:B------:R-:W-:Y:S04]  /*62990*/  STL [R1+0x5b94], R7 ;  /* 0x005b940701007387 */ /* 0x000fe80000100800 */
[----:B------:R0:W-:Y:S04]  /*629a0*/  STL.64 [R1+0xf70], R24 ;  /* 0x000f701801007387 */ /* 0x0001e80000100a00 */
[----:B------:R1:W-:Y:S04]  /*629b0*/  STL.64 [R1+0xf78], R26 ;  /* 0x000f781a01007387 */ /* 0x0003e80000100a00 */
[----:B0-----:R-:W2:Y:S04]  /*629c0*/  LDL.64 R24, [R1+0x78] ;  /* 0x0000780001187983 */ /* 0x001ea80000100a00 */
[----:B-1----:R-:W2:Y:S01]  /*629d0*/  LDL.64 R26, [R1+0x70] ;  /* 0x00007000011a7983 */ /* 0x002ea20000100a00 */
[----:B------:R-:W-:Y:S03]  /*629e0*/  HMMA.16816.F32 R12, R12, R2, R8 ;  /* 0x000000020c0c723c */ /* 0x000fe60000001808 */
[----:B--2---:R0:W-:Y:S04]  /*629f0*/  STL.64 [R1+0x5cc0], R26 ;  /* 0x005cc01a01007387 */ /* 0x0041e80000100a00 */
[----:B0-----:R-:W4:Y:S04]  /*62a00*/  LDL.LU R26, [R1+0x17fc] ;  /* 0x0017fc00011a7983 */ /* 0x001f280000300800 */
[----:B------:R0:W-:Y:S01]  /*62a10*/  STL.64 [R1+0x5cb8], R24 ;  /* 0x005cb81801007387 */ /* 0x0001e20000100a00 */
[----:B------:R-:W-:-:S03]  /*62a20*/  IMAD R27, R23, 0x100, R22 ;  /* 0x00000100171b7824 */ /* 0x000fc600078e0216 */
[----:B0-----:R-:W2:Y:S04]  /*62a30*/  LDL.LU R25, [R1+0x17f4] ;  /* 0x0017f40001197983 */ /* 0x001ea80000300800 */
[----:B------:R-:W-:Y:S04]  /*62a40*/  STL [R1+0x5bb0], R4 ;  /* 0x005bb00401007387 */ /* 0x000fe80000100800 */
[----:B------:R0:W-:Y:S04]  /*62a50*/  STL [R1+0x5bac], R5 ;  /* 0x005bac0501007387 */ /* 0x0001e80000100800 */
[----:B------:R-:W2:Y:S04]  /*62a60*/  LDL.LU.64 R20, [R1+0xed0] ;  /* 0x000ed00001147983 */ /* 0x000ea80000300a00 */
[----:B------:R-:W2:Y:S01]  /*62a70*/  LDL.LU.64 R22, [R1+0xed8] ;  /* 0x000ed80001167983 */ /* 0x000ea20000300a00 */
[----:B---3--:R-:W-:-:S03]  /*62a80*/  IMAD R0, R0, 0x100, R6 ;  /* 0x0000010000007824 */ /* 0x008fc600078e0206 */
[----:B0-----:R-:W3:Y:S04]  /*62a90*/  LDL.LU.64 R4, [R1+0xec0] ;  /* 0x000ec00001047983 */ /* 0x001ee80000300a00 */
[----:B------:R-:W3:Y:S04]  /*62aa0*/  LDL.LU.64 R6, [R1+0xec8] ;  /* 0x000ec80001067983 */ /* 0x000ee80000300a00 */
[----:B------:R-:W3:Y:S04]  /*62ab0*/  LDL.LU.64 R8, [R1+0xeb0] ;  /* 0x000eb00001087983 */ /* 0x000ee80000300a00 */
[----:B------:R-:W3:Y:S04]  /*62ac0*/  LDL.LU.64 R10, [R1+0xeb8] ;  /* 0x000eb800010a7983 */ /* 0x000ee80000300a00 */
[----:B------:R0:W-:Y:S04]  /*62ad0*/  STL.64 [R1+0x580], R12 ;  /* 0x0005800c01007387 */ /* 0x0001e80000100a00 */
[----:B------:R1:W-:Y:S04]  /*62ae0*/  STL.64 [R1+0x588], R14 ;  /* 0x0005880e01007387 */ /* 0x0003e80000100a00 */
[----:B------:R-:W-:Y:S04]  /*62af0*/  STL [R1+0x5b84], R2 ;  /* 0x005b840201007387 */ /* 0x000fe80000100800 */
[----:B------:R-:W-:Y:S01]  /*62b00*/  STL [R1+0x5b80], R3 ;  /* 0x005b800301007387 */ /* 0x000fe20000100800 */
[----:B0-----:R-:W-:-:S02]  /*62b10*/  F2FP.F16.E5M2.UNPACK_B R12, R27 ;  /* 0x0000001bff0c723e */ /* 0x001fc400020004ff */
[----:B------:R-:W-:Y:S01]  /*62b20*/  F2FP.F16.E5M2.UNPACK_B R13, R0 ;  /* 0x00000000ff0d723e */ /* 0x000fe200020004ff */
[----:B----4-:R-:W-:-:S05]  /*62b30*/  IMAD R16, R16, 0x100, R26 ;  /* 0x0000010010107824 */ /* 0x010fca00078e021a */
[----:B-1----:R-:W-:Y:S01]  /*62b40*/  F2FP.F16.E5M2.UNPACK_B R15, R16 ;  /* 0x00000010ff0f723e */ /* 0x002fe200020004ff */
[----:B--2---:R-:W-:Y:S02]  /*62b50*/  IMAD R17, R17, 0x100, R25 ;  /* 0x0000010011117824 */ /* 0x004fe400078e0219 */
[----:B------:R-:W2:Y:S04]  /*62b60*/  LDL.LU.64 R24, [R1+0xea0] ;  /* 0x000ea00001187983 */ /* 0x000ea80000300a00 */
[----:B------:R-:W2:Y:S04]  /*62b70*/  LDL.LU.64 R26, [R1+0xea8] ;  /* 0x000ea800011a7983 */ /* 0x000ea80000300a00 */
[----:B------:R-:W4:Y:S01]  /*62b80*/  LDL.LU R0, [R1+0x5cd8] ;  /* 0x005cd80001007983 */ /* 0x000f220000300800 */
[----:B------:R-:W-:-:S07]  /*62b90*/  F2FP.F16.E5M2.UNPACK_B R14, R17 ;  /* 0x00000011ff0e723e */ /* 0x000fce00020004ff */
[C---:B------:R-:W-:Y:S01]  /*62ba0*/  HMMA.16816.F32 R16, R12.reuse, R18, R20 ;  /* 0x000000120c10723c */ /* 0x040fe20000001814 */
[----:B------:R-:W2:Y:S04]  /*62bb0*/  LDL.LU.64 R22, [R1+0x5cd0] ;  /* 0x005cd00001167983 */ /* 0x000ea80000300a00 */
[----:B------:R-:W2:Y:S03]  /*62bc0*/  LDL.LU.64 R20, [R1+0x5cc8] ;  /* 0x005cc80001147983 */ /* 0x000ea60000300a00 */
[C---:B---3--:R-:W-:Y:S11]  /*62bd0*/  HMMA.16816.F32 R8, R12.reuse, R28, R8 ;  /* 0x0000001c0c08723c */ /* 0x048ff60000001808 */
[----:B------:R0:W-:Y:S04]  /*62be0*/  STL.64 [R1+0xf60], R16 ;  /* 0x000f601001007387 */ /* 0x0001e80000100a00 */
[----:B------:R1:W-:Y:S04]  /*62bf0*/  STL.64 [R1+0xf68], R18 ;  /* 0x000f681201007387 */ /* 0x0003e80000100a00 */
[----:B0-----:R-:W3:Y:S04]  /*62c00*/  LDL.LU.64 R16, [R1+0xe90] ;  /* 0x000e900001107983 */ /* 0x001ee80000300a00 */
[----:B-1----:R-:W3:Y:S01]  /*62c10*/  LDL.LU.64 R18, [R1+0xe98] ;  /* 0x000e980001127983 */ /* 0x002ee20000300a00 */
[C---:B--2---:R-:W-:Y:S08]  /*62c20*/  HMMA.16816.F32 R4, R12.reuse, R20, R4 ;  /* 0x000000140c04723c */ /* 0x044ff00000001804 */
[----:B------:R-:W-:Y:S01]  /*62c30*/  HMMA.16816.F32 R24, R12, R22, R24 ;  /* 0x000000160c18723c */ /* 0x000fe20000001818 */
[----:B------:R-:W-:-:S02]  /*62c40*/  IMAD.MOV.U32 R2, RZ, RZ, R20 ;  /* 0x000000ffff027224 */ /* 0x000fc400078e0014 */
[----:B------:R-:W-:-:S08]  /*62c50*/  IMAD.MOV.U32 R3, RZ, RZ, R21 ;  /* 0x000000ffff037224 */ /* 0x000fd000078e0015 */
[----:B------:R0:W-:Y:S04]  /*62c60*/  STL.64 [R1+0xf50], R4 ;  /* 0x000f500401007387 */ /* 0x0001e80000100a00 */
[----:B------:R1:W-:Y:S04]  /*62c70*/  STL.64 [R1+0xf58], R6 ;  /* 0x000f580601007387 */ /* 0x0003e80000100a00 */
[----:B0-----:R-:W2:Y:S04]  /*62c80*/  LDL.LU.64 R4, [R1+0xe80] ;  /* 0x000e800001047983 */ /* 0x001ea80000300a00 */
[----:B-1----:R-:W2:Y:S04]  /*62c90*/  LDL.LU.64 R6, [R1+0xe88] ;  /* 0x000e880001067983 */ /* 0x002ea80000300a00 */
[----:B------:R-:W-:Y:S04]  /*62ca0*/  STL [R1+0x5b8c], R2 ;  /* 0x005b8c0201007387 */ /* 0x000fe80000100800 */
[----:B------:R-:W-:Y:S04]  /*62cb0*/  STL [R1+0x5b88], R3 ;  /* 0x005b880301007387 */ /* 0x000fe80000100800 */
[----:B------:R0:W-:Y:S04]  /*62cc0*/  STL.64 [R1+0xf40], R8 ;  /* 0x000f400801007387 */ /* 0x0001e80000100a00 */
[----:B------:R-:W-:Y:S04]  /*62cd0*/  STL.64 [R1+0xf48], R10 ;  /* 0x000f480a01007387 */ /* 0x000fe80000100a00 */
[----:B------:R-:W2:Y:S04]  /*62ce0*/  LDL.64 R28, [R1+0x58] ;  /* 0x00005800011c7983 */ /* 0x000ea80000100a00 */
[----:B0-----:R-:W2:Y:S04]  /*62cf0*/  LDL.64 R8, [R1+0x60] ;  /* 0x0000600001087983 */ /* 0x001ea80000100a00 */
[----:B------:R-:W-:Y:S04]  /*62d00*/  STL.64 [R1+0xf30], R24 ;  /* 0x000f301801007387 */ /* 0x000fe80000100a00 */
[----:B------:R0:W-:Y:S04]  /*62d10*/  STL.64 [R1+0xf38], R26 ;  /* 0x000f381a01007387 */ /* 0x0001e80000100a00 */
[----:B0-----:R-:W2:Y:S04]  /*62d20*/  LDL.LU.64 R26, [R1+0x5cc0] ;  /* 0x005cc000011a7983 */ /* 0x001ea80000300a00 */
[----:B------:R-:W3:Y:S01]  /*62d30*/  LDL.LU.64 R24, [R1+0x5cb8] ;  /* 0x005cb80001187983 */ /* 0x000ee20000300a00 */
[----:B------:R-:W-:-:S03]  /*62d40*/  IMAD.MOV.U32 R3, RZ, RZ, R22 ;  /* 0x000000ffff037224 */ /* 0x000fc600078e0016 */
[----:B------:R-:W2:Y:S04]  /*62d50*/  LDL.64 R10, [R1+0x68] ;  /* 0x00006800010a7983 */ /* 0x000ea80000100a00 */
[----:B------:R-:W2:Y:S01]  /*62d60*/  LDL.64 R22, [R1+0x50] ;  /* 0x0000500001167983 */ /* 0x000ea20000100a00 */
[C---:B---3--:R-:W-:Y:S01]  /*62d70*/  HMMA.16816.F32 R16, R12.reuse, R24, R16 ;  /* 0x000000180c10723c */ /* 0x048fe20000001810 */
[----:B------:R-:W-:Y:S02]  /*62d80*/  IMAD.MOV.U32 R2, RZ, RZ, R25 ;  /* 0x000000ffff027224 */ /* 0x000fe400078e0019 */
[----:B--2---:R-:W-:Y:S04]  /*62d90*/  STL.64 [R1+0x5ca0], R22 ;  /* 0x005ca01601007387 */ /* 0x004fe80000100a00 */
[----:B------:R-:W-:Y:S04]  /*62da0*/  STL [R1+0x5b90], R3 ;  /* 0x005b900301007387 */ /* 0x000fe80000100800 */
[----:B------:R-:W-:Y:S08]  /*62db0*/  STL [R1+0x5bb4], R2 ;  /* 0x005bb40201007387 */ /* 0x000ff00000100800 */
[----:B------:R-:W-:Y:S04]  /*62dc0*/  STL.64 [R1+0xf20], R16 ;  /* 0x000f201001007387 */ /* 0x000fe80000100a00 */
[----:B------:R0:W-:Y:S02]  /*62dd0*/  STL.64 [R1+0xf28], R18 ;  /* 0x000f281201007387 */ /* 0x0001e40000100a00 */
[----:B0-----:R-:W-:Y:S02]  /*62de0*/  HMMA.16816.F32 R16, R12, R26, R4 ;  /* 0x0000001a0c10723c */ /* 0x001fe40000001804 */
[----:B------:R-:W2:Y:S01]  /*62df0*/  LDL.LU.64 R4, [R1+0xe70] ;  /* 0x000e700001047983 */ /* 0x000ea20000300a00 */
[----:B------:R-:W-:-:S15]  /*62e00*/  IMAD.MOV.U32 R3, RZ, RZ, R27 ;  /* 0x000000ffff037224 */ /* 0x000fde00078e001b */
[----:B------:R-:W-:Y:S01]  /*62e10*/  NOP ;  /* 0x0000000000007918 */ /* 0x000fe20000000000 */
[----:B------:R-:W-:Y:S04]  /*62e20*/  STL.64 [R1+0xf10], R16 ;  /* 0x000f101001007387 */ /* 0x000fe80000100a00 */
[----:B------:R0:W-:Y:S04]  /*62e30*/  STL.64 [R1+0xf18], R18 ;  /* 0x000f181201007387 */ /* 0x0001e80000100a00 */
[----:B------:R-:W2:Y:S04]  /*62e40*/  LDL.LU.64 R6, [R1+0xe78] ;  /* 0x000e780001067983 */ /* 0x000ea80000300a00 */
[----:B------:R-:W3:Y:S04]  /*62e50*/  LDL R26, [R1+0x20] ;  /* 0x00002000011a7983 */ /* 0x000ee80000100800 */
[----:B------:R-:W3:Y:S04]  /*62e60*/  LDL R27, [R1+0x24] ;  /* 0x00002400011b7983 */ /* 0x000ee80000100800 */
[----:B------:R-:W2:Y:S04]  /*62e70*/  LDL R24, [R1+0x28] ;  /* 0x0000280001187983 */ /* 0x000ea80000100800 */
[----:B------:R-:W2:Y:S04]  /*62e80*/  LDL R25, [R1+0x2c] ;  /* 0x00002c0001197983 */ /* 0x000ea80000100800 */
[----:B0-----:R-:W2:Y:S04]  /*62e90*/  LDL R18, [R1+0x38] ;  /* 0x0000380001127983 */ /* 0x001ea80000100800 */
[----:B------:R-:W2:Y:S04]  /*62ea0*/  LDL.LU.64 R20, [R1+0xe50] ;  /* 0x000e500001147983 */ /* 0x000ea80000300a00 */
[----:B------:R-:W2:Y:S01]  /*62eb0*/  LDL.LU.64 R22, [R1+0xe58] ;  /* 0x000e580001167983 */ /* 0x000ea20000300a00 */
[----:B----4-:R-:W-:-:S03]  /*62ec0*/  IMAD.MOV.U32 R19, RZ, RZ, R0 ;  /* 0x000000ffff137224 */ /* 0x010fc600078e0000 */
[----:B--2---:R-:W-:Y:S04]  /*62ed0*/  STL.64 [R1+0x5cb0], R22 ;  /* 0x005cb01601007387 */ /* 0x004fe80000100a00 */
[----:B------:R0:W-:Y:S04]  /*62ee0*/  STL.64 [R1+0x5ca8], R20 ;  /* 0x005ca81401007387 */ /* 0x0001e80000100a00 */
[----:B0-----:R-:W2:Y:S04]  /*62ef0*/  LDL.LU.64 R20, [R1+0xe60] ;  /* 0x000e600001147983 */ /* 0x001ea80000300a00 */
[----:B------:R-:W2:Y:S04]  /*62f00*/  LDL.LU.64 R22, [R1+0xe68] ;  /* 0x000e680001167983 */ /* 0x000ea80000300a00 */
[----:B------:R0:W-:Y:S04]  /*62f10*/  STL.64 [R1+0x5c70], R18 ;  /* 0x005c701201007387 */ /* 0x0001e80000100a00 */
[----:B0-----:R-:W4:Y:S01]  /*62f20*/  LDL.64 R18, [R1+0x40] ;  /* 0x0000400001127983 */ /* 0x001f220000100a00 */
[C---:B------:R-:W-:Y:S08]  /*62f30*/  HMMA.16816.F32 R4, R12.reuse, R10, R4 ;  /* 0x0000000a0c04723c */ /* 0x040ff00000001804 */
[C---:B--2---:R-:W-:Y:S01]  /*62f40*/  HMMA.16816.F32 R20, R12.reuse, R8, R20 ;  /* 0x000000080c14723c */ /* 0x044fe20000001814 */
[----:B----4-:R0:W-:Y:S04]  /*62f50*/  STL.64 [R1+0x5c88], R18 ;  /* 0x005c881201007387 */ /* 0x0101e80000100a00 */
[----:B0-----:R-:W2:Y:S04]  /*62f60*/  LDL.64 R18, [R1+0x48] ;  /* 0x0000480001127983 */ /* 0x001ea80000100a00 */
[----:B---3--:R-:W-:Y:S04]  /*62f70*/  STL.64 [R1+0x5c68], R26 ;  /* 0x005c681a01007387 */ /* 0x008fe80000100a00 */
[----:B------:R0:W-:Y:S04]  /*62f80*/  STL.64 [R1+0x5c60], R24 ;  /* 0x005c601801007387 */ /* 0x0001e80000100a00 */
[----:B0-----:R-:W3:Y:S04]  /*62f90*/  LDL.LU.64 R24, [R1+0xe40] ;  /* 0x000e400001187983 */ /* 0x001ee80000300a00 */
[----:B------:R-:W3:Y:S04]  /*62fa0*/  LDL.LU.64 R26, [R1+0xe48] ;  /* 0x000e4800011a7983 */ /* 0x000ee80000300a00 */
[----:B------:R-:W4:Y:S04]  /*62fb0*/  LDL.64 R16, [R1+0x30] ;  /* 0x0000300001107983 */ /* 0x000f280000100a00 */
[----:B------:R-:W-:Y:S04]  /*62fc0*/  STL [R1+0x5bb8], R3 ;  /* 0x005bb80301007387 */ /* 0x000fe80000100800 */
[----:B------:R-:W-:Y:S04]  /*62fd0*/  STL.64 [R1+0xf00], R4 ;  /* 0x000f000401007387 */ /* 0x000fe80000100a00 */
[----:B------:R-:W-:Y:S04]  /*62fe0*/  STL.64 [R1+0xf08], R6 ;  /* 0x000f080601007387 */ /* 0x000fe80000100a00 */
        /* <DEDUP_REMOVED lines=8> */
[----:B0-----:R-:W3:Y:S01]  /*63070*/  LDL.LU.64 R22, [R1+0x5ca0] ;  /* 0x005ca00001167983 */ /* 0x001ee20000300a00 */
[----:B------:R-:W-:Y:S02]  /*63080*/  IMAD.MOV.U32 R6, RZ, RZ, R10 ;  /* 0x000000ffff067224 */ /* 0x000fe400078e000a */
[----:B------:R-:W-:-:S02]  /*63090*/  IMAD.MOV.U32 R7, RZ, RZ, R11 ;  /* 0x000000ffff077224 */ /* 0x000fc400078e000b */
[----:B------:R-:W-:Y:S02]  /*630a0*/  IMAD.MOV.U32 R11, RZ, RZ, R8 ;  /* 0x000000ffff0b7224 */ /* 0x000fe400078e0008 */
[----:B------:R-:W-:Y:S02]  /*630b0*/  IMAD.MOV.U32 R10, RZ, RZ, R29 ;  /* 0x000000ffff0a7224 */ /* 0x000fe400078e001d */
[----:B------:R-:W-:Y:S02]  /*630c0*/  IMAD.MOV.U32 R8, RZ, RZ, R28 ;  /* 0x000000ffff087224 */ /* 0x000fe400078e001c */
[----:B------:R-:W2:Y:S04]  /*630d0*/  LDL.64 R28, [R1] ;  /* 0x00000000011c7983 */ /* 0x000ea80000100a00 */
[----:B------:R-:W-:Y:S04]  /*630e0*/  STL.64 [R1+0x5bd8], R10 ;  /* 0x005bd80a01007387 */ /* 0x000fe80000100a00 */
[----:B------:R3:W-:Y:S02]  /*630f0*/  STL.64 [R1+0x5bd0], R8 ;  /* 0x005bd00801007387 */ /* 0x0007e40000100a00 */
[----:B---3--:R-:W-:-:S15]  /*63100*/  HMMA.16816.F32 R8, R12, R22, R24 ;  /* 0x000000160c08723c */ /* 0x008fde0000001818 */
[----:B------:R-:W-:-:S04]  /*63110*/  NOP ;  /* 0x0000000000007918 */ /* 0x000fc80000000000 */
[----:B------:R-:W-:Y:S04]  /*63120*/  STL.64 [R1+0xed0], R8 ;  /* 0x000ed00801007387 */ /* 0x000fe80000100a00 */
[----:B------:R-:W-:Y:S04]  /*63130*/  STL.64 [R1+0xed8], R10 ;  /* 0x000ed80a01007387 */ /* 0x000fe80000100a00 */
[----:B------:R-:W3:Y:S04]  /*63140*/  LDL.LU.64 R24, [R1+0xe10] ;  /* 0x000e100001187983 */ /* 0x000ee80000300a00 */
[----:B------:R-:W2:Y:S04]  /*63150*/  LDL.LU.64 R26, [R1+0xe18] ;  /* 0x000e1800011a7983 */ /* 0x000ea80000300a00 */
[----:B--2---:R-:W-:Y:S04]  /*63160*/  STL.64 [R1+0x5c80], R26 ;  /* 0x005c801a01007387 */ /* 0x004fe80000100a00 */
[----:B---3--:R0:W-:Y:S04]  /*63170*/  STL.64 [R1+0x5c78], R24 ;  /* 0x005c781801007387 */ /* 0x0081e80000100a00 */
[----:B0-----:R-:W2:Y:S04]  /*63180*/  LDL.LU.64 R24, [R1+0xe20] ;  /* 0x000e200001187983 */ /* 0x001ea80000300a00 */
[----:B------:R-:W3:Y:S04]  /*63190*/  LDL.LU.64 R26, [R1+0xe28] ;  /* 0x000e2800011a7983 */ /* 0x000ee80000300a00 */
[----:B---3--:R-:W-:Y:S04]  /*631a0*/  STL.64 [R1+0x5c98], R26 ;  /* 0x005c981a01007387 */ /* 0x008fe80000100a00 */
[----:B--2---:R0:W-:Y:S04]  /*631b0*/  STL.64 [R1+0x5c90], R24 ;  /* 0x005c901801007387 */ /* 0x0041e80000100a00 */
[----:B0-----:R-:W2:Y:S04]  /*631c0*/  LDL.LU.64 R24, [R1+0xe30] ;  /* 0x000e300001187983 */ /* 0x001ea80000300a00 */
[----:B------:R-:W2:Y:S01]  /*631d0*/  LDL.LU.64 R26, [R1+0xe38] ;  /* 0x000e3800011a7983 */ /* 0x000ea20000300a00 */
[----:B------:R-:W-:-:S02]  /*631e0*/  IMAD.MOV.U32 R4, RZ, RZ, R22 ;  /* 0x000000ffff047224 */ /* 0x000fc400078e0016 */
[----:B------:R-:W-:Y:S01]  /*631f0*/  IMAD.MOV.U32 R5, RZ, RZ, R23 ;  /* 0x000000ffff057224 */ /* 0x000fe200078e0017 */
[----:B------:R-:W3:Y:S04]  /*63200*/  LDL.LU.64 R20, [R1+0xdf0] ;  /* 0x000df00001147983 */ /* 0x000ee80000300a00 */
[----:B------:R-:W3:Y:S04]  /*63210*/  LDL.LU.64 R22, [R1+0xdf8] ;  /* 0x000df80001167983 */ /* 0x000ee80000300a00 */
[----:B------:R-:W3:Y:S04]  /*63220*/  LDL.LU.64 R8, [R1+0xde0] ;  /* 0x000de00001087983 */ /* 0x000ee80000300a00 */
[----:B------:R-:W3:Y:S04]  /*63230*/  LDL.LU.64 R10, [R1+0xde8] ;  /* 0x000de800010a7983 */ /* 0x000ee80000300a00 */
[----:B------:R-:W-:Y:S04]  /*63240*/  STL.64 [R1+0x5bf8], R6 ;  /* 0x005bf80601007387 */ /* 0x000fe80000100a00 */
[----:B------:R0:W-:Y:S01]  /*63250*/  STL.64 [R1+0x5bf0], R4 ;  /* 0x005bf00401007387 */ /* 0x0001e20000100a00 */
[----:B------:R-:W-:-:S02]  /*63260*/  IMAD.MOV.U32 R3, RZ, RZ, R18 ;  /* 0x000000ffff037224 */ /* 0x000fc400078e0012 */
[----:B------:R-:W-:Y:S01]  /*63270*/  IMAD.MOV.U32 R2, RZ, RZ, R19 ;  /* 0x000000ffff027224 */ /* 0x000fe200078e0013 */
[----:B0-----:R-:W4:Y:S04]  /*63280*/  LDL.LU.64 R4, [R1+0xe00] ;  /* 0x000e000001047983 */ /* 0x001f280000300a00 */
[----:B------:R-:W4:Y:S01]  /*63290*/  LDL.LU.64 R6, [R1+0xe08] ;  /* 0x000e080001067983 */ /* 0x000f220000300a00 */
[----:B--2---:R-:W-:-:S15]  /*632a0*/  HMMA.16816.F32 R24, R12, R18, R24 ;  /* 0x000000120c18723c */ /* 0x004fde0000001818 */
[----:B------:R-:W-:-:S04]  /*632b0*/  NOP ;  /* 0x0000000000007918 */ /* 0x000fc80000000000 */
[----:B------:R-:W-:Y:S04]  /*632c0*/  STL.64 [R1+0xec0], R24 ;  /* 0x000ec01801007387 */ /* 0x000fe80000100a00 */
[----:B------:R0:W-:Y:S04]  /*632d0*/  STL.64 [R1+0xec8], R26 ;  /* 0x000ec81a01007387 */ /* 0x0001e80000100a00 */
[----:B0-----:R-:W2:Y:S04]  /*632e0*/  LDL.LU.64 R26, [R1+0x5c98] ;  /* 0x005c9800011a7983 */ /* 0x001ea80000300a00 */
[----:B------:R-:W2:Y:S04]  /*632f0*/  LDL.LU.64 R24, [R1+0x5c90] ;  /* 0x005c900001187983 */ /* 0x000ea80000300a00 */
[----:B------:R-:W2:Y:S02]  /*63300*/  LDL.LU.64 R18, [R1+0x5c88] ;  /* 0x005c880001127983 */ /* 0x000ea40000300a00 */
[----:B--2---:R-:W-:Y:S01]  /*63310*/  HMMA.16816.F32 R24, R12, R18, R24 ;  /* 0x000000120c18723c */ /* 0x004fe20000001818 */
[----:B------:R-:W-:-:S15]  /*63320*/  IMAD.MOV.U32 R0, RZ, RZ, R19 ;  /* 0x000000ffff007224 */ /* 0x000fde00078e0013 */
[----:B------:R-:W-:-:S03]  /*63330*/  NOP ;  /* 0x0000000000007918 */ /* 0x000fc60000000000 */
[----:B------:R-:W-:Y:S04]  /*63340*/  STL.64 [R1+0xeb0], R24 ;  /* 0x000eb01801007387 */ /* 0x000fe80000100a00 */
[----:B------:R0:W-:Y:S04]  /*63350*/  STL.64 [R1+0xeb8], R26 ;  /* 0x000eb81a01007387 */ /* 0x0001e80000100a00 */
[----:B0-----:R-:W2:Y:S04]  /*63360*/  LDL.LU.64 R26, [R1+0x5c80] ;  /* 0x005c8000011a7983 */ /* 0x001ea80000300a00 */
[----:B------:R-:W2:Y:S04]  /*63370*/  LDL.LU.64 R24, [R1+0x5c78] ;  /* 0x005c780001187983 */ /* 0x000ea80000300a00 */
[----:B------:R-:W2:Y:S04]  /*63380*/  LDL.LU.64 R18, [R1+0x5c70] ;  /* 0x005c700001127983 */ /* 0x000ea80000300a00 */
[----:B------:R-:W-:Y:S01]  /*63390*/  STL [R1+0x5a90], R0 ;  /* 0x005a900001007387 */ /* 0x000fe20000100800 */
[----:B--2---:R-:W-:-:S15]  /*633a0*/  HMMA.16816.F32 R24, R12, R18, R24 ;  /* 0x000000120c18723c */ /* 0x004fde0000001818 */
[----:B------:R-:W-:-:S04]  /*633b0*/  NOP ;  /* 0x0000000000007918 */ /* 0x000fc80000000000 */
[----:B------:R-:W-:Y:S04]  /*633c0*/  STL.64 [R1+0xea0], R24 ;  /* 0x000ea01801007387 */ /* 0x000fe80000100a00 */
[----:B------:R0:W-:Y:S04]  /*633d0*/  STL.64 [R1+0xea8], R26 ;  /* 0x000ea81a01007387 */ /* 0x0001e80000100a00 */
[----:B0-----:R-:W2:Y:S04]  /*633e0*/  LDL.LU.64 R26, [R1+0x5c68] ;  /* 0x005c6800011a7983 */ /* 0x001ea80000300a00 */
[----:B------:R-:W3:Y:S01]  /*633f0*/  LDL.LU.64 R24, [R1+0x5c60] ;  /* 0x005c600001187983 */ /* 0x000ee20000300a00 */
[----:B----4-:R-:W-:Y:S01]  /*63400*/  HMMA.16816.F32 R4, R12, R16, R4 ;  /* 0x000000100c04723c */ /* 0x010fe20000001804 */
[----:B------:R-:W-:-:S02]  /*63410*/  IMAD.MOV.U32 R0, RZ, RZ, R16 ;  /* 0x000000ffff007224 */ /* 0x000fc400078e0010 */
[----:B------:R-:W4:Y:S04]  /*63420*/  LDL.64 R18, [R1+0x18] ;  /* 0x0000180001127983 */ /* 0x000f280000100a00 */
[----:B------:R-:W-:-:S12]  /*63430*/  STL [R1+0x5a94], R0 ;  /* 0x005a940001007387 */ /* 0x000fd80000100800 */
[----:B------:R-:W-:Y:S04]  /*63440*/  STL.64 [R1+0xe90], R4 ;  /* 0x000e900401007387 */ /* 0x000fe80000100a00 */
[----:B------:R2:W-:Y:S01]  /*63450*/  STL.64 [R1+0xe98], R6 ;  /* 0x000e980601007387 */ /* 0x0005e20000100a00 */
[C---:B---3--:R-:W-:Y:S08]  /*63460*/  HMMA.16816.F32 R20, R12.reuse, R24, R20 ;  /* 0x000000180c14723c */ /* 0x048ff00000001814 */
[C---:B--2---:R-:W-:Y:S01]  /*63470*/  HMMA.16816.F32 R4, R12.reuse, R26, R8 ;  /* 0x0000001a0c04723c */ /* 0x044fe20000001808 */
[----:B------:R-:W4:Y:S10]  /*63480*/  LDL.LU.64 R8, [R1+0xdd0] ;  /* 0x000dd00001087983 */ /* 0x000f340000300a00 */
[----:B------:R-:W-:Y:S04]  /*63490*/  STL.64 [R1+0xe80], R20 ;  /* 0x000e801401007387 */ /* 0x000fe80000100a00 */
[----:B------:R-:W-:Y:S04]  /*634a0*/  STL.64 [R1+0xe88], R22 ;  /* 0x000e881601007387 */ /* 0x000fe80000100a00 */
[----:B------:R-:W4:Y:S04]  /*634b0*/  LDL.LU.64 R10, [R1+0xdd8] ;  /* 0x000dd800010a7983 */ /* 0x000f280000300a00 */
[----:B------:R-:W-:Y:S04]  /*634c0*/  STL.64 [R1+0xe70], R4 ;  /* 0x000e700401007387 */ /* 0x000fe80000100a00 */
[----:B------:R-:W-:Y:S04]  /*634d0*/  STL.64 [R1+0xe78], R6 ;  /* 0x000e780601007387 */ /* 0x000fe80000100a00 */
[----:B------:R-:W2:Y:S04]  /*634e0*/  LDL.LU.64 R24, [R1+0xd90] ;  /* 0x000d900001187983 */ /* 0x000ea80000300a00 */
[----:B------:R-:W3:Y:S04]  /*634f0*/  LDL.LU.64 R26, [R1+0xd98] ;  /* 0x000d9800011a7983 */ /* 0x000ee80000300a00 */
[----:B---3--:R-:W-:Y:S04]  /*63500*/  STL.64 [R1+0x5c20], R26 ;  /* 0x005c201a01007387 */ /* 0x008fe80000100a00 */
[----:B--2---:R0:W-:Y:S04]  /*63510*/  STL.64 [R1+0x5c18], R24 ;  /* 0x005c181801007387 */ /* 0x0041e80000100a00 */
[----:B0-----:R-:W2:Y:S04]  /*63520*/  LDL.LU.64 R24, [R1+0xda0] ;  /* 0x000da00001187983 */ /* 0x001ea80000300a00 */
[----:B------:R-:W3:Y:S04]  /*63530*/  LDL.LU.64 R26, [R1+0xda8] ;  /* 0x000da800011a7983 */ /* 0x000ee80000300a00 */
[----:B---3--:R0:W-:Y:S04]  /*63540*/  STL.64 [R1+0x5c30], R26 ;  /* 0x005c301a01007387 */ /* 0x0081e80000100a00 */
[----:B0-----:R-:W3:Y:S04]  /*63550*/  LDL R26, [R1+0x8] ;  /* 0x00000800011a7983 */ /* 0x001ee80000100800 */
[----:B------:R-:W3:Y:S04]  /*63560*/  LDL R27, [R1+0xc] ;  /* 0x00000c00011b7983 */ /* 0x000ee80000100800 */
[----:B--2---:R0:W-:Y:S04]  /*63570*/  STL.64 [R1+0x5c28], R24 ;  /* 0x005c281801007387 */ /* 0x0041e80000100a00 */
[----:B0-----:R-:W2:Y:S04]  /*63580*/  LDL R24, [R1+0x10] ;  /* 0x0000100001187983 */ /* 0x001ea80000100800 */
[----:B------:R-:W2:Y:S04]  /*63590*/  LDL R25, [R1+0x14] ;  /* 0x0000140001197983 */ /* 0x000ea80000100800 */
[----:B---3--:R-:W-:Y:S04]  /*635a0*/  STL.64 [R1+0x5c48], R26 ;  /* 0x005c481a01007387 */ /* 0x008fe80000100a00 */
[----:B------:R-:W3:Y:S04]  /*635b0*/  LDL.LU.64 R4, [R1+0xd80] ;  /* 0x000d800001047983 */ /* 0x000ee80000300a00 */
[----:B------:R-:W2:Y:S04]  /*635c0*/  LDL.LU.64 R6, [R1+0xd88] ;  /* 0x000d880001067983 */ /* 0x000ea80000300a00 */
[----:B--2---:R-:W-:Y:S04]  /*635d0*/  STL.64 [R1+0x5c40], R6 ;  /* 0x005c400601007387 */ /* 0x004fe80000100a00 */
[----:B---3--:R0:W-:Y:S04]  /*635e0*/  STL.64 [R1+0x5c38], R4 ;  /* 0x005c380401007387 */ /* 0x0081e80000100a00 */
[----:B0-----:R-:W2:Y:S04]  /*635f0*/  LDL.LU.64 R4, [R1+0xdb0] ;  /* 0x000db00001047983 */ /* 0x001ea80000300a00 */
[----:B------:R-:W3:Y:S01]  /*63600*/  LDL.LU.64 R6, [R1+0xdb8] ;  /* 0x000db80001067983 */ /* 0x000ee20000300a00 */
[----:B----4-:R-:W-:Y:S03]  /*63610*/  HMMA.16816.F32 R8, R12, R18, R8 ;  /* 0x000000120c08723c */ /* 0x010fe60000001808 */
[----:B---3--:R-:W-:Y:S04]  /*63620*/  STL.64 [R1+0x5c58], R6 ;  /* 0x005c580601007387 */ /* 0x008fe80000100a00 */
[----:B--2---:R0:W-:Y:S04]  /*63630*/  STL.64 [R1+0x5c50], R4 ;  /* 0x005c500401007387 */ /* 0x0041e80000100a00 */
[----:B0-----:R-:W2:Y:S04]  /*63640*/  LDL.LU.64 R4, [R1+0xdc0] ;  /* 0x000dc00001047983 */ /* 0x001ea80000300a00 */
[----:B------:R-:W2:Y:S04]  /*63650*/  LDL.LU.64 R6, [R1+0xdc8] ;  /* 0x000dc80001067983 */ /* 0x000ea80000300a00 */
[----:B------:R-:W3:Y:S04]  /*63660*/  LDL.LU.64 R20, [R1+0xd70] ;  /* 0x000d700001147983 */ /* 0x000ee80000300a00 */
[----:B------:R-:W3:Y:S04]  /*63670*/  LDL.LU.64 R22, [R1+0xd78] ;  /* 0x000d780001167983 */ /* 0x000ee80000300a00 */
[----:B------:R0:W-:Y:S01]  /*63680*/  STL.64 [R1+0xe60], R8 ;  /* 0x000e600801007387 */ /* 0x0001e20000100a00 */
[----:B------:R-:W-:-:S03]  /*63690*/  IMAD.MOV.U32 R0, RZ, RZ, R19 ;  /* 0x000000ffff007224 */ /* 0x000fc600078e0013 */
[----:B------:R1:W-:Y:S04]  /*636a0*/  STL.64 [R1+0xe68], R10 ;  /* 0x000e680a01007387 */ /* 0x0003e80000100a00 */
[----:B0-----:R-:W4:Y:S04]  /*636b0*/  LDL.LU.64 R8, [R1+0xd60] ;  /* 0x000d600001087983 */ /* 0x001f280000300a00 */
[----:B-1----:R-:W4:Y:S04]  /*636c0*/  LDL.LU.64 R10, [R1+0xd68] ;  /* 0x000d6800010a7983 */ /* 0x002f280000300a00 */
[----:B------:R-:W3:Y:S04]  /*636d0*/  LDL.LU.64 R16, [R1+0xd50] ;  /* 0x000d500001107983 */ /* 0x000ee80000300a00 */
[----:B------:R-:W3:Y:S04]  /*636e0*/  LDL.LU.64 R18, [R1+0xd58] ;  /* 0x000d580001127983 */ /* 0x000ee80000300a00 */
        /* <DEDUP_REMOVED lines=8> */
[----:B------:R-:W2:Y:S04]  /*63770*/  LDL.LU.64 R6, [R1+0x5c40] ;  /* 0x005c400001067983 */ /* 0x000ea80000300a00 */
[----:B------:R-:W2:-:S13]  /*63780*/  LDL.LU.64 R4, [R1+0x5c38] ;  /* 0x005c380001047983 */ /* 0x000e9a0000300a00 */
[----:B------:R-:W-:Y:S04]  /*63790*/  STL.64 [R1+0xe40], R24 ;  /* 0x000e401801007387 */ /* 0x000fe80000100a00 */
[----:B------:R0:W-:Y:S04]  /*637a0*/  STL.64 [R1+0xe48], R26 ;  /* 0x000e481a01007387 */ /* 0x0001e80000100a00 */
[----:B0-----:R-:W2:Y:S04]  /*637b0*/  LDL.LU.64 R26, [R1+0x5c30] ;  /* 0x005c3000011a7983 */ /* 0x001ea80000300a00 */
[----:B------:R-:W2:Y:S01]  /*637c0*/  LDL.LU.64 R24, [R1+0x5c28] ;  /* 0x005c280001187983 */ /* 0x000ea20000300a00 */
[----:B------:R-:W-:Y:S01]  /*637d0*/  IMAD.MOV.U32 R0, RZ, RZ, R29 ;  /* 0x000000ffff007224 */ /* 0x000fe200078e001d */
[----:B--2---:R-:W-:-:S15]  /*637e0*/  HMMA.16816.F32 R24, R12, R28, R24 ;  /* 0x0000001c0c18723c */ /* 0x004fde0000001818 */
[----:B------:R-:W-:-:S04]  /*637f0*/  NOP ;  /* 0x0000000000007918 */ /* 0x000fc80000000000 */
        /* <DEDUP_REMOVED lines=11> */
[----:B------:R-:W3:Y:S04]  /*638b0*/  LDL.LU.64 R24, [R1+0x5c00] ;  /* 0x005c000001187983 */ /* 0x000ee80000300a00 */
[----:B------:R-:W-:Y:S04]  /*638c0*/  STL [R1+0x5b68], R28 ;  /* 0x005b681c01007387 */ /* 0x000fe80000100800 */
[----:B------:R-:W-:Y:S01]  /*638d0*/  STL [R1+0x5b64], R29 ;  /* 0x005b641d01007387 */ /* 0x000fe20000100800 */
[C---:B--2---:R-:W-:Y:S08]  /*638e0*/  HMMA.16816.F32 R4, R12.reuse, R26, R4 ;  /* 0x0000001a0c04723c */ /* 0x044ff00000001804 */
[C---:B---3--:R-:W-:Y:S11]  /*638f0*/  HMMA.16816.F32 R20, R12.reuse, R24, R20 ;  /* 0x000000180c14723c */ /* 0x048ff60000001814 */
[----:B------:R-:W-:Y:S04]  /*63900*/  STL.64 [R1+0xe10], R4 ;  /* 0x000e100401007387 */ /* 0x000fe80000100a00 */
[----:B------:R0:W-:Y:S04]  /*63910*/  STL.64 [R1+0xe18], R6 ;  /* 0x000e180601007387 */ /* 0x0001e80000100a00 */
[----:B0-----:R-:W2:Y:S04]  /*63920*/  LDL.LU.64 R6, [R1+0x5bf8] ;  /* 0x005bf80001067983 */ /* 0x001ea80000300a00 */
[----:B------:R-:W3:Y:S04]  /*63930*/  LDL.LU.64 R4, [R1+0x5bf0] ;  /* 0x005bf00001047983 */ /* 0x000ee80000300a00 */
[----:B------:R-:W-:Y:S04]  /*63940*/  STL.64 [R1+0xe00], R20 ;  /* 0x000e001401007387 */ /* 0x000fe80000100a00 */
[----:B------:R0:W-:Y:S04]  /*63950*/  STL.64 [R1+0xe08], R22 ;  /* 0x000e081601007387 */ /* 0x0001e80000100a00 */
[----:B0-----:R-:W4:Y:S04]  /*63960*/  LDL.LU.64 R22, [R1+0x5be8] ;  /* 0x005be80001167983 */ /* 0x001f280000300a00 */
[----:B------:R-:W2:Y:S04]  /*63970*/  LDL.LU.64 R20, [R1+0x5be0] ;  /* 0x005be00001147983 */ /* 0x000ea80000300a00 */
[----:B------:R-:W-:Y:S04]  /*63980*/  STL.64 [R1+0x59a8], R26 ;  /* 0x0059a81a01007387 */ /* 0x000fe80000100a00 */
[----:B------:R0:W-:Y:S04]  /*63990*/  STL.64 [R1+0x59a0], R24 ;  /* 0x0059a01801007387 */ /* 0x0001e80000100a00 */
[----:B0-----:R-:W3:Y:S04]  /*639a0*/  LDL.LU.64 R24, [R1+0xd40] ;  /* 0x000d400001187983 */ /* 0x001ee80000300a00 */
[----:B------:R-:W3:Y:S01]  /*639b0*/  LDL.LU.64 R26, [R1+0xd48] ;  /* 0x000d4800011a7983 */ /* 0x000ee20000300a00 */
[C---:B----4-:R-:W-:Y:S08]  /*639c0*/  HMMA.16816.F32 R8, R12.reuse, R22, R8 ;  /* 0x000000160c08723c */ /* 0x050ff00000001808 */
[C---:B--2---:R-:W-:Y:S11]  /*639d0*/  HMMA.16816.F32 R16, R12.reuse, R20, R16 ;  /* 0x000000140c10723c */ /* 0x044ff60000001810 */
[----:B------:R-:W-:Y:S04]  /*639e0*/  STL.64 [R1+0xdf0], R8 ;  /* 0x000df00801007387 */ /* 0x000fe80000100a00 */
[----:B------:R0:W-:Y:S04]  /*639f0*/  STL.64 [R1+0xdf8], R10 ;  /* 0x000df80a01007387 */ /* 0x0001e80000100a00 */
[----:B0-----:R-:W2:Y:S04]  /*63a00*/  LDL.LU.64 R10, [R1+0x5bd8] ;  /* 0x005bd800010a7983 */ /* 0x001ea80000300a00 */
[----:B------:R-:W4:Y:S04]  /*63a10*/  LDL.LU.64 R8, [R1+0x5bd0] ;  /* 0x005bd00001087983 */ /* 0x000f280000300a00 */
[----:B------:R-:W-:Y:S04]  /*63a20*/  STL.64 [R1+0xde0], R16 ;  /* 0x000de01001007387 */ /* 0x000fe80000100a00 */
[----:B------:R0:W-:Y:S04]  /*63a30*/  STL.64 [R1+0xde8], R18 ;  /* 0x000de81201007387 */ /* 0x0001e80000100a00 */
[----:B0-----:R-:W3:Y:S04]  /*63a40*/  LDL.LU.64 R18, [R1+0x5bc8] ;  /* 0x005bc80001127983 */ /* 0x001ee80000300a00 */
[----:B------:R-:W2:Y:S04]  /*63a50*/  LDL.LU.64 R16, [R1+0x5bc0] ;  /* 0x005bc00001107983 */ /* 0x000ea80000300a00 */
[----:B------:R-:W-:Y:S04]  /*63a60*/  STL.64 [R1+0x5988], R22 ;  /* 0x0059881601007387 */ /* 0x000fe80000100a00 */
[----:B------:R0:W-:Y:S04]  /*63a70*/  STL.64 [R1+0x5980], R20 ;  /* 0x0059801401007387 */ /* 0x0001e80000100a00 */
[----:B0-----:R-:W2:Y:S04]  /*63a80*/  LDL.LU.64 R20, [R1+0xd30] ;  /* 0x000d300001147983 */ /* 0x001ea80000300a00 */
[----:B------:R-:W2:Y:S01]  /*63a90*/  LDL.LU.64 R22, [R1+0xd38] ;  /* 0x000d380001167983 */ /* 0x000ea20000300a00 */
[C---:B---3--:R-:W-:Y:S08]  /*63aa0*/  HMMA.16816.F32 R24, R12.reuse, R18, R24 ;  /* 0x000000120c18723c */ /* 0x048ff00000001818 */
[----:B--2---:R-:W-:Y:S11]  /*63ab0*/  HMMA.16816.F32 R20, R12, R16, R20 ;  /* 0x000000100c14723c */ /* 0x004ff60000001814 */
[----:B------:R-:W-:Y:S04]  /*63ac0*/  STL.64 [R1+0xdd0], R24 ;  /* 0x000dd01801007387 */ /* 0x000fe80000100a00 */
[----:B------:R0:W-:Y:S02]  /*63ad0*/  STL.64 [R1+0xdd8], R26 ;  /* 0x000dd81a01007387 */ /* 0x0001e40000100a00 */
[----:B0-----:R-:W-:-:S02]  /*63ae0*/  IMAD.MOV.U32 R26, RZ, RZ, R3 ;  /* 0x000000ffff1a7224 */ /* 0x001fc400078e0003 */
[----:B------:R-:W-:Y:S01]  /*63af0*/  IMAD.MOV.U32 R27, RZ, RZ, R2 ;  /* 0x000000ffff1b7224 */ /* 0x000fe200078e0002 */
[----:B------:R-:W2:Y:S04]  /*63b00*/  LDL.LU R3, [R1+0x5bb8] ;  /* 0x005bb80001037983 */ /* 0x000ea80000300800 */
[----:B------:R-:W3:Y:S01]  /*63b10*/  LDL.LU R2, [R1+0x5bb4] ;  /* 0x005bb40001027983 */ /* 0x000ee20000300800 */
[----:B------:R-:W-:-:S03]  /*63b20*/  IMAD.MOV.U32 R24, RZ, RZ, R4 ;  /* 0x000000ffff187224 */ /* 0x000fc600078e0004 */
[----:B------:R-:W2:Y:S04]  /*63b30*/  LDL.LU R4, [R1+0x5bb0] ;  /* 0x005bb00001047983 */ /* 0x000ea80000300800 */
[----:B------:R0:W-:Y:S04]  /*63b40*/  STL.64 [R1+0xdc0], R20 ;  /* 0x000dc01401007387 */ /* 0x0001e80000100a00 */
[----:B------:R4:W-:Y:S01]  /*63b50*/  STL.64 [R1+0xdc8], R22 ;  /* 0x000dc81601007387 */ /* 0x0009e20000100a00 */
[----:B------:R-:W-:-:S03]  /*63b60*/  IMAD.MOV.U32 R25, RZ, RZ, R5 ;  /* 0x000000ffff197224 */ /* 0x000fc600078e0005 */
[----:B------:R-:W2:Y:S04]  /*63b70*/  LDL.LU R5, [R1+0x5bac] ;  /* 0x005bac0001057983 */ /* 0x000ea80000300800 */
[----:B------:R-:W2:Y:S04]  /*63b80*/  LDL.LU R28, [R1+0x1800] ;  /* 0x00180000011c7983 */ /* 0x000ea80000300800 */
[----:B------:R-:W2:Y:S04]  /*63b90*/  LDL.LU R29, [R1+0x1808] ;  /* 0x00180800011d7983 */ /* 0x000ea80000300800 */
[----:B------:R-:W2:Y:S04]  /*63ba0*/  LDL.LU R0, [R1+0x1810] ;  /* 0x0018100001007983 */ /* 0x000ea80000300800 */
[----:B------:R1:W-:Y:S01]  /*63bb0*/  STL.64 [R1+0x5aa8], R26 ;  /* 0x005aa81a01007387 */ /* 0x0003e20000100a00 */
[----:B0-----:R-:W-:-:S02]  /*63bc0*/  IMAD.MOV.U32 R20, RZ, RZ, R11 ;  /* 0x000000ffff147224 */ /* 0x001fc400078e000b */
[----:B----4-:R-:W-:Y:S02]  /*63bd0*/  IMAD.MOV.U32 R22, RZ, RZ, R8 ;  /* 0x000000ffff167224 */ /* 0x010fe400078e0008 */
[----:B------:R-:W-:Y:S02]  /*63be0*/  IMAD.MOV.U32 R23, RZ, RZ, R10 ;  /* 0x000000ffff177224 */ /* 0x000fe400078e000a */
[----:B------:R-:W-:Y:S01]  /*63bf0*/  IMAD.MOV.U32 R21, RZ, RZ, R9 ;  /* 0x000000ffff157224 */ /* 0x000fe200078e0009 */
[----:B-1----:R-:W4:Y:S04]  /*63c00*/  LDL.LU R26, [R1+0x180c] ;  /* 0x00180c00011a7983 */ /* 0x002f280000300800 */
[----:B------:R-:W2:Y:S04]  /*63c10*/  LDL.LU R27, [R1+0x1814] ;  /* 0x00181400011b7983 */ /* 0x000ea80000300800 */
[----:B------:R0:W-:Y:S04]  /*63c20*/  STL.64 [R1+0x5aa0], R24 ;  /* 0x005aa01801007387 */ /* 0x0001e80000100a00 */
[----:B0-----:R-:W2:Y:S04]  /*63c30*/  LDL.LU R25, [R1+0x1804] ;  /* 0x0018040001197983 */ /* 0x001ea80000300800 */
[----:B------:R-:W2:Y:S04]  /*63c40*/  LDL.LU R8, [R1+0x5ba8] ;  /* 0x005ba80001087983 */ /* 0x000ea80000300800 */
[----:B------:R-:W2:Y:S04]  /*63c50*/  LDL.LU R10, [R1+0x5ba4] ;  /* 0x005ba400010a7983 */ /* 0x000ea80000300800 */
[----:B------:R-:W2:Y:S04]  /*63c60*/  LDL.LU R11, [R1+0x5ba0] ;  /* 0x005ba000010b7983 */ /* 0x000ea80000300800 */
[----:B------:R-:W2:Y:S04]  /*63c70*/  LDL.LU R9, [R1+0x5b9c] ;  /* 0x005b9c0001097983 */ /* 0x000ea80000300800 */
[----:B------:R-:W-:Y:S04]  /*63c80*/  STL.64 [R1+0x5ab8], R22 ;  /* 0x005ab81601007387 */ /* 0x000fe80000100a00 */
[----:B------:R0:W-:Y:S04]  /*63c90*/  STL.64 [R1+0x5ab0], R20 ;  /* 0x005ab01401007387 */ /* 0x0001e80000100a00 */
[----:B0-----:R-:W2:Y:S04]  /*63ca0*/  LDL.LU.64 R20, [R1+0xd20] ;  /* 0x000d200001147983 */ /* 0x001ea80000300a00 */
[----:B------:R-:W2:Y:S04]  /*63cb0*/  LDL.LU.64 R22, [R1+0xd28] ;  /* 0x000d280001167983 */ /* 0x000ea80000300a00 */
[----:B------:R-:W-:Y:S04]  /*63cc0*/  STL.64 [R1+0x5998], R18 ;  /* 0x0059981201007387 */ /* 0x000fe80000100a00 */
[----:B------:R0:W-:Y:S04]  /*63cd0*/  STL.64 [R1+0x5990], R16 ;  /* 0x0059901001007387 */ /* 0x0001e80000100a00 */
[----:B0-----:R-:W3:Y:S04]  /*63ce0*/  LDL.LU.64 R16, [R1+0xcf0] ;  /* 0x000cf00001107983 */ /* 0x001ee80000300a00 */
[----:B------:R-:W3:Y:S01]  /*63cf0*/  LDL.LU.64 R18, [R1+0xcf8] ;  /* 0x000cf80001127983 */ /* 0x000ee20000300a00 */
[----:B--2---:R-:W-:-:S15]  /*63d00*/  HMMA.16816.F32 R20, R12, R10, R20 ;  /* 0x0000000a0c14723c */ /* 0x004fde0000001814 */
[----:B------:R-:W-:-:S04]  /*63d10*/  NOP ;  /* 0x0000000000007918 */ /* 0x000fc80000000000 */
[----:B------:R-:W-:Y:S04]  /*63d20*/  STL.64 [R1+0xdb0], R20 ;  /* 0x000db01401007387 */ /* 0x000fe80000100a00 */
[----:B------:R0:W-:Y:S02]  /*63d30*/  STL.64 [R1+0xdb8], R22 ;  /* 0x000db81601007387 */ /* 0x0001e40000100a00 */
[----:B0-----:R-:W-:Y:S02]  /*63d40*/  IMAD.MOV.U32 R22, RZ, RZ, R6 ;  /* 0x000000ffff167224 */ /* 0x001fe400078e0006 */
[----:B------:R-:W-:Y:S01]  /*63d50*/  IMAD.MOV.U32 R23, RZ, RZ, R7 ;  /* 0x000000ffff177224 */ /* 0x000fe200078e0007 */
[----:B------:R-:W2:Y:S04]  /*63d60*/  LDL.LU R6, [R1+0x5b98] ;  /* 0x005b980001067983 */ /* 0x000ea80000300800 */
[----:B------:R-:W2:Y:S04]  /*63d70*/  LDL.LU R7, [R1+0x5b94] ;  /* 0x005b940001077983 */ /* 0x000ea80000300800 */
[----:B------:R0:W-:Y:S04]  /*63d80*/  STL.64 [R1+0x5ad0], R22 ;  /* 0x005ad01601007387 */ /* 0x0001e80000100a00 */
[----:B------:R-:W2:Y:S04]  /*63d90*/  LDL.LU.64 R20, [R1+0xd10] ;  /* 0x000d100001147983 */ /* 0x000ea80000300a00 */
[----:B0-----:R-:W2:Y:S02]  /*63da0*/  LDL.LU.64 R22, [R1+0xd18] ;  /* 0x000d180001167983 */ /* 0x001ea40000300a00 */
[----:B--2---:R-:W-:-:S15]  /*63db0*/  HMMA.16816.F32 R20, R12, R8, R20 ;  /* 0x000000080c14723c */ /* 0x004fde0000001814 */
[----:B------:R-:W-:-:S04]  /*63dc0*/  NOP ;  /* 0x0000000000007918 */ /* 0x000fc80000000000 */
[----:B------:R0:W-:Y:S04]  /*63dd0*/  STL.64 [R1+0xda0], R20 ;  /* 0x000da01401007387 */ /* 0x0001e80000100a00 */
[----:B------:R-:W-:Y:S04]  /*63de0*/  STL.64 [R1+0xda8], R22 ;  /* 0x000da81601007387 */ /* 0x000fe80000100a00 */
[----:B0-----:R-:W2:Y:S01]  /*63df0*/  LDL R20, [R1+0x70] ;  /* 0x0000700001147983 */ /* 0x001ea20000100800 */
[----:B------:R-:W-:-:S03]  /*63e00*/  IMAD.MOV.U32 R21, RZ, RZ, R3 ;  /* 0x000000ffff157224 */ /* 0x000fc600078e0003 */
[----:B------:R-:W3:Y:S04]  /*63e10*/  LDL.LU R3, [R1+0x5b90] ;  /* 0x005b900001037983 */ /* 0x000ee80000300800 */
[----:B--2---:R0:W-:Y:S04]  /*63e20*/  STL.64 [R1+0x5ae8], R20 ;  /* 0x005ae81401007387 */ /* 0x0041e80000100a00 */
[----:B0-----:R-:W2:Y:S04]  /*63e30*/  LDL.LU.64 R20, [R1+0xd00] ;  /* 0x000d000001147983 */ /* 0x001ea80000300a00 */
[----:B------:R-:W2:Y:S04]  /*63e40*/  LDL.LU.64 R22, [R1+0xd08] ;  /* 0x000d080001167983 */ /* 0x000ea80000300a00 */
[----:B------:R-:W-:Y:S04]  /*63e50*/  STL.64 [R1+0x5968], R10 ;  /* 0x0059680a01007387 */ /* 0x000fe80000100a00 */
[----:B------:R-:W-:Y:S01]  /*63e60*/  STL.64 [R1+0x5960], R8 ;  /* 0x0059600801007387 */ /* 0x000fe20000100a00 */
[----:B--2---:R-:W-:-:S15]  /*63e70*/  HMMA.16816.F32 R20, R12, R6, R20 ;  /* 0x000000060c14723c */ /* 0x004fde0000001814 */
[----:B------:R-:W-:-:S04]  /*63e80*/  NOP ;  /* 0x0000000000007918 */ /* 0x000fc80000000000 */
[----:B------:R-:W-:Y:S04]  /*63e90*/  STL.64 [R1+0xd90], R20 ;  /* 0x000d901401007387 */ /* 0x000fe80000100a00 */
[----:B------:R0:W-:Y:S04]  /*63ea0*/  STL.64 [R1+0xd98], R22 ;  /* 0x000d981601007387 */ /* 0x0001e80000100a00 */
[----:B0-----:R-:W2:Y:S01]  /*63eb0*/  LDL R22, [R1+0x78] ;  /* 0x0000780001167983 */ /* 0x001ea20000100800 */
[----:B---3--:R-:W-:Y:S01]  /*63ec0*/  HMMA.16816.F32 R8, R12, R4, R16 ;  /* 0x000000040c08723c */ /* 0x008fe20000001810 */
[----:B------:R-:W-:-:S02]  /*63ed0*/  IMAD.MOV.U32 R23, RZ, RZ, R2 ;  /* 0x000000ffff177224 */ /* 0x000fc400078e0002 */
[----:B------:R-:W-:-:S15]  /*63ee0*/  IMAD.MOV.U32 R20, RZ, RZ, R3 ;  /* 0x000000ffff147224 */ /* 0x000fde00078e0003 */
[----:B------:R-:W-:Y:S01]  /*63ef0*/  NOP ;  /* 0x0000000000007918 */ /* 0x000fe20000000000 */
[----:B------:R-:W-:Y:S04]  /*63f00*/  STL.64 [R1+0xd80], R8 ;  /* 0x000d800801007387 */ /* 0x000fe80000100a00 */
[----:B------:R-:W-:Y:S04]  /*63f10*/  STL.64 [R1+0xd88], R10 ;  /* 0x000d880a01007387 */ /* 0x000fe80000100a00 */
[----:B------:R-:W3:Y:S04]  /*63f20*/  LDL.LU R2, [R1+0x5b8c] ;  /* 0x005b8c0001027983 */ /* 0x000ee80000300800 */
[----:B--2---:R0:W-:Y:S04]  /*63f30*/  STL.64 [R1+0x5b00], R22 ;  /* 0x005b001601007387 */ /* 0x0041e80000100a00 */
[----:B------:R-:W-:Y:S04]  /*63f40*/  STL.64 [R1+0x5948], R6 ;  /* 0x0059480601007387 */ /* 0x000fe80000100a00 */
[----:B------:R-:W-:Y:S04]  /*63f50*/  STL.64 [R1+0x5940], R4 ;  /* 0x0059400401007387 */ /* 0x000fe80000100a00 */
[----:B------:R-:W2:Y:S04]  /*63f60*/  LDL.LU R3, [R1+0x5b88] ;  /* 0x005b880001037983 */ /* 0x000ea80000300800 */
[----:B------:R-:W2:Y:S04]  /*63f70*/  LDL R21, [R1+0x84] ;  /* 0x0000840001157983 */ /* 0x000ea80000100800 */
[----:B--2---:R3:W-:Y:S04]  /*63f80*/  STL.64 [R1+0x5b18], R20 ;  /* 0x005b181401007387 */ /* 0x0047e80000100a00 */
[----:B0-----:R-:W2:Y:S04]  /*63f90*/  LDL R22, [R1+0x88] ;  /* 0x0000880001167983 */ /* 0x001ea80000100800 */
[----:B------:R-:W2:Y:S01]  /*63fa0*/  LDL R23, [R1+0x8c] ;  /* 0x00008c0001177983 */ /* 0x000ea20000100800 */
[----:B------:R-:W-:-:S02]  /*63fb0*/  IMAD R28, R28, 0x100, R25 ;  /* 0x000001001c1c7824 */ /* 0x000fc400078e0219 */
[----:B----4-:R-:W-:Y:S02]  /*63fc0*/  IMAD R29, R29, 0x100, R26 ;  /* 0x000001001d1d7824 */ /* 0x010fe400078e021a */
[----:B---3--:R-:W-:Y:S02]  /*63fd0*/  IMAD.MOV.U32 R20, RZ, RZ, R2 ;  /* 0x000000ffff147224 */ /* 0x008fe400078e0002 */
[----:B------:R-:W-:Y:S01]  /*63fe0*/  IMAD.MOV.U32 R21, RZ, RZ, R3 ;  /* 0x000000ffff157224 */ /* 0x000fe200078e0003 */
[----:B------:R-:W3:Y:S04]  /*63ff0*/  LDL.LU R2, [R1+0x5b84] ;  /* 0x005b840001027983 */ /* 0x000ee80000300800 */
[----:B------:R-:W3:Y:S01]  /*64000*/  LDL.LU R3, [R1+0x5b80] ;  /* 0x005b800001037983 */ /* 0x000ee20000300800 */
[----:B------:R-:W-:-:S03]  /*64010*/  IMAD R0, R0, 0x100, R27 ;  /* 0x0000010000007824 */ /* 0x000fc600078e021b */
[----:B--2---:R0:W-:Y:S04]  /*64020*/  STL.64 [R1+0x5b30], R22 ;  /* 0x005b301601007387 */ /* 0x0041e80000100a00 */
[----:B0-----:R-:W2:Y:S04]  /*64030*/  LDL R22, [R1+0x98] ;  /* 0x0000980001167983 */ /* 0x001ea80000100800 */
[----:B------:R-:W2:Y:S04]  /*64040*/  LDL R23, [R1+0x9c] ;  /* 0x00009c0001177983 */ /* 0x000ea80000100800 */
[----:B------:R0:W-:Y:S04]  /*64050*/  STL.64 [R1+0x5b48], R20 ;  /* 0x005b481401007387 */ /* 0x0001e80000100a00 */
[----:B0-----:R-:W4:Y:S04]  /*64060*/  LDL.LU R20, [R1+0x181c] ;  /* 0x00181c0001147983 */ /* 0x001f280000300800 */
[----:B------:R-:W4:Y:S04]  /*64070*/  LDL.LU R21, [R1+0x1818] ;  /* 0x0018180001157983 */ /* 0x000f280000300800 */
[----:B------:R-:W2:Y:S04]  /*64080*/  LDL.LU.64 R24, [R1+0xc70] ;  /* 0x000c700001187983 */ /* 0x000ea80000300a00 */
[----:B------:R-:W2:Y:S04]  /*64090*/  LDL.LU.64 R26, [R1+0xc78] ;  /* 0x000c7800011a7983 */ /* 0x000ea80000300a00 */
[----:B--2---:R-:W-:Y:S04]  /*640a0*/  STL.64 [R1+0x5ac8], R26 ;  /* 0x005ac81a01007387 */ /* 0x004fe80000100a00 */
[----:B------:R0:W-:Y:S04]  /*640b0*/  STL.64 [R1+0x5ac0], R24 ;  /* 0x005ac01801007387 */ /* 0x0001e80000100a00 */
[----:B0-----:R-:W2:Y:S04]  /*640c0*/  LDL.LU.64 R24, [R1+0xc80] ;  /* 0x000c800001187983 */ /* 0x001ea80000300a00 */
        /* <DEDUP_REMOVED lines=27> */
[----:B0-----:R-:W3:Y:S04]  /*64280*/  LDL.LU.64 R24, [R1+0x4f0] ;  /* 0x0004f00001187983 */ /* 0x001ee80000300a00 */
[----:B------:R-:W3:Y:S04]  /*64290*/  LDL.LU.64 R26, [R1+0x4f8] ;  /* 0x0004f800011a7983 */ /* 0x000ee80000300a00 */
[----:B------:R-:W2:Y:S04]  /*642a0*/  LDL.LU.64 R16, [R1+0xc60] ;  /* 0x000c600001107983 */ /* 0x000ea80000300a00 */
[----:B------:R-:W2:Y:S04]  /*642b0*/  LDL.LU.64 R18, [R1+0xc68] ;  /* 0x000c680001127983 */ /* 0x000ea80000300a00 */
[----:B------:R-:W2:Y:S04]  /*642c0*/  LDL.LU.64 R8, [R1+0xc50] ;  /* 0x000c500001087983 */ /* 0x000ea80000300a00 */
[----:B------:R-:W2:Y:S04]  /*642d0*/  LDL.LU.64 R10, [R1+0xc58] ;  /* 0x000c5800010a7983 */ /* 0x000ea80000300a00 */
[----:B------:R-:W2:Y:S04]  /*642e0*/  LDL.LU.64 R4, [R1+0xc40] ;  /* 0x000c400001047983 */ /* 0x000ea80000300a00 */
[----:B------:R-:W2:Y:S01]  /*642f0*/  LDL.LU.64 R6, [R1+0xc48] ;  /* 0x000c480001067983 */ /* 0x000ea20000300a00 */
[----:B----4-:R-:W-:Y:S01]  /*64300*/  IMAD R21, R21, 0x100, R20 ;  /* 0x0000010015157824 */ /* 0x010fe200078e0214 */
[----:B---3--:R-:W-:Y:S02]  /*64310*/  HMMA.16816.F32 R12, R12, R2, R24 ;  /* 0x000000020c0c723c */ /* 0x008fe40000001818 */
[----:B------:R-:W3:Y:S04]  /*64320*/  LDL.LU.64 R26, [R1+0x5b78] ;  /* 0x005b7800011a7983 */ /* 0x000ee80000300a00 */
[----:B------:R-:W3:-:S13]  /*64330*/  LDL.LU.64 R24, [R1+0x5b70] ;  /* 0x005b700001187983 */ /* 0x000eda0000300a00 */
[----:B------:R0:W-:Y:S04]  /*64340*/  STL.64 [R1+0x570], R12 ;  /* 0x0005700c01007387 */ /* 0x0001e80000100a00 */
[----:B------:R1:W-:Y:S01]  /*64350*/  STL.64 [R1+0x578], R14 ;  /* 0x0005780e01007387 */ /* 0x0003e20000100a00 */
[----:B0-----:R-:W-:Y:S02]  /*64360*/  F2FP.F16.E5M2.UNPACK_B R12, R28 ;  /* 0x0000001cff0c723e */ /* 0x001fe400020004ff */
[----:B------:R-:W-:Y:S02]  /*64370*/  F2FP.F16.E5M2.UNPACK_B R13, R29 ;  /* 0x0000001dff0d723e */ /* 0x000fe400020004ff */
[----:B-1----:R-:W-:Y:S02]  /*64380*/  F2FP.F16.E5M2.UNPACK_B R14, R0 ;  /* 0x00000000ff0e723e */ /* 0x002fe400020004ff */
[----:B------:R-:W-:Y:S01]  /*64390*/  F2FP.F16.E5M2.UNPACK_B R15, R21 ;  /* 0x00000015ff0f723e */ /* 0x000fe200020004ff */
[----:B------:R-:W4:Y:S04]  /*643a0*/  LDL.LU R28, [R1+0x5b68] ;  /* 0x005b6800011c7983 */ /* 0x000f280000300800 */
[----:B------:R-:W4:Y:S04]  /*643b0*/  LDL.LU R29, [R1+0x5b64] ;  /* 0x005b6400011d7983 */ /* 0x000f280000300800 */
[----:B------:R-:W2:Y:S01]  /*643c0*/  LDL.LU R0, [R1+0x5b60] ;  /* 0x005b600001007983 */ /* 0x000ea20000300800 */
[----:B---3--:R-:W-:Y:S03]  /*643d0*/  HMMA.16816.F32 R20, R12, R22, R24 ;  /* 0x000000160c14723c */ /* 0x008fe60000001818 */
[----:B------:R-:W3:Y:S04]  /*643e0*/  LDL.LU.64 R26, [R1+0x5b58] ;  /* 0x005b5800011a7983 */ /* 0x000ee80000300a00 */
[----:B------:R-:W3:-:S12]  /*643f0*/  LDL.LU.64 R24, [R1+0x5b50] ;  /* 0x005b500001187983 */ /* 0x000ed80000300a00 */
[----:B------:R0:W-:Y:S04]  /*64400*/  STL.64 [R1+0xd70], R20 ;  /* 0x000d701401007387 */ /* 0x0001e80000100a00 */
[----:B------:R3:W-:Y:S04]  /*64410*/  STL.64 [R1+0xd78], R22 ;  /* 0x000d781601007387 */ /* 0x0007e80000100a00 */
[----:B0-----:R-:W3:Y:S02]  /*64420*/  LDL.LU.64 R20, [R1+0x5b48] ;  /* 0x005b480001147983 */ /* 0x001ee40000300a00 */
[----:B---3--:R-:W-:Y:S02]  /*64430*/  HMMA.16816.F32 R20, R12, R20, R24 ;  /* 0x000000140c14723c */ /* 0x008fe40000001818 */
[----:B------:R-:W3:Y:S04]  /*64440*/  LDL.LU.64 R26, [R1+0x5b40] ;  /* 0x005b4000011a7983 */ /* 0x000ee80000300a00 */
[----:B------:R-:W3:-:S13]  /*64450*/  LDL.LU.64 R24, [R1+0x5b38] ;  /* 0x005b380001187983 */ /* 0x000eda0000300a00 */
[----:B------:R-:W-:Y:S04]  /*64460*/  STL.64 [R1+0xd60], R20 ;  /* 0x000d601401007387 */ /* 0x000fe80000100a00 */
[----:B------:R0:W-:Y:S04]  /*64470*/  STL.64 [R1+0xd68], R22 ;  /* 0x000d681601007387 */ /* 0x0001e80000100a00 */
[----:B0-----:R-:W3:Y:S02]  /*64480*/  LDL.LU.64 R22, [R1+0x5b30] ;  /* 0x005b300001167983 */ /* 0x001ee40000300a00 */
[----:B---3--:R-:W-:Y:S02]  /*64490*/  HMMA.16816.F32 R20, R12, R22, R24 ;  /* 0x000000160c14723c */ /* 0x008fe40000001818 */
[----:B------:R-:W3:Y:S04]  /*644a0*/  LDL.LU.64 R26, [R1+0x5b28] ;  /* 0x005b2800011a7983 */ /* 0x000ee80000300a00 */
[----:B------:R-:W3:-:S13]  /*644b0*/  LDL.LU.64 R24, [R1+0x5b20] ;  /* 0x005b200001187983 */ /* 0x000eda0000300a00 */
        /* <DEDUP_REMOVED lines=24> */
[----:B------:R-:W-:Y:S04]  /*64640*/  STL.64 [R1+0xd10], R20 ;  /* 0x000d101401007387 */ /* 0x000fe80000100a00 */
[----:B------:R0:W-:Y:S04]  /*64650*/  STL.64 [R1+0xd18], R22 ;  /* 0x000d181601007387 */ /* 0x0001e80000100a00 */
[----:B0-----:R-:W2:Y:S04]  /*64660*/  LDL.LU.64 R22, [R1+0x5ab8] ;  /* 0x005ab80001167983 */ /* 0x001ea80000300a00 */
[----:B------:R-:W3:Y:S02]  /*64670*/  LDL.LU.64 R20, [R1+0x5ab0] ;  /* 0x005ab00001147983 */ /* 0x000ee40000300a00 */
[----:B---3--:R-:W-:-:S15]  /*64680*/  HMMA.16816.F32 R24, R12, R20, R24 ;  /* 0x000000140c18723c */ /* 0x008fde0000001818 */
[----:B------:R-:W-:-:S04]  /*64690*/  NOP ;  /* 0x0000000000007918 */ /* 0x000fc80000000000 */
[----:B------:R-:W-:Y:S04]  /*646a0*/  STL.64 [R1+0xd00], R24 ;  /* 0x000d001801007387 */ /* 0x000fe80000100a00 */
[----:B------:R0:W-:Y:S04]  /*646b0*/  STL.64 [R1+0xd08], R26 ;  /* 0x000d081a01007387 */ /* 0x0001e80000100a00 */
[----:B0-----:R-:W3:Y:S04]  /*646c0*/  LDL.LU.64 R26, [R1+0x5aa8] ;  /* 0x005aa800011a7983 */ /* 0x001ee80000300a00 */
[----:B------:R-:W3:Y:S01]  /*646d0*/  LDL.LU.64 R24, [R1+0x5aa0] ;  /* 0x005aa00001187983 */ /* 0x000ee20000300a00 */
[----:B--2---:R-:W-:-:S15]  /*646e0*/  HMMA.16816.F32 R16, R12, R22, R16 ;  /* 0x000000160c10723c */ /* 0x004fde0000001810 */
[----:B------:R-:W-:-:S04]  /*646f0*/  NOP ;  /* 0x0000000000007918 */ /* 0x000fc80000000000 */
[----:B------:R-:W-:Y:S04]  /*64700*/  STL.64 [R1+0xcf0], R16 ;  /* 0x000cf01001007387 */ /* 0x000fe80000100a00 */
[----:B------:R-:W-:Y:S01]  /*64710*/  STL.64 [R1+0xcf8], R18 ;  /* 0x000cf81201007387 */ /* 0x000fe20000100a00 */
[C---:B---3--:R-:W-:Y:S03]  /*64720*/  HMMA.16816.F32 R8, R12.reuse, R24, R8 ;  /* 0x000000180c08723c */ /* 0x048fe60000001808 */
[----:B------:R-:W2:Y:S05]  /*64730*/  LDL.LU.64 R24, [R1+0xba0] ;  /* 0x000ba00001187983 */ /* 0x000eaa0000300a00 */
[----:B------:R-:W-:Y:S11]  /*64740*/  HMMA.16816.F32 R4, R12, R26, R4 ;  /* 0x0000001a0c04723c */ /* 0x000ff60000001804 */
[----:B------:R-:W-:Y:S04]  /*64750*/  STL.64 [R1+0xce0], R8 ;  /* 0x000ce00801007387 */ /* 0x000fe80000100a00 */
[----:B------:R-:W-:Y:S04]  /*64760*/  STL.64 [R1+0xce8], R10 ;  /* 0x000ce80a01007387 */ /* 0x000fe80000100a00 */
[----:B------:R-:W3:Y:S04]  /*64770*/  LDL.LU.64 R26, [R1+0xba8] ;  /* 0x000ba800011a7983 */ /* 0x000ee80000300a00 */
[----:B------:R-:W-:Y:S04]  /*64780*/  STL.64 [R1+0xcd0], R4 ;  /* 0x000cd00401007387 */ /* 0x000fe80000100a00 */
[----:B------:R-:W-:Y:S04]  /*64790*/  STL.64 [R1+0xcd8], R6 ;  /* 0x000cd80601007387 */ /* 0x000fe80000100a00 */
[----:B---3--:R0:W-:Y:S04]  /*647a0*/  STL.64 [R1+0x59b8], R26 ;  /* 0x0059b81a01007387 */ /* 0x0081e80000100a00 */
[----:B0-----:R-:W3:Y:S01]  /*647b0*/  LDL R26, [R1] ;  /* 0x00000000011a7983 */ /* 0x001ee20000100800 */
[----:B------:R-:W-:-:S03]  /*647c0*/  IMAD.MOV.U32 R27, RZ, RZ, R0 ;  /* 0x000000ffff1b7224 */ /* 0x000fc600078e0000 */
[----:B------:R-:W4:Y:S04]  /*647d0*/  LDL.LU R0, [R1+0x5a98] ;  /* 0x005a980001007983 */ /* 0x000f280000300800 */
[----:B--2---:R0:W-:Y:S04]  /*647e0*/  STL.64 [R1+0x59b0], R24 ;  /* 0x0059b01801007387 */ /* 0x0041e80000100a00 */
[----:B0-----:R-:W2:Y:S04]  /*647f0*/  LDL.64 R24, [R1+0x8] ;  /* 0x0000080001187983 */ /* 0x001ea80000100a00 */
[----:B---3--:R0:W-:Y:S04]  /*64800*/  STL.64 [R1+0x59e8], R26 ;  /* 0x0059e81a01007387 */ /* 0x0081e80000100a00 */
[----:B0-----:R-:W3:Y:S04]  /*64810*/  LDL R26, [R1+0x10] ;  /* 0x00001000011a7983 */ /* 0x001ee80000100800 */
[----:B------:R-:W3:Y:S04]  /*64820*/  LDL R27, [R1+0x14] ;  /* 0x00001400011b7983 */ /* 0x000ee80000100800 */
[----:B--2---:R0:W-:Y:S04]  /*64830*/  STL.64 [R1+0x59e0], R24 ;  /* 0x0059e01801007387 */ /* 0x0041e80000100a00 */
[----:B0-----:R-:W2:Y:S01]  /*64840*/  LDL R24, [R1+0x18] ;  /* 0x0000180001187983 */ /* 0x001ea20000100800 */
[----:B----4-:R-:W-:-:S03]  /*64850*/  IMAD.MOV.U32 R25, RZ, RZ, R0 ;  /* 0x000000ffff197224 */ /* 0x010fc600078e0000 */
[----:B------:R-:W4:Y:S04]  /*64860*/  LDL.LU R0, [R1+0x5a94] ;  /* 0x005a940001007983 */ /* 0x000f280000300800 */
[----:B---3--:R0:W-:Y:S04]  /*64870*/  STL.64 [R1+0x5a00], R26 ;  /* 0x005a001a01007387 */ /* 0x0081e80000100a00 */
[----:B0-----:R-:W3:Y:S04]  /*64880*/  LDL R26, [R1+0x20] ;  /* 0x00002000011a7983 */ /* 0x001ee80000100800 */
[----:B------:R-:W3:Y:S04]  /*64890*/  LDL R27, [R1+0x24] ;  /* 0x00002400011b7983 */ /* 0x000ee80000100800 */
[----:B--2---:R0:W-:Y:S04]  /*648a0*/  STL.64 [R1+0x5a18], R24 ;  /* 0x005a181801007387 */ /* 0x0041e80000100a00 */
[----:B0-----:R-:W2:Y:S04]  /*648b0*/  LDL R24, [R1+0x28] ;  /* 0x0000280001187983 */ /* 0x001ea80000100800 */
[----:B------:R-:W2:Y:S04]  /*648c0*/  LDL R25, [R1+0x2c] ;  /* 0x00002c0001197983 */ /* 0x000ea80000100800 */
[----:B---3--:R4:W-:Y:S02]  /*648d0*/  STL.64 [R1+0x5a30], R26 ;  /* 0x005a301a01007387 */ /* 0x0089e40000100a00 */
[----:B----4-:R-:W-:-:S02]  /*648e0*/  IMAD.MOV.U32 R26, RZ, RZ, R0 ;  /* 0x000000ffff1a7224 */ /* 0x010fc400078e0000 */
[----:B------:R-:W3:Y:S04]  /*648f0*/  LDL.LU R0, [R1+0x5a90] ;  /* 0x005a900001007983 */ /* 0x000ee80000300800 */
[----:B------:R-:W4:Y:S04]  /*64900*/  LDL R27, [R1+0x34] ;  /* 0x00003400011b7983 */ /* 0x000f280000100800 */
[----:B--2---:R0:W-:Y:S04]  /*64910*/  STL.64 [R1+0x5a48], R24 ;  /* 0x005a481801007387 */ /* 0x0041e80000100a00 */
[----:B0-----:R-:W2:Y:S04]  /*64920*/  LDL R24, [R1+0x38] ;  /* 0x0000380001187983 */ /* 0x001ea80000100800 */
[----:B------:R-:W2:Y:S04]  /*64930*/  LDL R25, [R1+0x3c] ;  /* 0x00003c0001197983 */ /* 0x000ea80000100800 */
[----:B----4-:R0:W-:Y:S04]  /*64940*/  STL.64 [R1+0x5a60], R26 ;  /* 0x005a601a01007387 */ /* 0x0101e80000100a00 */
[----:B0-----:R-:W4:Y:S04]  /*64950*/  LDL R26, [R1+0x40] ;  /* 0x00004000011a7983 */ /* 0x001f280000100800 */
[----:B--2---:R-:W-:Y:S04]  /*64960*/  STL.64 [R1+0x5a78], R24 ;  /* 0x005a781801007387 */ /* 0x004fe80000100a00 */
        /* <DEDUP_REMOVED lines=33> */
[----:B------:R-:W2:Y:S01]  /*64b80*/  LDL.LU.64 R18, [R1+0xc28] ;  /* 0x000c280001127983 */ /* 0x000ea20000300a00 */
[----:B---3--:R-:W-:-:S03]  /*64b90*/  IMAD.MOV.U32 R27, RZ, RZ, R0 ;  /* 0x000000ffff1b7224 */ /* 0x008fc600078e0000 */
[----:B--2---:R-:W-:Y:S04]  /*64ba0*/  STL.64 [R1+0x5a88], R18 ;  /* 0x005a881201007387 */ /* 0x004fe80000100a00 */
[----:B------:R0:W-:Y:S04]  /*64bb0*/  STL.64 [R1+0x5a80], R16 ;  /* 0x005a801001007387 */ /* 0x0001e80000100a00 */
[----:B0-----:R-:W4:Y:S04]  /*64bc0*/  LDL.LU.64 R16, [R1+0xc30] ;  /* 0x000c300001107983 */ /* 0x001f280000300a00 */
[----:B------:R-:W4:Y:S04]  /*64bd0*/  LDL.LU.64 R18, [R1+0xc38] ;  /* 0x000c380001127983 */ /* 0x000f280000300a00 */
[----:B------:R-:W2:Y:S04]  /*64be0*/  LDL.LU.64 R20, [R1+0x12a0] ;  /* 0x0012a00001147983 */ /* 0x000ea80000300a00 */
[----:B------:R-:W2:Y:S04]  /*64bf0*/  LDL.LU.64 R22, [R1+0x12a8] ;  /* 0x0012a80001167983 */ /* 0x000ea80000300a00 */
[----:B------:R-:W3:Y:S04]  /*64c00*/  LDL.LU.64 R8, [R1+0x1290] ;  /* 0x0012900001087983 */ /* 0x000ee80000300a00 */
[----:B------:R-:W3:Y:S04]  /*64c10*/  LDL.LU.64 R10, [R1+0x1298] ;  /* 0x00129800010a7983 */ /* 0x000ee80000300a00 */
[----:B------:R-:W2:Y:S04]  /*64c20*/  LDL.LU.64 R4, [R1+0x1280] ;  /* 0x0012800001047983 */ /* 0x000ea80000300a00 */
[----:B------:R-:W2:Y:S01]  /*64c30*/  LDL.LU.64 R6, [R1+0x1288] ;  /* 0x0012880001067983 */ /* 0x000ea20000300a00 */
[----:B----4-:R-:W-:Y:S03]  /*64c40*/  HMMA.16816.F32 R24, R12, R26, R16 ;  /* 0x0000001a0c18723c */ /* 0x010fe60000001810 */
[----:B------:R-:W4:Y:S04]  /*64c50*/  LDL.LU.64 R18, [R1+0x5a88] ;  /* 0x005a880001127983 */ /* 0x000f280000300a00 */
[----:B------:R-:W4:-:S12]  /*64c60*/  LDL.LU.64 R16, [R1+0x5a80] ;  /* 0x005a800001107983 */ /* 0x000f180000300a00 */
[----:B------:R0:W-:Y:S04]  /*64c70*/  STL.64 [R1+0xcc0], R24 ;  /* 0x000cc01801007387 */ /* 0x0001e80000100a00 */
[----:B------:R4:W-:Y:S04]  /*64c80*/  STL.64 [R1+0xcc8], R26 ;  /* 0x000cc81a01007387 */ /* 0x0009e80000100a00 */
[----:B0-----:R-:W4:Y:S02]  /*64c90*/  LDL.LU.64 R24, [R1+0x5a78] ;  /* 0x005a780001187983 */ /* 0x001f240000300a00 */
[----:B----4-:R-:W-:Y:S02]  /*64ca0*/  HMMA.16816.F32 R24, R12, R24, R16 ;  /* 0x000000180c18723c */ /* 0x010fe40000001810 */
[----:B------:R-:W4:Y:S04]  /*64cb0*/  LDL.LU.64 R18, [R1+0x5a70] ;  /* 0x005a700001127983 */ /* 0x000f280000300a00 */
[----:B------:R-:W4:-:S13]  /*64cc0*/  LDL.LU.64 R16, [R1+0x5a68] ;  /* 0x005a680001107983 */ /* 0x000f1a0000300a00 */
[----:B------:R-:W-:Y:S04]  /*64cd0*/  STL.64 [R1+0xcb0], R24 ;  /* 0x000cb01801007387 */ /* 0x000fe80000100a00 */
[----:B------:R0:W-:Y:S04]  /*64ce0*/  STL.64 [R1+0xcb8], R26 ;  /* 0x000cb81a01007387 */ /* 0x0001e80000100a00 */
[----:B0-----:R-:W4:Y:S02]  /*64cf0*/  LDL.LU.64 R26, [R1+0x5a60] ;  /* 0x005a6000011a7983 */ /* 0x001f240000300a00 */
[----:B----4-:R-:W-:Y:S02]  /*64d00*/  HMMA.16816.F32 R24, R12, R26, R16 ;  /* 0x0000001a0c18723c */ /* 0x010fe40000001810 */
[----:B------:R-:W4:Y:S04]  /*64d10*/  LDL.LU.64 R18, [R1+0x5a58] ;  /* 0x005a580001127983 */ /* 0x000f280000300a00 */
[----:B------:R-:W4:-:S13]  /*64d20*/  LDL.LU.64 R16, [R1+0x5a50] ;  /* 0x005a500001107983 */ /* 0x000f1a0000300a00 */
        /* <DEDUP_REMOVED lines=24> */
[----:B------:R-:W-:Y:S04]  /*64eb0*/  STL.64 [R1+0xc60], R24 ;  /* 0x000c601801007387 */ /* 0x000fe80000100a00 */
[----:B------:R0:W-:Y:S04]  /*64ec0*/  STL.64 [R1+0xc68], R26 ;  /* 0x000c681a01007387 */ /* 0x0001e80000100a00 */
[----:B0-----:R-:W2:Y:S04]  /*64ed0*/  LDL.LU.64 R26, [R1+0x59e8] ;  /* 0x0059e800011a7983 */ /* 0x001ea80000300a00 */
[----:B------:R-:W4:Y:S02]  /*64ee0*/  LDL.LU.64 R24, [R1+0x59e0] ;  /* 0x0059e00001187983 */ /* 0x000f240000300a00 */
[----:B----4-:R-:W-:-:S15]  /*64ef0*/  HMMA.16816.F32 R16, R12, R24, R16 ;  /* 0x000000180c10723c */ /* 0x010fde0000001810 */
[----:B------:R-:W-:-:S04]  /*64f00*/  NOP ;  /* 0x0000000000007918 */ /* 0x000fc80000000000 */
[----:B------:R-:W-:Y:S04]  /*64f10*/  STL.64 [R1+0xc50], R16 ;  /* 0x000c501001007387 */ /* 0x000fe80000100a00 */
[----:B------:R0:W-:Y:S04]  /*64f20*/  STL.64 [R1+0xc58], R18 ;  /* 0x000c581201007387 */ /* 0x0001e80000100a00 */
[----:B0-----:R-:W2:Y:S04]  /*64f30*/  LDL.LU.64 R18, [R1+0x59d8] ;  /* 0x0059d80001127983 */ /* 0x001ea80000300a00 */
[----:B------:R-:W2:Y:S01]  /*64f40*/  LDL.LU.64 R16, [R1+0x59d0] ;  /* 0x0059d00001107983 */ /* 0x000ea20000300a00 */
[----:B------:R-:W-:-:S02]  /*64f50*/  IMAD.MOV.U32 R0, RZ, RZ, R25 ;  /* 0x000000ffff007224 */ /* 0x000fc400078e0019 */
[----:B--2---:R-:W-:Y:S01]  /*64f60*/  HMMA.16816.F32 R24, R12, R26, R16 ;  /* 0x0000001a0c18723c */ /* 0x004fe20000001810 */
[----:B------:R-:W2:Y:S04]  /*64f70*/  LDL.LU.64 R18, [R1+0x59c8] ;  /* 0x0059c80001127983 */ /* 0x000ea80000300a00 */
[----:B------:R-:W2:-:S14]  /*64f80*/  LDL.LU.64 R16, [R1+0x59c0] ;  /* 0x0059c00001107983 */ /* 0x000e9c0000300a00 */
[----:B------:R-:W-:Y:S04]  /*64f90*/  STL.64 [R1+0xc40], R24 ;  /* 0x000c401801007387 */ /* 0x000fe80000100a00 */
[----:B------:R0:W-:Y:S04]  /*64fa0*/  STL.64 [R1+0xc48], R26 ;  /* 0x000c481a01007387 */ /* 0x0001e80000100a00 */
[----:B0-----:R-:W4:Y:S04]  /*64fb0*/  LDL.LU.64 R26, [R1+0x59b8] ;  /* 0x0059b800011a7983 */ /* 0x001f280000300a00 */
[----:B------:R-:W4:Y:S02]  /*64fc0*/  LDL.LU.64 R24, [R1+0x59b0] ;  /* 0x0059b00001187983 */ /* 0x000f240000300a00 */
[----:B----4-:R-:W-:-:S15]  /*64fd0*/  HMMA.16816.F32 R24, R12, R28, R24 ;  /* 0x0000001c0c18723c */ /* 0x010fde0000001818 */
[----:B------:R-:W-:-:S04]  /*64fe0*/  NOP ;  /* 0x0000000000007918 */ /* 0x000fc80000000000 */
[----:B------:R-:W-:Y:S04]  /*64ff0*/  STL.64 [R1+0xc30], R24 ;  /* 0x000c301801007387 */ /* 0x000fe80000100a00 */
[----:B------:R0:W-:Y:S04]  /*65000*/  STL.64 [R1+0xc38], R26 ;  /* 0x000c381a01007387 */ /* 0x0001e80000100a00 */
[----:B0-----:R-:W2:Y:S04]  /*65010*/  LDL.LU.64 R26, [R1+0x59a8] ;  /* 0x0059a800011a7983 */ /* 0x001ea80000300a00 */
[----:B------:R-:W4:Y:S01]  /*65020*/  LDL.LU.64 R24, [R1+0x59a0] ;  /* 0x0059a00001187983 */ /* 0x000f220000300a00 */
[C---:B--2---:R-:W-:Y:S08]  /*65030*/  HMMA.16816.F32 R16, R12.reuse, R26, R16 ;  /* 0x0000001a0c10723c */ /* 0x044ff00000001810 */
[C---:B----4-:R-:W-:Y:S11]  /*65040*/  HMMA.16816.F32 R20, R12.reuse, R24, R20 ;  /* 0x000000180c14723c */ /* 0x050ff60000001814 */
        /* <DEDUP_REMOVED lines=9> */
[----:B------:R3:W-:Y:S02]  /*650e0*/  STL.64 [R1+0x57e0], R24 ;  /* 0x0057e01801007387 */ /* 0x0007e40000100a00 */
[----:B---3--:R-:W-:Y:S02]  /*650f0*/  HMMA.16816.F32 R24, R12, R22, R8 ;  /* 0x000000160c18723c */ /* 0x008fe40000001808 */
[----:B------:R-:W3:-:S15]  /*65100*/  LDL.LU.64 R8, [R1+0x1260] ;  /* 0x0012600001087983 */ /* 0x000ede0000300a00 */
[----:B------:R-:W-:Y:S02]  /*65110*/  NOP ;  /* 0x0000000000007918 */ /* 0x000fe40000000000 */
[----:B------:R-:W-:Y:S04]  /*65120*/  STL.64 [R1+0xc00], R24 ;  /* 0x000c001801007387 */ /* 0x000fe80000100a00 */
[----:B------:R-:W-:Y:S04]  /*65130*/  STL.64 [R1+0xc08], R26 ;  /* 0x000c081a01007387 */ /* 0x000fe80000100a00 */
[----:B------:R-:W3:Y:S01]  /*65140*/  LDL.LU.64 R10, [R1+0x1268] ;  /* 0x00126800010a7983 */ /* 0x000ee20000300a00 */
[----:B--2---:R-:W-:-:S15]  /*65150*/  HMMA.16816.F32 R4, R12, R20, R4 ;  /* 0x000000140c04723c */ /* 0x004fde0000001804 */
[----:B------:R-:W-:-:S04]  /*65160*/  NOP ;  /* 0x0000000000007918 */ /* 0x000fc80000000000 */
[----:B------:R-:W-:Y:S04]  /*65170*/  STL.64 [R1+0xbf0], R4 ;  /* 0x000bf00401007387 */ /* 0x000fe80000100a00 */
[----:B------:R-:W-:Y:S04]  /*65180*/  STL.64 [R1+0xbf8], R6 ;  /* 0x000bf80601007387 */ /* 0x000fe80000100a00 */
[----:B---3--:R-:W-:Y:S04]  /*65190*/  STL.64 [R1+0x5978], R10 ;  /* 0x0059780a01007387 */ /* 0x008fe80000100a00 */
[----:B------:R0:W-:Y:S04]  /*651a0*/  STL.64 [R1+0x5970], R8 ;  /* 0x0059700801007387 */ /* 0x0001e80000100a00 */
[----:B0-----:R-:W2:Y:S04]  /*651b0*/  LDL.LU.64 R8, [R1+0x1270] ;  /* 0x0012700001087983 */ /* 0x001ea80000300a00 */
[----:B------:R-:W2:Y:S04]  /*651c0*/  LDL.LU.64 R10, [R1+0x1278] ;  /* 0x00127800010a7983 */ /* 0x000ea80000300a00 */
[----:B------:R-:W3:Y:S04]  /*651d0*/  LDL.LU.64 R4, [R1+0x1240] ;  /* 0x0012400001047983 */ /* 0x000ee80000300a00 */
[----:B------:R-:W2:Y:S04]  /*651e0*/  LDL.LU.64 R6, [R1+0x1248] ;  /* 0x0012480001067983 */ /* 0x000ea80000300a00 */
[----:B--2---:R-:W-:Y:S04]  /*651f0*/  STL.64 [R1+0x5958], R6 ;  /* 0x0059580601007387 */ /* 0x004fe80000100a00 */
[----:B---3--:R0:W-:Y:S04]  /*65200*/  STL.64 [R1+0x5950], R4 ;  /* 0x0059500401007387 */ /* 0x0081e80000100a00 */
[----:B0-----:R-:W2:Y:S04]  /*65210*/  LDL.LU.64 R4, [R1+0x1250] ;  /* 0x0012500001047983 */ /* 0x001ea80000300a00 */
[----:B------:R-:W2:Y:S04]  /*65220*/  LDL.LU.64 R6, [R1+0x1258] ;  /* 0x0012580001067983 */ /* 0x000ea80000300a00 */
[----:B------:R-:W3:Y:S04]  /*65230*/  LDL.LU.64 R24, [R1+0xb00] ;  /* 0x000b000001187983 */ /* 0x000ee80000300a00 */
[----:B------:R-:W2:Y:S01]  /*65240*/  LDL.LU.64 R26, [R1+0xb08] ;  /* 0x000b0800011a7983 */ /* 0x000ea20000300a00 */
[C---:B------:R-:W-:Y:S03]  /*65250*/  HMMA.16816.F32 R8, R12.reuse, R18, R8 ;  /* 0x000000120c08723c */ /* 0x040fe60000001808 */
[----:B--2---:R-:W-:Y:S04]  /*65260*/  STL.64 [R1+0x5938], R26 ;  /* 0x0059381a01007387 */ /* 0x004fe80000100a00 */
[----:B---3--:R0:W-:Y:S04]  /*65270*/  STL.64 [R1+0x5930], R24 ;  /* 0x0059301801007387 */ /* 0x0081e80000100a00 */
[----:B0-----:R-:W2:Y:S04]  /*65280*/  LDL.LU.64 R24, [R1+0x1230] ;  /* 0x0012300001187983 */ /* 0x001ea80000300a00 */
[----:B------:R-:W2:Y:S04]  /*65290*/  LDL.LU.64 R26, [R1+0x1238] ;  /* 0x00123800011a7983 */ /* 0x000ea80000300a00 */
[----:B------:R0:W-:Y:S04]  /*652a0*/  STL.64 [R1+0x57d8], R22 ;  /* 0x0057d81601007387 */ /* 0x0001e80000100a00 */
[----:B0-----:R-:W3:Y:S04]  /*652b0*/  LDL.LU R22, [R1+0x183c] ;  /* 0x00183c0001167983 */ /* 0x001ee80000300800 */
[----:B------:R-:W3:Y:S04]  /*652c0*/  LDL.LU R23, [R1+0x1838] ;  /* 0x0018380001177983 */ /* 0x000ee80000300800 */
[----:B------:R0:W-:Y:S04]  /*652d0*/  STL.64 [R1+0x57d0], R20 ;  /* 0x0057d01401007387 */ /* 0x0001e80000100a00 */
[----:B0-----:R-:W2:Y:S04]  /*652e0*/  LDL.LU R20, [R1+0x1834] ;  /* 0x0018340001147983 */ /* 0x001ea80000300800 */
[----:B------:R-:W2:Y:S04]  /*652f0*/  LDL.LU R21, [R1+0x1830] ;  /* 0x0018300001157983 */ /* 0x000ea80000300800 */
        /* <DEDUP_REMOVED lines=8> */
[----:B0-----:R-:W4:Y:S04]  /*65380*/  LDL.LU.64 R10, [R1+0x5968] ;  /* 0x00596800010a7983 */ /* 0x001f280000300a00 */
[----:B------:R-:W2:Y:S04]  /*65390*/  LDL.LU.64 R8, [R1+0x5960] ;  /* 0x0059600001087983 */ /* 0x000ea80000300a00 */
[----:B------:R0:W-:Y:S04]  /*653a0*/  STL.64 [R1+0x57f8], R18 ;  /* 0x0057f81201007387 */ /* 0x0001e80000100a00 */
[----:B0-----:R-:W2:Y:S04]  /*653b0*/  LDL.LU R18, [R1+0x182c] ;  /* 0x00182c0001127983 */ /* 0x001ea80000300800 */
[----:B------:R-:W2:Y:S04]  /*653c0*/  LDL.LU R19, [R1+0x1828] ;  /* 0x0018280001137983 */ /* 0x000ea80000300800 */
[----:B------:R0:W-:Y:S04]  /*653d0*/  STL.64 [R1+0x57f0], R16 ;  /* 0x0057f01001007387 */ /* 0x0001e80000100a00 */
[----:B0-----:R-:W2:Y:S04]  /*653e0*/  LDL.LU R16, [R1+0x1824] ;  /* 0x0018240001107983 */ /* 0x001ea80000300800 */
[----:B------:R-:W2:Y:S01]  /*653f0*/  LDL.LU R17, [R1+0x1820] ;  /* 0x0018200001117983 */ /* 0x000ea20000300800 */
[----:B----4-:R-:W-:-:S15]  /*65400*/  HMMA.16816.F32 R4, R12, R10, R4 ;  /* 0x0000000a0c04723c */ /* 0x010fde0000001804 */
[----:B------:R-:W-:-:S04]  /*65410*/  NOP ;  /* 0x0000000000007918 */ /* 0x000fc80000000000 */
        /* <DEDUP_REMOVED lines=9> */
[----:B------:R-:W4:Y:S04]  /*654b0*/  LDL.LU.64 R4, [R1+0x5940] ;  /* 0x0059400001047983 */ /* 0x000f280000300a00 */
[----:B------:R-:W-:Y:S04]  /*654c0*/  STL.64 [R1+0x57c8], R10 ;  /* 0x0057c80a01007387 */ /* 0x000fe80000100a00 */
[----:B------:R0:W-:Y:S04]  /*654d0*/  STL.64 [R1+0x57c0], R8 ;  /* 0x0057c00801007387 */ /* 0x0001e80000100a00 */
[----:B0-----:R-:W4:Y:S04]  /*654e0*/  LDL.LU.64 R8, [R1+0x1220] ;  /* 0x0012200001087983 */ /* 0x001f280000300a00 */
[----:B------:R-:W4:Y:S01]  /*654f0*/  LDL.LU.64 R10, [R1+0x1228] ;  /* 0x00122800010a7983 */ /* 0x000f220000300a00 */
[----:B--2---:R-:W-:-:S15]  /*65500*/  HMMA.16816.F32 R24, R12, R6, R24 ;  /* 0x000000060c18723c */ /* 0x004fde0000001818 */
[----:B------:R-:W-:-:S04]  /*65510*/  NOP ;  /* 0x0000000000007918 */ /* 0x000fc80000000000 */
[----:B------:R-:W-:Y:S04]  /*65520*/  STL.64 [R1+0xba0], R24 ;  /* 0x000ba01801007387 */ /* 0x000fe80000100a00 */
[----:B------:R0:W-:Y:S04]  /*65530*/  STL.64 [R1+0xba8], R26 ;  /* 0x000ba81a01007387 */ /* 0x0001e80000100a00 */
[----:B0-----:R-:W2:Y:S04]  /*65540*/  LDL.LU.64 R26, [R1+0x5938] ;  /* 0x00593800011a7983 */ /* 0x001ea80000300a00 */
[----:B------:R-:W2:Y:S01]  /*65550*/  LDL.LU.64 R24, [R1+0x5930] ;  /* 0x0059300001187983 */ /* 0x000ea20000300a00 */
[----:B----4-:R-:W-:Y:S03]  /*65560*/  HMMA.16816.F32 R8, R12, R4, R8 ;  /* 0x000000040c08723c */ /* 0x010fe60000001808 */
[----:B------:R0:W-:Y:S04]  /*65570*/  STL.64 [R1+0x57a8], R6 ;  /* 0x0057a80601007387 */ /* 0x0001e80000100a00 */
[----:B------:R-:W-:Y:S01]  /*65580*/  STL.64 [R1+0x57a0], R4 ;  /* 0x0057a00401007387 */ /* 0x000fe20000100a00 */
[----:B0-----:R-:W-:-:S11]  /*65590*/  IMAD R6, R19, 0x100, R18 ;  /* 0x0000010013067824 */ /* 0x001fd600078e0212 */
[----:B------:R0:W-:Y:S02]  /*655a0*/  STL.64 [R1+0xb90], R8 ;  /* 0x000b900801007387 */ /* 0x0001e40000100a00 */
[----:B0-----:R-:W-:Y:S02]  /*655b0*/  IMAD R8, R17, 0x100, R16 ;  /* 0x0000010011087824 */ /* 0x001fe400078e0210 */
[----:B------:R-:W-:Y:S01]  /*655c0*/  STL.64 [R1+0xb98], R10 ;  /* 0x000b980a01007387 */ /* 0x000fe20000100a00 */
[----:B--2---:R-:W-:-:S15]  /*655d0*/  HMMA.16816.F32 R16, R12, R2, R24 ;  /* 0x000000020c10723c */ /* 0x004fde0000001818 */
[----:B------:R-:W-:-:S04]  /*655e0*/  NOP ;  /* 0x0000000000007918 */ /* 0x000fc80000000000 */
[----:B------:R0:W-:Y:S04]  /*655f0*/  STL.64 [R1+0x560], R16 ;  /* 0x0005601001007387 */ /* 0x0001e80000100a00 */
[----:B------:R1:W-:Y:S04]  /*65600*/  STL.64 [R1+0x568], R18 ;  /* 0x0005681201007387 */ /* 0x0003e80000100a00 */
[----:B------:R-:W2:Y:S04]  /*65610*/  LDL R26, [R1+0x48] ;  /* 0x00004800011a7983 */ /* 0x000ea80000100800 */
[----:B------:R-:W2:Y:S01]  /*65620*/  LDL R27, [R1+0x4c] ;  /* 0x00004c00011b7983 */ /* 0x000ea20000100800 */
[----:B------:R-:W-:-:S03]  /*65630*/  IMAD R5, R21, 0x100, R20 ;  /* 0x0000010015057824 */ /* 0x000fc600078e0214 */
[----:B------:R-:W4:Y:S04]  /*65640*/  LDL R24, [R1+0x50] ;  /* 0x0000500001187983 */ /* 0x000f280000100800 */
[----:B------:R-:W3:Y:S04]  /*65650*/  LDL R20, [R1+0x60] ;  /* 0x0000600001147983 */ /* 0x000ee80000100800 */
[----:B------:R-:W3:Y:S04]  /*65660*/  LDL R21, [R1+0x64] ;  /* 0x0000640001157983 */ /* 0x000ee80000100800 */
[----:B------:R-:W4:Y:S04]  /*65670*/  LDL R25, [R1+0x54] ;  /* 0x0000540001197983 */ /* 0x000f280000100800 */
[----:B0-----:R-:W3:Y:S04]  /*65680*/  LDL R16, [R1+0x98] ;  /* 0x0000980001107983 */ /* 0x001ee80000100800 */
[----:B-1----:R-:W3:Y:S04]  /*65690*/  LDL R18, [R1+0x90] ;  /* 0x0000900001127983 */ /* 0x002ee80000100800 */
[----:B------:R-:W3:Y:S04]  /*656a0*/  LDL R19, [R1+0x94] ;  /* 0x0000940001137983 */ /* 0x000ee80000100800 */
[----:B------:R-:W3:Y:S04]  /*656b0*/  LDL R17, [R1+0x9c] ;  /* 0x00009c0001117983 */ /* 0x000ee80000100800 */
[----:B--2---:R0:W-:Y:S04]  /*656c0*/  STL.64 [R1+0x58c8], R26 ;  /* 0x0058c81a01007387 */ /* 0x0041e80000100a00 */
[----:B0-----:R-:W2:Y:S04]  /*656d0*/  LDL R26, [R1+0x68] ;  /* 0x00006800011a7983 */ /* 0x001ea80000100800 */
[----:B------:R-:W2:Y:S04]  /*656e0*/  LDL R27, [R1+0x6c] ;  /* 0x00006c00011b7983 */ /* 0x000ea80000100800 */
[----:B----4-:R0:W-:Y:S04]  /*656f0*/  STL.64 [R1+0x58c0], R24 ;  /* 0x0058c01801007387 */ /* 0x0101e80000100a00 */
[----:B--2---:R1:W-:Y:S01]  /*65700*/  STL.64 [R1+0x58e0], R26 ;  /* 0x0058e01a01007387 */ /* 0x0043e20000100a00 */
[----:B---3--:R-:W-:-:S03]  /*65710*/  IMAD R4, R23, 0x100, R22 ;  /* 0x0000010017047824 */ /* 0x008fc600078e0216 */
[----:B------:R-:W2:Y:S04]  /*65720*/  LDL R22, [R1+0x58] ;  /* 0x0000580001167983 */ /* 0x000ea80000100800 */
[----:B------:R-:W2:Y:S04]  /*65730*/  LDL R23, [R1+0x5c] ;  /* 0x00005c0001177983 */ /* 0x000ea80000100800 */
[----:B0-----:R-:W3:Y:S04]  /*65740*/  LDL R24, [R1+0x70] ;  /* 0x0000700001187983 */ /* 0x001ee80000100800 */
[----:B------:R-:W3:Y:S04]  /*65750*/  LDL R25, [R1+0x74] ;  /* 0x0000740001197983 */ /* 0x000ee80000100800 */
[----:B-1----:R-:W4:Y:S04]  /*65760*/  LDL R26, [R1+0x78] ;  /* 0x00007800011a7983 */ /* 0x002f280000100800 */
[----:B------:R-:W4:Y:S01]  /*65770*/  LDL R27, [R1+0x7c] ;  /* 0x00007c00011b7983 */ /* 0x000f220000100800 */
[----:B------:R-:W-:-:S03]  /*65780*/  F2FP.F16.E5M2.UNPACK_B R12, R8 ;  /* 0x00000008ff0c723e */ /* 0x000fc600020004ff */
[----:B----4-:R0:W-:Y:S04]  /*65790*/  STL.64 [R1+0x5900], R26 ;  /* 0x0059001a01007387 */ /* 0x0101e80000100a00 */
[----:B0-----:R-:W4:Y:S04]  /*657a0*/  LDL R26, [R1+0x80] ;  /* 0x00008000011a7983 */ /* 0x001f280000100800 */
[----:B------:R-:W4:Y:S04]  /*657b0*/  LDL R27, [R1+0x84] ;  /* 0x00008400011b7983 */ /* 0x000f280000100800 */
[----:B------:R-:W2:Y:S04]  /*657c0*/  LDL.LU.64 R8, [R1+0xb70] ;  /* 0x000b700001087983 */ /* 0x000ea80000300a00 */
[----:B------:R-:W2:Y:S04]  /*657d0*/  LDL.LU.64 R10, [R1+0xb78] ;  /* 0x000b7800010a7983 */ /* 0x000ea80000300a00 */
[----:B---3--:R0:W-:Y:S01]  /*657e0*/  STL.64 [R1+0x58f8], R24 ;  /* 0x0058f81801007387 */ /* 0x0081e20000100a00 */
[----:B------:R-:W-:-:S03]  /*657f0*/  F2FP.F16.E5M2.UNPACK_B R13, R6 ;  /* 0x00000006ff0d723e */ /* 0x000fc600020004ff */
[----:B0-----:R-:W3:Y:S04]  /*65800*/  LDL R24, [R1+0x88] ;  /* 0x0000880001187983 */ /* 0x001ee80000100800 */
[----:B------:R-:W3:Y:S04]  /*65810*/  LDL R25, [R1+0x8c] ;  /* 0x00008c0001197983 */ /* 0x000ee80000100800 */
[----:B----4-:R-:W-:Y:S04]  /*65820*/  STL.64 [R1+0x5918], R26 ;  /* 0x0059181a01007387 */ /* 0x010fe80000100a00 */
[----:B--2---:R-:W-:Y:S04]  /*65830*/  STL.64 [R1+0x58d8], R22 ;  /* 0x0058d81601007387 */ /* 0x004fe80000100a00 */
[----:B------:R0:W-:Y:S04]  /*65840*/  STL.64 [R1+0x58d0], R20 ;  /* 0x0058d01401007387 */ /* 0x0001e80000100a00 */
[----:B0-----:R-:W2:Y:S04]  /*65850*/  LDL.LU.64 R20, [R1+0xb80] ;  /* 0x000b800001147983 */ /* 0x001ea80000300a00 */
[----:B------:R-:W2:Y:S04]  /*65860*/  LDL.LU.64 R22, [R1+0xb88] ;  /* 0x000b880001167983 */ /* 0x000ea80000300a00 */
[----:B------:R-:W4:Y:S01]  /*65870*/  LDL.64 R6, [R1] ;  /* 0x0000000001067983 */ /* 0x000f220000100a00 */
[----:B------:R-:W-:-:S02]  /*65880*/  F2FP.F16.E5M2.UNPACK_B R15, R4 ;  /* 0x00000004ff0f723e */ /* 0x000fc400020004ff */
[----:B------:R-:W-:Y:S01]  /*65890*/  F2FP.F16.E5M2.UNPACK_B R14, R5 ;  /* 0x00000005ff0e723e */ /* 0x000fe200020004ff */
[----:B------:R-:W-:Y:S01]  /*658a0*/  IMAD.MOV.U32 R5, RZ, RZ, R0 ;  /* 0x000000ffff057224 */ /* 0x000fe200078e0000 */
[----:B----4-:R0:W-:Y:S04]  /*658b0*/  STL.64 [R1+0x5800], R6 ;  /* 0x0058000601007387 */ /* 0x0101e80000100a00 */
[----:B------:R-:W4:Y:S04]  /*658c0*/  LDL R4, [R1+0x8] ;  /* 0x0000080001047983 */ /* 0x000f280000100800 */
[----:B0-----:R-:W3:Y:S01]  /*658d0*/  LDL.64 R6, [R1+0x10] ;  /* 0x0000100001067983 */ /* 0x001ee20000100a00 */
[----:B--2---:R-:W-:-:S15]  /*658e0*/  HMMA.16816.F32 R20, R12, R16, R20 ;  /* 0x000000100c14723c */ /* 0x004fde0000001814 */
[----:B------:R-:W-:-:S04]  /*658f0*/  NOP ;  /* 0x0000000000007918 */ /* 0x000fc80000000000 */
[----:B------:R-:W-:Y:S01]  /*65900*/  IMAD.MOV.U32 R0, RZ, RZ, R23 ;  /* 0x000000ffff007224 */ /* 0x000fe200078e0017 */
[----:B---3--:R-:W-:Y:S04]  /*65910*/  STL.64 [R1+0x5830], R6 ;  /* 0x0058300601007387 */ /* 0x008fe80000100a00 */
[----:B----4-:R-:W-:Y:S04]  /*65920*/  STL.64 [R1+0x5828], R4 ;  /* 0x0058280401007387 */ /* 0x010fe80000100a00 */
[----:B------:R0:W-:Y:S04]  /*65930*/  STL.64 [R1+0xb80], R20 ;  /* 0x000b801401007387 */ /* 0x0001e80000100a00 */
[----:B------:R1:W-:Y:S04]  /*65940*/  STL [R1+0xb88], R22 ;  /* 0x000b881601007387 */ /* 0x0003e80000100800 */
[----:B------:R-:W-:Y:S04]  /*65950*/  STL [R1+0x4c30], R0 ;  /* 0x004c300001007387 */ /* 0x000fe80000100800 */
[----:B0-----:R-:W2:Y:S04]  /*65960*/  LDL.LU.64 R20, [R1+0xb20] ;  /* 0x000b200001147983 */ /* 0x001ea80000300a00 */
[----:B-1----:R-:W3:Y:S01]  /*65970*/  LDL.LU.64 R22, [R1+0xb28] ;  /* 0x000b280001167983 */ /* 0x002ee20000300a00 */
[----:B------:R-:W-:-:S15]  /*65980*/  HMMA.16816.F32 R4, R12, R18, R8 ;  /* 0x000000120c04723c */ /* 0x000fde0000001808 */
[----:B------:R-:W-:-:S04]  /*65990*/  NOP ;  /* 0x0000000000007918 */ /* 0x000fc80000000000 */
[----:B------:R-:W-:Y:S04]  /*659a0*/  STL.64 [R1+0xb70], R4 ;  /* 0x000b700401007387 */ /* 0x000fe80000100a00 */
[----:B------:R-:W-:Y:S04]  /*659b0*/  STL.64 [R1+0xb78], R6 ;  /* 0x000b780601007387 */ /* 0x000fe80000100a00 */
[----:B---3--:R-:W-:Y:S04]  /*659c0*/  STL.64 [R1+0x58f0], R22 ;  /* 0x0058f01601007387 */ /* 0x008fe80000100a00 */
[----:B--2---:R0:W-:Y:S04]  /*659d0*/  STL.64 [R1+0x58e8], R20 ;  /* 0x0058e81401007387 */ /* 0x0041e80000100a00 */
[----:B0-----:R-:W2:Y:S04]  /*659e0*/  LDL.LU.64 R20, [R1+0xb30] ;  /* 0x000b300001147983 */ /* 0x001ea80000300a00 */
[----:B------:R-:W3:Y:S04]  /*659f0*/  LDL.LU.64 R22, [R1+0xb38] ;  /* 0x000b380001167983 */ /* 0x000ee80000300a00 */
[----:B---3--:R-:W-:Y:S04]  /*65a00*/  STL.64 [R1+0x5910], R22 ;  /* 0x0059101601007387 */ /* 0x008fe80000100a00 */
[----:B--2---:R0:W-:Y:S04]  /*65a10*/  STL.64 [R1+0x5908], R20 ;  /* 0x0059081401007387 */ /* 0x0041e80000100a00 */
[----:B0-----:R-:W2:Y:S04]  /*65a20*/  LDL.LU.64 R20, [R1+0xb50] ;  /* 0x000b500001147983 */ /* 0x001ea80000300a00 */
[----:B------:R-:W3:Y:S04]  /*65a30*/  LDL.LU.64 R22, [R1+0xb58] ;  /* 0x000b580001167983 */ /* 0x000ee80000300a00 */
[----:B---3--:R-:W-:Y:S04]  /*65a40*/  STL.64 [R1+0x5928], R22 ;  /* 0x0059281601007387 */ /* 0x008fe80000100a00 */
[----:B--2---:R0:W-:Y:S04]  /*65a50*/  STL.64 [R1+0x5920], R20 ;  /* 0x0059201401007387 */ /* 0x0041e80000100a00 */
[----:B0-----:R-:W2:Y:S04]  /*65a60*/  LDL.LU.64 R20, [R1+0xb60] ;  /* 0x000b600001147983 */ /* 0x001ea80000300a00 */
[----:B------:R-:W2:Y:S04]  /*65a70*/  LDL.LU.64 R22, [R1+0xb68] ;  /* 0x000b680001167983 */ /* 0x000ea80000300a00 */
[----:B------:R-:W3:Y:S04]  /*65a80*/  LDL.LU.64 R16, [R1+0xaf0] ;  /* 0x000af00001107983 */ /* 0x000ee80000300a00 */
[----:B------:R-:W3:Y:S04]  /*65a90*/  LDL.LU.64 R18, [R1+0xaf8] ;  /* 0x000af80001127983 */ /* 0x000ee80000300a00 */
[----:B------:R-:W4:Y:S04]  /*65aa0*/  LDL.LU.64 R8, [R1+0xae0] ;  /* 0x000ae00001087983 */ /* 0x000f280000300a00 */
[----:B------:R-:W4:Y:S04]  /*65ab0*/  LDL.LU.64 R10, [R1+0xae8] ;  /* 0x000ae800010a7983 */ /* 0x000f280000300a00 */
[----:B------:R-:W3:Y:S04]  /*65ac0*/  LDL R6, [R1+0x18] ;  /* 0x0000180001067983 */ /* 0x000ee80000100800 */
[----:B------:R-:W3:Y:S01]  /*65ad0*/  LDL R7, [R1+0x1c] ;  /* 0x00001c0001077983 */ /* 0x000ee20000100800 */
[C---:B--2---:R-:W-:Y:S03]  /*65ae0*/  HMMA.16816.F32 R24, R12.reuse, R24, R20 ;  /* 0x000000180c18723c */ /* 0x044fe60000001814 */
[----:B---3--:R0:W-:Y:S04]  /*65af0*/  STL.64 [R1+0x5848], R6 ;  /* 0x0058480601007387 */ /* 0x0081e80000100a00 */
[----:B------:R-:W2:Y:S04]  /*65b00*/  LDL.LU.64 R4, [R1+0xb40] ;  /* 0x000b400001047983 */ /* 0x000ea80000300a00 */
[----:B0-----:R-:W2:Y:S04]  /*65b10*/  LDL.LU.64 R6, [R1+0xb48] ;  /* 0x000b480001067983 */ /* 0x001ea80000300a00 */
[----:B------:R-:W3:Y:S04]  /*65b20*/  LDL.LU.64 R22, [R1+0x5928] ;  /* 0x0059280001167983 */ /* 0x000ee80000300a00 */
[----:B------:R-:W3:Y:S04]  /*65b30*/  LDL.LU.64 R20, [R1+0x5920] ;  /* 0x0059200001147983 */ /* 0x000ee80000300a00 */
        /* <DEDUP_REMOVED lines=9> */
[----:B------:R-:W3:Y:S01]  /*65bd0*/  LDL.LU.64 R24, [R1+0x58f8] ;  /* 0x0058f80001187983 */ /* 0x000ee20000300a00 */
[----:B--2---:R-:W-:-:S15]  /*65be0*/  HMMA.16816.F32 R4, R12, R26, R4 ;  /* 0x0000001a0c04723c */ /* 0x004fde0000001804 */
[----:B------:R-:W-:-:S04]  /*65bf0*/  NOP ;  /* 0x0000000000007918 */ /* 0x000fc80000000000 */
[----:B------:R0:W-:Y:S04]  /*65c00*/  STL.64 [R1+0xb40], R4 ;  /* 0x000b400401007387 */ /* 0x0001e80000100a00 */
[----:B------:R-:W-:Y:S04]  /*65c10*/  STL.64 [R1+0xb48], R6 ;  /* 0x000b480601007387 */ /* 0x000fe80000100a00 */
[----:B0-----:R-:W2:Y:S04]  /*65c20*/  LDL R4, [R1+0x20] ;  /* 0x0000200001047983 */ /* 0x001ea80000100800 */
[----:B------:R-:W2:Y:S01]  /*65c30*/  LDL R5, [R1+0x24] ;  /* 0x0000240001057983 */ /* 0x000ea20000100800 */
[C---:B---3--:R-:W-:Y:S03]  /*65c40*/  HMMA.16816.F32 R24, R12.reuse, R24, R20 ;  /* 0x000000180c18723c */ /* 0x048fe60000001814 */
[----:B--2---:R0:W-:Y:S04]  /*65c50*/  STL.64 [R1+0x5860], R4 ;  /* 0x0058600401007387 */ /* 0x0041e80000100a00 */
[----:B0-----:R-:W2:Y:S04]  /*65c60*/  LDL.LU.64 R4, [R1+0xb10] ;  /* 0x000b100001047983 */ /* 0x001ea80000300a00 */
[----:B------:R-:W2:Y:S04]  /*65c70*/  LDL.LU.64 R6, [R1+0xb18] ;  /* 0x000b180001067983 */ /* 0x000ea80000300a00 */
[----:B------:R-:W3:Y:S04]  /*65c80*/  LDL.LU.64 R22, [R1+0x58f0] ;  /* 0x0058f00001167983 */ /* 0x000ee80000300a00 */
[----:B------:R-:W3:Y:S04]  /*65c90*/  LDL.LU.64 R20, [R1+0x58e8] ;  /* 0x0058e80001147983 */ /* 0x000ee80000300a00 */
[----:B------:R-:W-:Y:S04]  /*65ca0*/  STL.64 [R1+0xb30], R24 ;  /* 0x000b301801007387 */ /* 0x000fe80000100a00 */
[----:B------:R0:W-:Y:S04]  /*65cb0*/  STL.64 [R1+0xb38], R26 ;  /* 0x000b381a01007387 */ /* 0x0001e80000100a00 */
[----:B0-----:R-:W3:Y:S02]  /*65cc0*/  LDL.LU.64 R26, [R1+0x58e0] ;  /* 0x0058e000011a7983 */ /* 0x001ee40000300a00 */
[----:B---3--:R-:W-:Y:S02]  /*65cd0*/  HMMA.16816.F32 R24, R12, R26, R20 ;  /* 0x0000001a0c18723c */ /* 0x008fe40000001814 */
[----:B------:R-:W3:Y:S04]  /*65ce0*/  LDL.LU.64 R22, [R1+0x58d8] ;  /* 0x0058d80001167983 */ /* 0x000ee80000300a00 */
[----:B------:R-:W2:-:S13]  /*65cf0*/  LDL.LU.64 R20, [R1+0x58d0] ;  /* 0x0058d00001147983 */ /* 0x000e9a0000300a00 */
[----:B------:R-:W-:Y:S04]  /*65d00*/  STL.64 [R1+0xb20], R24 ;  /* 0x000b201801007387 */ /* 0x000fe80000100a00 */
[----:B------:R0:W-:Y:S04]  /*65d10*/  STL.64 [R1+0xb28], R26 ;  /* 0x000b281a01007387 */ /* 0x0001e80000100a00 */
[----:B0-----:R-:W4:Y:S04]  /*65d20*/  LDL.LU.64 R26, [R1+0x58c8] ;  /* 0x0058c800011a7983 */ /* 0x001f280000300a00 */
[----:B------:R-:W3:Y:S01]  /*65d30*/  LDL.LU.64 R24, [R1+0x58c0] ;  /* 0x0058c00001187983 */ /* 0x000ee20000300a00 */
[----:B--2---:R-:W-:-:S15]  /*65d40*/  HMMA.16816.F32 R4, R12, R20, R4 ;  /* 0x000000140c04723c */ /* 0x004fde0000001804 */
[----:B------:R-:W-:-:S04]  /*65d50*/  NOP ;  /* 0x0000000000007918 */ /* 0x000fc80000000000 */
[----:B------:R-:W-:Y:S04]  /*65d60*/  STL.64 [R1+0xb10], R4 ;  /* 0x000b100401007387 */ /* 0x000fe80000100a00 */
[----:B------:R0:W-:Y:S04]  /*65d70*/  STL.64 [R1+0xb18], R6 ;  /* 0x000b180601007387 */ /* 0x0001e80000100a00 */
[----:B0-----:R-:W2:Y:S04]  /*65d80*/  LDL R6, [R1+0x28] ;  /* 0x0000280001067983 */ /* 0x001ea80000100800 */
[----:B------:R-:W2:Y:S04]  /*65d90*/  LDL R7, [R1+0x2c] ;  /* 0x00002c0001077983 */ /* 0x000ea80000100800 */
[----:B--2---:R0:W-:Y:S04]  /*65da0*/  STL.64 [R1+0x5878], R6 ;  /* 0x0058780601007387 */ /* 0x0041e80000100a00 */
[----:B------:R-:W2:Y:S04]  /*65db0*/  LDL.LU.64 R4, [R1+0x1210] ;  /* 0x0012100001047983 */ /* 0x000ea80000300a00 */
[----:B0-----:R-:W2:Y:S01]  /*65dc0*/  LDL.LU.64 R6, [R1+0x1218] ;  /* 0x0012180001067983 */ /* 0x001ea20000300a00 */
[C---:B---3--:R-:W-:Y:S08]  /*65dd0*/  HMMA.16816.F32 R16, R12.reuse, R24, R16 ;  /* 0x000000180c10723c */ /* 0x048ff00000001810 */
[C---:B----4-:R-:W-:Y:S08]  /*65de0*/  HMMA.16816.F32 R8, R12.reuse, R26, R8 ;  /* 0x0000001a0c08723c */ /* 0x050ff00000001808 */
[----:B--2---:R-:W-:-:S15]  /*65df0*/  HMMA.16816.F32 R4, R12, R22, R4 ;  /* 0x000000160c04723c */ /* 0x004fde0000001804 */
[----:B------:R-:W-:-:S04]  /*65e00*/  NOP ;  /* 0x0000000000007918 */ /* 0x000fc80000000000 */
[----:B------:R0:W-:Y:S04]  /*65e10*/  STL.64 [R1+0xb00], R4 ;  /* 0x000b000401007387 */ /* 0x0001e80000100a00 */
[----:B------:R1:W-:Y:S04]  /*65e20*/  STL.64 [R1+0xb08], R6 ;  /* 0x000b080601007387 */ /* 0x0003e80000100a00 */
[----:B0-----:R-:W2:Y:S04]  /*65e30*/  LDL R4, [R1+0x30] ;  /* 0x0000300001047983 */ /* 0x001ea80000100800 */
[----:B------:R-:W-:Y:S04]  /*65e40*/  STL.64 [R1+0xaf0], R16 ;  /* 0x000af01001007387 */ /* 0x000fe80000100a00 */
[----:B------:R-:W-:Y:S04]  /*65e50*/  STL.64 [R1+0xaf8], R18 ;  /* 0x000af81201007387 */ /* 0x000fe80000100a00 */
[----:B------:R-:W-:Y:S04]  /*65e60*/  STL.64 [R1+0xae0], R8 ;  /* 0x000ae00801007387 */ /* 0x000fe80000100a00 */
[----:B------:R-:W-:Y:S04]  /*65e70*/  STL.64 [R1+0xae8], R10 ;  /* 0x000ae80a01007387 */ /* 0x000fe80000100a00 */
[----:B------:R-:W2:Y:S04]  /*65e80*/  LDL R5, [R1+0x34] ;  /* 0x0000340001057983 */ /* 0x000ea80000100800 */
[----:B-1----:R-:W3:Y:S04]  /*65e90*/  LDL R6, [R1+0x38] ;  /* 0x0000380001067983 */ /* 0x002ee80000100800 */
[----:B------:R-:W3:Y:S04]  /*65ea0*/  LDL R7, [R1+0x3c] ;  /* 0x00003c0001077983 */ /* 0x000ee80000100800 */
[----:B--2---:R0:W-:Y:S04]  /*65eb0*/  STL.64 [R1+0x5890], R4 ;  /* 0x0058900401007387 */ /* 0x0041e80000100a00 */
[----:B0-----:R-:W2:Y:S04]  /*65ec0*/  LDL R4, [R1+0x40] ;  /* 0x0000400001047983 */ /* 0x001ea80000100800 */
[----:B------:R-:W2:Y:S04]  /*65ed0*/  LDL R5, [R1+0x44] ;  /* 0x0000440001057983 */ /* 0x000ea80000100800 */
[----:B---3--:R-:W-:Y:S04]  /*65ee0*/  STL.64 [R1+0x58a8], R6 ;  /* 0x0058a80601007387 */ /* 0x008fe80000100a00 */
[----:B------:R-:W3:Y:S04]  /*65ef0*/  LDL.LU.64 R16, [R1+0xa50] ;  /* 0x000a500001107983 */ /* 0x000ee80000300a00 */
[----:B------:R-:W4:Y:S04]  /*65f00*/  LDL.LU.64 R18, [R1+0xa58] ;  /* 0x000a580001127983 */ /* 0x000f280000300a00 */
[----:B----4-:R-:W-:Y:S04]  /*65f10*/  STL.64 [R1+0x5810], R18 ;  /* 0x0058101201007387 */ /* 0x010fe80000100a00 */
[----:B---3--:R0:W-:Y:S04]  /*65f20*/  STL.64 [R1+0x5808], R16 ;  /* 0x0058081001007387 */ /* 0x0081e80000100a00 */
[----:B0-----:R-:W3:Y:S04]  /*65f30*/  LDL.LU.64 R16, [R1+0xa60] ;  /* 0x000a600001107983 */ /* 0x001ee80000300a00 */
        /* <DEDUP_REMOVED lines=27> */
[----:B0-----:R-:W2:Y:S04]  /*660f0*/  LDL.LU.64 R16, [R1+0xad0] ;  /* 0x000ad00001107983 */ /* 0x001ea80000300a00 */
[----:B------:R-:W2:Y:S04]  /*66100*/  LDL.LU.64 R18, [R1+0xad8] ;  /* 0x000ad80001127983 */ /* 0x000ea80000300a00 */
[----:B------:R-:W3:Y:S04]  /*66110*/  LDL.LU.64 R24, [R1+0xa40] ;  /* 0x000a400001187983 */ /* 0x000ee80000300a00 */
[----:B------:R-:W3:Y:S04]  /*66120*/  LDL.LU.64 R26, [R1+0xa48] ;  /* 0x000a4800011a7983 */ /* 0x000ee80000300a00 */
[----:B------:R-:W4:Y:S04]  /*66130*/  LDL.LU.64 R20, [R1+0xa30] ;  /* 0x000a300001147983 */ /* 0x000f280000300a00 */
[----:B------:R-:W4:Y:S04]  /*66140*/  LDL.LU.64 R22, [R1+0xa38] ;  /* 0x000a380001167983 */ /* 0x000f280000300a00 */
[----:B------:R-:W3:Y:S04]  /*66150*/  LDL.LU.64 R8, [R1+0xa20] ;  /* 0x000a200001087983 */ /* 0x000ee80000300a00 */
[----:B------:R-:W3:Y:S01]  /*66160*/  LDL.LU.64 R10, [R1+0xa28] ;  /* 0x000a2800010a7983 */ /* 0x000ee20000300a00 */
        /* <DEDUP_REMOVED lines=36> */
[----:B------:R-:W3:Y:S01]  /*663b0*/  LDL.LU.64 R4, [R1+0x5828] ;  /* 0x0058280001047983 */ /* 0x000ee20000300a00 */
[----:B--2---:R-:W-:-:S15]  /*663c0*/  HMMA.16816.F32 R16, R12, R6, R16 ;  /* 0x000000060c10723c */ /* 0x004fde0000001810 */
[----:B------:R-:W-:-:S04]  /*663d0*/  NOP ;  /* 0x0000000000007918 */ /* 0x000fc80000000000 */
[----:B------:R-:W-:Y:S04]  /*663e0*/  STL.64 [R1+0xa70], R16 ;  /* 0x000a701001007387 */ /* 0x000fe80000100a00 */
[----:B------:R0:W-:Y:S04]  /*663f0*/  STL.64 [R1+0xa78], R18 ;  /* 0x000a781201007387 */ /* 0x0001e80000100a00 */
[----:B0-----:R-:W3:Y:S04]  /*66400*/  LDL.LU.64 R18, [R1+0x5820] ;  /* 0x0058200001127983 */ /* 0x001ee80000300a00 */
[----:B------:R-:W3:Y:S01]  /*66410*/  LDL.LU.64 R16, [R1+0x5818] ;  /* 0x0058180001107983 */ /* 0x000ee20000300a00 */
[----:B------:R-:W-:-:S05]  /*66420*/  IMAD.MOV.U32 R0, RZ, RZ, R7 ;  /* 0x000000ffff007224 */ /* 0x000fca00078e0007 */
[----:B------:R-:W-:Y:S01]  /*66430*/  STL [R1+0x5748], R0 ;  /* 0x0057480001007387 */ /* 0x000fe20000100800 */
[----:B---3--:R-:W-:Y:S03]  /*66440*/  HMMA.16816.F32 R4, R12, R4, R16 ;  /* 0x000000040c04723c */ /* 0x008fe60000001810 */
[----:B------:R-:W2:Y:S04]  /*66450*/  LDL.LU.64 R18, [R1+0x5810] ;  /* 0x0058100001127983 */ /* 0x000ea80000300a00 */
[----:B------:R-:W2:-:S12]  /*66460*/  LDL.LU.64 R16, [R1+0x5808] ;  /* 0x0058080001107983 */ /* 0x000e980000300a00 */
[----:B------:R-:W-:Y:S04]  /*66470*/  STL.64 [R1+0xa60], R4 ;  /* 0x000a600401007387 */ /* 0x000fe80000100a00 */
[----:B------:R0:W-:Y:S04]  /*66480*/  STL.64 [R1+0xa68], R6 ;  /* 0x000a680601007387 */ /* 0x0001e80000100a00 */
[----:B0-----:R-:W2:Y:S01]  /*66490*/  LDL.LU.64 R6, [R1+0x5800] ;  /* 0x0058000001067983 */ /* 0x001ea20000300a00 */
[C---:B------:R-:W-:Y:S08]  /*664a0*/  HMMA.16816.F32 R24, R12.reuse, R28, R24 ;  /* 0x0000001c0c18723c */ /* 0x040ff00000001818 */
[----:B--2---:R-:W-:Y:S01]  /*664b0*/  HMMA.16816.F32 R16, R12, R6, R16 ;  /* 0x000000060c10723c */ /* 0x004fe20000001810 */
[----:B------:R-:W-:-:S15]  /*664c0*/  IMAD.MOV.U32 R0, RZ, RZ, R7 ;  /* 0x000000ffff007224 */ /* 0x000fde00078e0007 */
[----:B------:R-:W-:-:S03]  /*664d0*/  NOP ;  /* 0x0000000000007918 */ /* 0x000fc60000000000 */
[----:B------:R-:W-:Y:S04]  /*664e0*/  STL.64 [R1+0xa50], R16 ;  /* 0x000a501001007387 */ /* 0x000fe80000100a00 */
[----:B------:R0:W-:Y:S04]  /*664f0*/  STL.64 [R1+0xa58], R18 ;  /* 0x000a581201007387 */ /* 0x0001e80000100a00 */
[----:B0-----:R-:W2:Y:S04]  /*66500*/  LDL.LU.64 R18, [R1+0x57f8] ;  /* 0x0057f80001127983 */ /* 0x001ea80000300a00 */
[----:B------:R-:W3:Y:S04]  /*66510*/  LDL.LU.64 R16, [R1+0x57f0] ;  /* 0x0057f00001107983 */ /* 0x000ee80000300a00 */
[----:B------:R-:W2:Y:S04]  /*66520*/  LDL.LU.64 R4, [R1+0xa10] ;  /* 0x000a100001047983 */ /* 0x000ea80000300a00 */
[----:B------:R-:W2:Y:S04]  /*66530*/  LDL.LU.64 R6, [R1+0xa18] ;  /* 0x000a180001067983 */ /* 0x000ea80000300a00 */
[----:B------:R-:W-:Y:S04]  /*66540*/  STL.64 [R1+0xa40], R24 ;  /* 0x000a401801007387 */ /* 0x000fe80000100a00 */
[----:B------:R0:W-:Y:S04]  /*66550*/  STL.64 [R1+0xa48], R26 ;  /* 0x000a481a01007387 */ /* 0x0001e80000100a00 */
[----:B0-----:R-:W4:Y:S04]  /*66560*/  LDL.LU.64 R26, [R1+0x57e8] ;  /* 0x0057e800011a7983 */ /* 0x001f280000300a00 */
[----:B------:R-:W2:Y:S01]  /*66570*/  LDL.LU.64 R24, [R1+0x57e0] ;  /* 0x0057e00001187983 */ /* 0x000ea20000300a00 */
[C---:B----4-:R-:W-:Y:S08]  /*66580*/  HMMA.16816.F32 R20, R12.reuse, R26, R20 ;  /* 0x0000001a0c14723c */ /* 0x050ff00000001814 */
[C---:B--2---:R-:W-:Y:S11]  /*66590*/  HMMA.16816.F32 R8, R12.reuse, R24, R8 ;  /* 0x000000180c08723c */ /* 0x044ff60000001808 */
[----:B------:R-:W-:Y:S04]  /*665a0*/  STL.64 [R1+0xa30], R20 ;  /* 0x000a301401007387 */ /* 0x000fe80000100a00 */
[----:B------:R0:W-:Y:S04]  /*665b0*/  STL.64 [R1+0xa38], R22 ;  /* 0x000a381601007387 */ /* 0x0001e80000100a00 */
[----:B0-----:R-:W2:Y:S04]  /*665c0*/  LDL.LU.64 R22, [R1+0x57d8] ;  /* 0x0057d80001167983 */ /* 0x001ea80000300a00 */
[----:B------:R-:W4:Y:S04]  /*665d0*/  LDL.LU.64 R20, [R1+0x57d0] ;  /* 0x0057d00001147983 */ /* 0x000f280000300a00 */
[----:B------:R0:W-:Y:S04]  /*665e0*/  STL.64 [R1+0xa20], R8 ;  /* 0x000a200801007387 */ /* 0x0001e80000100a00 */
[----:B------:R1:W-:Y:S04]  /*665f0*/  STL.64 [R1+0xa28], R10 ;  /* 0x000a280a01007387 */ /* 0x0003e80000100a00 */
[----:B0-----:R-:W3:Y:S04]  /*66600*/  LDL.LU.64 R8, [R1+0x9f0] ;  /* 0x0009f00001087983 */ /* 0x001ee80000300a00 */
[----:B-1----:R-:W3:Y:S04]  /*66610*/  LDL.LU.64 R10, [R1+0x9f8] ;  /* 0x0009f800010a7983 */ /* 0x002ee80000300a00 */
[----:B------:R0:W-:Y:S04]  /*66620*/  STL.64 [R1+0x5670], R26 ;  /* 0x0056701a01007387 */ /* 0x0001e80000100a00 */
[----:B0-----:R-:W3:Y:S04]  /*66630*/  LDL.LU R26, [R1+0x1854] ;  /* 0x00185400011a7983 */ /* 0x001ee80000300800 */
[----:B------:R-:W3:Y:S04]  /*66640*/  LDL.LU R27, [R1+0x1850] ;  /* 0x00185000011b7983 */ /* 0x000ee80000300800 */
[----:B------:R0:W-:Y:S04]  /*66650*/  STL.64 [R1+0x5668], R24 ;  /* 0x0056681801007387 */ /* 0x0001e80000100a00 */
[----:B0-----:R-:W4:Y:S04]  /*66660*/  LDL.LU R24, [R1+0x185c] ;  /* 0x00185c0001187983 */ /* 0x001f280000300800 */
[----:B------:R-:W4:Y:S01]  /*66670*/  LDL.LU R25, [R1+0x1858] ;  /* 0x0018580001197983 */ /* 0x000f220000300800 */
[C---:B--2---:R-:W-:Y:S03]  /*66680*/  HMMA.16816.F32 R4, R12.reuse, R22, R4 ;  /* 0x000000160c04723c */ /* 0x044fe60000001804 */
[----:B---3--:R-:W-:Y:S04]  /*66690*/  STL.64 [R1+0x5798], R26 ;  /* 0x0057981a01007387 */ /* 0x008fe80000100a00 */
[----:B----4-:R0:W-:Y:S04]  /*666a0*/  STL.64 [R1+0x5790], R24 ;  /* 0x0057901801007387 */ /* 0x0101e80000100a00 */
[----:B0-----:R-:W2:Y:S04]  /*666b0*/  LDL.LU.64 R24, [R1+0xa00] ;  /* 0x000a000001187983 */ /* 0x001ea80000300a00 */
[----:B------:R-:W2:Y:S04]  /*666c0*/  LDL.LU.64 R26, [R1+0xa08] ;  /* 0x000a0800011a7983 */ /* 0x000ea80000300a00 */
[----:B------:R0:W-:Y:S04]  /*666d0*/  STL.64 [R1+0xa10], R4 ;  /* 0x000a100401007387 */ /* 0x0001e80000100a00 */
[----:B------:R1:W-:Y:S04]  /*666e0*/  STL.64 [R1+0xa18], R6 ;  /* 0x000a180601007387 */ /* 0x0003e80000100a00 */
[----:B0-----:R-:W3:Y:S04]  /*666f0*/  LDL.LU.64 R4, [R1+0x9c0] ;  /* 0x0009c00001047983 */ /* 0x001ee80000300a00 */
[----:B-1----:R-:W4:Y:S01]  /*66700*/  LDL.LU.64 R6, [R1+0x9c8] ;  /* 0x0009c80001067983 */ /* 0x002f220000300a00 */
[C---:B------:R-:W-:Y:S08]  /*66710*/  HMMA.16816.F32 R8, R12.reuse, R18, R8 ;  /* 0x000000120c08723c */ /* 0x040ff00000001808 */
[C---:B--2---:R-:W-:Y:S01]  /*66720*/  HMMA.16816.F32 R24, R12.reuse, R20, R24 ;  /* 0x000000140c18723c */ /* 0x044fe20000001818 */
[----:B----4-:R-:W-:Y:S04]  /*66730*/  STL.64 [R1+0x57b8], R6 ;  /* 0x0057b80601007387 */ /* 0x010fe80000100a00 */
[----:B---3--:R0:W-:Y:S04]  /*66740*/  STL.64 [R1+0x57b0], R4 ;  /* 0x0057b00401007387 */ /* 0x0081e80000100a00 */
[----:B0-----:R-:W2:Y:S04]  /*66750*/  LDL.LU.64 R4, [R1+0x9d0] ;  /* 0x0009d00001047983 */ /* 0x001ea80000300a00 */
[----:B------:R-:W2:Y:S06]  /*66760*/  LDL.LU.64 R6, [R1+0x9d8] ;  /* 0x0009d80001067983 */ /* 0x000eac0000300a00 */
[----:B------:R0:W-:Y:S04]  /*66770*/  STL.64 [R1+0xa00], R24 ;  /* 0x000a001801007387 */ /* 0x0001e80000100a00 */
[----:B------:R1:W-:Y:S04]  /*66780*/  STL.64 [R1+0xa08], R26 ;  /* 0x000a081a01007387 */ /* 0x0003e80000100a00 */
[----:B0-----:R-:W3:Y:S04]  /*66790*/  LDL.LU.64 R24, [R1+0x9b0] ;  /* 0x0009b00001187983 */ /* 0x001ee80000300a00 */
[----:B-1----:R-:W3:Y:S04]  /*667a0*/  LDL.LU.64 R26, [R1+0x9b8] ;  /* 0x0009b800011a7983 */ /* 0x002ee80000300a00 */
[----:B------:R-:W-:Y:S04]  /*667b0*/  STL.64 [R1+0x5658], R22 ;  /* 0x0056581601007387 */ /* 0x000fe80000100a00 */
[----:B------:R0:W-:Y:S04]  /*667c0*/  STL.64 [R1+0x5650], R20 ;  /* 0x0056501401007387 */ /* 0x0001e80000100a00 */
[----:B0-----:R-:W4:Y:S04]  /*667d0*/  LDL.LU.64 R20, [R1+0x9e0] ;  /* 0x0009e00001147983 */ /* 0x001f280000300a00 */
[----:B------:R-:W4:Y:S04]  /*667e0*/  LDL.LU.64 R22, [R1+0x9e8] ;  /* 0x0009e80001167983 */ /* 0x000f280000300a00 */
[----:B------:R-:W-:Y:S04]  /*667f0*/  STL.64 [R1+0x9f0], R8 ;  /* 0x0009f00801007387 */ /* 0x000fe80000100a00 */
[----:B------:R0:W-:Y:S04]  /*66800*/  STL.64 [R1+0x9f8], R10 ;  /* 0x0009f80a01007387 */ /* 0x0001e80000100a00 */
[----:B0-----:R-:W2:Y:S04]  /*66810*/  LDL.LU.64 R10, [R1+0x57c8] ;  /* 0x0057c800010a7983 */ /* 0x001ea80000300a00 */
[----:B------:R-:W3:Y:S01]  /*66820*/  LDL.LU.64 R8, [R1+0x57c0] ;  /* 0x0057c00001087983 */ /* 0x000ee20000300a00 */
[C---:B----4-:R-:W-:Y:S08]  /*66830*/  HMMA.16816.F32 R20, R12.reuse, R16, R20 ;  /* 0x000000100c14723c */ /* 0x050ff00000001814 */
[C---:B--2---:R-:W-:Y:S11]  /*66840*/  HMMA.16816.F32 R4, R12.reuse, R10, R4 ;  /* 0x0000000a0c04723c */ /* 0x044ff60000001804 */
[----:B------:R0:W-:Y:S04]  /*66850*/  STL.64 [R1+0x9e0], R20 ;  /* 0x0009e01401007387 */ /* 0x0001e80000100a00 */
[----:B------:R1:W-:Y:S04]  /*66860*/  STL.64 [R1+0x9e8], R22 ;  /* 0x0009e81601007387 */ /* 0x0003e80000100a00 */
[----:B0-----:R-:W2:Y:S04]  /*66870*/  LDL.LU.64 R20, [R1+0x910] ;  /* 0x0009100001147983 */ /* 0x001ea80000300a00 */
[----:B-1----:R-:W2:Y:S04]  /*66880*/  LDL.LU.64 R22, [R1+0x918] ;  /* 0x0009180001167983 */ /* 0x002ea80000300a00 */
[----:B------:R0:W-:Y:S04]  /*66890*/  STL.64 [R1+0x5648], R18 ;  /* 0x0056481201007387 */ /* 0x0001e80000100a00 */
[----:B0-----:R-:W4:Y:S04]  /*668a0*/  LDL.LU R19, [R1+0x1840] ;  /* 0x0018400001137983 */ /* 0x001f280000300800 */
[----:B------:R-:W2:Y:S04]  /*668b0*/  LDL.LU R18, [R1+0x1848] ;  /* 0x0018480001127983 */ /* 0x000ea80000300800 */
[----:B------:R0:W-:Y:S04]  /*668c0*/  STL.64 [R1+0x5640], R16 ;  /* 0x0056401001007387 */ /* 0x0001e80000100a00 */
[----:B0-----:R-:W4:Y:S04]  /*668d0*/  LDL.LU R16, [R1+0x1844] ;  /* 0x0018440001107983 */ /* 0x001f280000300800 */
[----:B------:R-:W2:Y:S04]  /*668e0*/  LDL.LU R17, [R1+0x184c] ;  /* 0x00184c0001117983 */ /* 0x000ea80000300800 */
        /* <DEDUP_REMOVED lines=14> */
[----:B---3--:R-:W-:-:S15]  /*669d0*/  HMMA.16816.F32 R24, R12, R6, R24 ;  /* 0x000000060c18723c */ /* 0x008fde0000001818 */
[----:B------:R-:W-:-:S04]  /*669e0*/  NOP ;  /* 0x0000000000007918 */ /* 0x000fc80000000000 */
[----:B------:R-:W-:Y:S04]  /*669f0*/  STL.64 [R1+0x9b0], R24 ;  /* 0x0009b01801007387 */ /* 0x000fe80000100a00 */
[----:B------:R0:W-:Y:S04]  /*66a00*/  STL.64 [R1+0x9b8], R26 ;  /* 0x0009b81a01007387 */ /* 0x0001e80000100a00 */
[----:B0-----:R-:W3:Y:S04]  /*66a10*/  LDL.LU.64 R26, [R1+0x5798] ;  /* 0x00579800011a7983 */ /* 0x001ee80000300a00 */
[----:B------:R-:W3:Y:S01]  /*66a20*/  LDL.LU.64 R24, [R1+0x5790] ;  /* 0x0057900001187983 */ /* 0x000ee20000300a00 */
[C---:B--2---:R-:W-:Y:S03]  /*66a30*/  HMMA.16816.F32 R8, R12.reuse, R4, R8 ;  /* 0x000000040c08723c */ /* 0x044fe60000001808 */
[----:B------:R-:W-:Y:S04]  /*66a40*/  STL.64 [R1+0x5618], R6 ;  /* 0x0056180601007387 */ /* 0x000fe80000100a00 */
[----:B------:R0:W-:Y:S02]  /*66a50*/  STL.64 [R1+0x5610], R4 ;  /* 0x0056100401007387 */ /* 0x0001e40000100a00 */
[----:B0-----:R-:W-:Y:S01]  /*66a60*/  HMMA.16816.F32 R4, R12, R2, R20 ;  /* 0x000000020c04723c */ /* 0x001fe20000001814 */
[----:B------:R-:W-:-:S02]  /*66a70*/  IMAD R18, R18, 0x100, R17 ;  /* 0x0000010012127824 */ /* 0x000fc400078e0211 */
[----:B----4-:R-:W-:-:S07]  /*66a80*/  IMAD R19, R19, 0x100, R16 ;  /* 0x0000010013137824 */ /* 0x010fce00078e0210 */
[----:B------:R-:W-:Y:S04]  /*66a90*/  STL.64 [R1+0x9a0], R8 ;  /* 0x0009a00801007387 */ /* 0x000fe80000100a00 */
[----:B------:R0:W-:Y:S04]  /*66aa0*/  STL.64 [R1+0x9a8], R10 ;  /* 0x0009a80a01007387 */ /* 0x0001e80000100a00 */
[----:B0-----:R-:W2:Y:S01]  /*66ab0*/  LDL R10, [R1+0x78] ;  /* 0x00007800010a7983 */ /* 0x001ea20000100800 */
[----:B---3--:R-:W-:-:S03]  /*66ac0*/  IMAD R17, R27, 0x100, R26 ;  /* 0x000001001b117824 */ /* 0x008fc600078e021a */
[----:B------:R-:W3:Y:S04]  /*66ad0*/  LDL R26, [R1+0x80] ;  /* 0x00008000011a7983 */ /* 0x000ee80000100800 */
[----:B------:R-:W3:Y:S04]  /*66ae0*/  LDL R27, [R1+0x84] ;  /* 0x00008400011b7983 */ /* 0x000ee80000100800 */
[----:B------:R-:W-:Y:S01]  /*66af0*/  STL.64 [R1+0x550], R4 ;  /* 0x0005500401007387 */ /* 0x000fe20000100a00 */
[----:B------:R-:W-:-:S03]  /*66b00*/  IMAD R16, R25, 0x100, R24 ;  /* 0x0000010019107824 */ /* 0x000fc600078e0218 */
[----:B------:R-:W-:Y:S04]  /*66b10*/  STL.64 [R1+0x558], R6 ;  /* 0x0005580601007387 */ /* 0x000fe80000100a00 */
[----:B------:R-:W4:Y:S04]  /*66b20*/  LDL R24, [R1+0x70] ;  /* 0x0000700001187983 */ /* 0x000f280000100800 */
[----:B------:R-:W4:Y:S04]  /*66b30*/  LDL R25, [R1+0x74] ;  /* 0x0000740001197983 */ /* 0x000f280000100800 */
[----:B------:R-:W2:Y:S04]  /*66b40*/  LDL R11, [R1+0x7c] ;  /* 0x00007c00010b7983 */ /* 0x000ea80000100800 */
[----:B------:R-:W2:Y:S04]  /*66b50*/  LDL.64 R8, [R1+0x98] ;  /* 0x0000980001087983 */ /* 0x000ea80000100a00 */
[----:B----4-:R0:W-:Y:S04]  /*66b60*/  STL.64 [R1+0x5750], R24 ;  /* 0x0057501801007387 */ /* 0x0101e80000100a00 */
[----:B0-----:R-:W4:Y:S04]  /*66b70*/  LDL R24, [R1+0x88] ;  /* 0x0000880001187983 */ /* 0x001f280000100800 */
[----:B------:R-:W4:Y:S04]  /*66b80*/  LDL R25, [R1+0x8c] ;  /* 0x00008c0001197983 */ /* 0x000f280000100800 */
[----:B---3--:R0:W-:Y:S01]  /*66b90*/  STL.64 [R1+0x5760], R26 ;  /* 0x0057601a01007387 */ /* 0x0081e20000100a00 */
[----:B------:R-:W-:-:S02]  /*66ba0*/  F2FP.F16.E5M2.UNPACK_B R12, R19 ;  /* 0x00000013ff0c723e */ /* 0x000fc400020004ff */
[----:B------:R-:W-:Y:S02]  /*66bb0*/  F2FP.F16.E5M2.UNPACK_B R13, R18 ;  /* 0x00000012ff0d723e */ /* 0x000fe400020004ff */
[----:B------:R-:W-:Y:S02]  /*66bc0*/  F2FP.F16.E5M2.UNPACK_B R14, R17 ;  /* 0x00000011ff0e723e */ /* 0x000fe400020004ff */
[----:B------:R-:W-:Y:S01]  /*66bd0*/  F2FP.F16.E5M2.UNPACK_B R15, R16 ;  /* 0x00000010ff0f723e */ /* 0x000fe200020004ff */
[----:B0-----:R-:W3:Y:S04]  /*66be0*/  LDL R26, [R1+0x90] ;  /* 0x00009000011a7983 */ /* 0x001ee80000100800 */
[----:B------:R-:W3:Y:S04]  /*66bf0*/  LDL R27, [R1+0x94] ;  /* 0x00009400011b7983 */ /* 0x000ee80000100800 */
[----:B------:R-:W2:Y:S04]  /*66c00*/  LDL.LU.64 R4, [R1+0x990] ;  /* 0x0009900001047983 */ /* 0x000ea80000300a00 */
[----:B------:R-:W2:Y:S04]  /*66c10*/  LDL.LU.64 R6, [R1+0x998] ;  /* 0x0009980001067983 */ /* 0x000ea80000300a00 */
[----:B----4-:R-:W-:Y:S04]  /*66c20*/  STL.64 [R1+0x5778], R24 ;  /* 0x0057781801007387 */ /* 0x010fe80000100a00 */
[----:B------:R-:W4:Y:S04]  /*66c30*/  LDL R18, [R1+0x30] ;  /* 0x0000300001127983 */ /* 0x000f280000100800 */
[----:B------:R-:W4:Y:S04]  /*66c40*/  LDL R19, [R1+0x34] ;  /* 0x0000340001137983 */ /* 0x000f280000100800 */
[----:B------:R-:W2:Y:S04]  /*66c50*/  LDL R16, [R1+0x38] ;  /* 0x0000380001107983 */ /* 0x000ea80000100800 */
[----:B------:R-:W2:Y:S04]  /*66c60*/  LDL R17, [R1+0x3c] ;  /* 0x00003c0001117983 */ /* 0x000ea80000100800 */
[----:B----4-:R-:W-:Y:S04]  /*66c70*/  STL.64 [R1+0x56c0], R18 ;  /* 0x0056c01201007387 */ /* 0x010fe80000100a00 */
[----:B--2---:R-:W-:Y:S04]  /*66c80*/  STL.64 [R1+0x56d8], R16 ;  /* 0x0056d81001007387 */ /* 0x004fe80000100a00 */
[----:B------:R-:W2:Y:S04]  /*66c90*/  LDL.64 R20, [R1+0x28] ;  /* 0x0000280001147983 */ /* 0x000ea80000100a00 */
[----:B--2---:R0:W-:Y:S04]  /*66ca0*/  STL.64 [R1+0x5758], R20 ;  /* 0x0057581401007387 */ /* 0x0041e80000100a00 */
[----:B0-----:R-:W2:Y:S04]  /*66cb0*/  LDL.LU.64 R20, [R1+0x960] ;  /* 0x0009600001147983 */ /* 0x001ea80000300a00 */
[----:B------:R-:W4:Y:S01]  /*66cc0*/  LDL.LU.64 R22, [R1+0x968] ;  /* 0x0009680001167983 */ /* 0x000f220000300a00 */
[----:B------:R-:W-:Y:S03]  /*66cd0*/  HMMA.16816.F32 R16, R12, R8, R4 ;  /* 0x000000080c10723c */ /* 0x000fe60000001804 */
[----:B----4-:R-:W-:Y:S04]  /*66ce0*/  STL.64 [R1+0x5770], R22 ;  /* 0x0057701601007387 */ /* 0x010fe80000100a00 */
[----:B--2---:R0:W-:Y:S04]  /*66cf0*/  STL.64 [R1+0x5768], R20 ;  /* 0x0057681401007387 */ /* 0x0041e80000100a00 */
[----:B0-----:R-:W2:Y:S04]  /*66d00*/  LDL.LU.64 R20, [R1+0x970] ;  /* 0x0009700001147983 */ /* 0x001ea80000300a00 */
[----:B------:R-:W4:Y:S01]  /*66d10*/  LDL.LU.64 R22, [R1+0x978] ;  /* 0x0009780001167983 */ /* 0x000f220000300a00 */
[----:B------:R-:W-:-:S02]  /*66d20*/  IMAD.MOV.U32 R5, RZ, RZ, R8 ;  /* 0x000000ffff057224 */ /* 0x000fc400078e0008 */
[----:B------:R-:W-:Y:S01]  /*66d30*/  IMAD.MOV.U32 R4, RZ, RZ, R9 ;  /* 0x000000ffff047224 */ /* 0x000fe200078e0009 */
[----:B----4-:R-:W-:Y:S04]  /*66d40*/  STL.64 [R1+0x5788], R22 ;  /* 0x0057881601007387 */ /* 0x010fe80000100a00 */
[----:B--2---:R0:W-:Y:S04]  /*66d50*/  STL.64 [R1+0x5780], R20 ;  /* 0x0057801401007387 */ /* 0x0041e80000100a00 */
[----:B0-----:R-:W3:Y:S04]  /*66d60*/  LDL.LU.64 R20, [R1+0x980] ;  /* 0x0009800001147983 */ /* 0x001ee80000300a00 */
[----:B------:R-:W3:Y:S04]  /*66d70*/  LDL.LU.64 R22, [R1+0x988] ;  /* 0x0009880001167983 */ /* 0x000ee80000300a00 */
[----:B------:R0:W-:Y:S04]  /*66d80*/  STL.64 [R1+0x990], R16 ;  /* 0x0009901001007387 */ /* 0x0001e80000100a00 */
[----:B------:R1:W-:Y:S04]  /*66d90*/  STL.64 [R1+0x998], R18 ;  /* 0x0009981201007387 */ /* 0x0003e80000100a00 */
[----:B0-----:R-:W2:Y:S04]  /*66da0*/  LDL.LU.64 R16, [R1+0x940] ;  /* 0x0009400001107983 */ /* 0x001ea80000300a00 */
[----:B-1----:R-:W2:Y:S04]  /*66db0*/  LDL.LU.64 R18, [R1+0x948] ;  /* 0x0009480001127983 */ /* 0x002ea80000300a00 */
[----:B------:R-:W4:Y:S01]  /*66dc0*/  LDL.64 R8, [R1+0x40] ;  /* 0x0000400001087983 */ /* 0x000f220000100a00 */
[C---:B---3--:R-:W-:Y:S03]  /*66dd0*/  HMMA.16816.F32 R24, R12.reuse, R26, R20 ;  /* 0x0000001a0c18723c */ /* 0x048fe60000001814 */
[----:B----4-:R-:W-:Y:S04]  /*66de0*/  STL.64 [R1+0x5718], R8 ;  /* 0x0057180801007387 */ /* 0x010fe80000100a00 */
[----:B------:R0:W-:Y:S04]  /*66df0*/  STL.64 [R1+0x5660], R4 ;  /* 0x0056600401007387 */ /* 0x0001e80000100a00 */
[----:B0-----:R-:W3:Y:S04]  /*66e00*/  LDL.LU.64 R4, [R1+0x950] ;  /* 0x0009500001047983 */ /* 0x001ee80000300a00 */
[----:B------:R-:W3:Y:S04]  /*66e10*/  LDL.LU.64 R6, [R1+0x958] ;  /* 0x0009580001067983 */ /* 0x000ee80000300a00 */
[----:B------:R-:W4:Y:S04]  /*66e20*/  LDL.LU.64 R22, [R1+0x5788] ;  /* 0x0057880001167983 */ /* 0x000f280000300a00 */
[----:B------:R-:W4:Y:S04]  /*66e30*/  LDL.LU.64 R20, [R1+0x5780] ;  /* 0x0057800001147983 */ /* 0x000f280000300a00 */
        /* <DEDUP_REMOVED lines=10> */
[----:B------:R-:W4:-:S15]  /*66ee0*/  LDL.LU.64 R20, [R1+0x5758] ;  /* 0x0057580001147983 */ /* 0x000f1e0000300a00 */
[----:B------:R-:W-:Y:S02]  /*66ef0*/  NOP ;  /* 0x0000000000007918 */ /* 0x000fe40000000000 */
[----:B------:R0:W-:Y:S04]  /*66f00*/  STL.64 [R1+0x960], R24 ;  /* 0x0009601801007387 */ /* 0x0001e80000100a00 */
[----:B------:R1:W-:Y:S04]  /*66f10*/  STL.64 [R1+0x968], R26 ;  /* 0x0009681a01007387 */ /* 0x0003e80000100a00 */
[----:B0-----:R-:W2:Y:S04]  /*66f20*/  LDL.LU.64 R24, [R1+0x5750] ;  /* 0x0057500001187983 */ /* 0x001ea80000300a00 */
[----:B-1----:R-:W2:Y:S01]  /*66f30*/  LDL R26, [R1] ;  /* 0x00000000011a7983 */ /* 0x002ea20000100800 */
[----:B------:R-:W-:-:S03]  /*66f40*/  IMAD.MOV.U32 R27, RZ, RZ, R0 ;  /* 0x000000ffff1b7224 */ /* 0x000fc600078e0000 */
[----:B------:R-:W2:Y:S04]  /*66f50*/  LDL.LU R0, [R1+0x5748] ;  /* 0x0057480001007983 */ /* 0x000ea80000300800 */
[----:B------:R-:W2:Y:S04]  /*66f60*/  LDL R22, [R1+0x58] ;  /* 0x0000580001167983 */ /* 0x000ea80000100800 */
[----:B------:R-:W2:Y:S01]  /*66f70*/  LDL R23, [R1+0x5c] ;  /* 0x00005c0001177983 */ /* 0x000ea20000100800 */
[C---:B---3--:R-:W-:Y:S03]  /*66f80*/  HMMA.16816.F32 R4, R12.reuse, R10, R4 ;  /* 0x0000000a0c04723c */ /* 0x048fe60000001804 */
[----:B--2---:R-:W-:Y:S04]  /*66f90*/  STL.64 [R1+0x5728], R22 ;  /* 0x0057281601007387 */ /* 0x004fe80000100a00 */
[----:B----4-:R-:W-:Y:S04]  /*66fa0*/  STL.64 [R1+0x5720], R20 ;  /* 0x0057201401007387 */ /* 0x010fe80000100a00 */
[----:B------:R-:W2:Y:S08]  /*66fb0*/  LDL R10, [R1+0x60] ;  /* 0x00006000010a7983 */ /* 0x000eb00000100800 */
[----:B------:R-:W-:Y:S04]  /*66fc0*/  STL.64 [R1+0x950], R4 ;  /* 0x0009500401007387 */ /* 0x000fe80000100a00 */
[----:B------:R0:W-:Y:S04]  /*66fd0*/  STL.64 [R1+0x958], R6 ;  /* 0x0009580601007387 */ /* 0x0001e80000100a00 */
[----:B------:R-:W2:Y:S01]  /*66fe0*/  LDL R11, [R1+0x64] ;  /* 0x00006400010b7983 */ /* 0x000ea20000100800 */
[----:B0-----:R-:W-:Y:S03]  /*66ff0*/  HMMA.16816.F32 R4, R12, R24, R16 ;  /* 0x000000180c04723c */ /* 0x001fe60000001810 */
[----:B--2---:R-:W-:Y:S04]  /*67000*/  STL.64 [R1+0x5730], R10 ;  /* 0x0057300a01007387 */ /* 0x004fe80000100a00 */
[----:B------:R-:W2:-:S12]  /*67010*/  LDL R8, [R1+0x68] ;  /* 0x0000680001087983 */ /* 0x000e980000100800 */
[----:B------:R-:W-:Y:S04]  /*67020*/  STL.64 [R1+0x940], R4 ;  /* 0x0009400401007387 */ /* 0x000fe80000100a00 */
[----:B------:R-:W-:Y:S04]  /*67030*/  STL.64 [R1+0x948], R6 ;  /* 0x0009480601007387 */ /* 0x000fe80000100a00 */
[----:B------:R-:W2:Y:S04]  /*67040*/  LDL R9, [R1+0x6c] ;  /* 0x00006c0001097983 */ /* 0x000ea80000100800 */
[----:B------:R-:W3:Y:S04]  /*67050*/  LDL.LU.64 R16, [R1+0x8e0] ;  /* 0x0008e00001107983 */ /* 0x000ee80000300a00 */
[----:B------:R-:W4:Y:S04]  /*67060*/  LDL.LU.64 R18, [R1+0x8e8] ;  /* 0x0008e80001127983 */ /* 0x000f280000300a00 */
[----:B----4-:R0:W-:Y:S04]  /*67070*/  STL.64 [R1+0x56e8], R18 ;  /* 0x0056e81201007387 */ /* 0x0101e80000100a00 */
[----:B0-----:R-:W4:Y:S04]  /*67080*/  LDL R18, [R1+0x48] ;  /* 0x0000480001127983 */ /* 0x001f280000100800 */
[----:B------:R-:W4:Y:S04]  /*67090*/  LDL R19, [R1+0x4c] ;  /* 0x00004c0001137983 */ /* 0x000f280000100800 */
[----:B---3--:R0:W-:Y:S04]  /*670a0*/  STL.64 [R1+0x56e0], R16 ;  /* 0x0056e01001007387 */ /* 0x0081e80000100a00 */
[----:B0-----:R-:W3:Y:S04]  /*670b0*/  LDL R16, [R1+0x50] ;  /* 0x0000500001107983 */ /* 0x001ee80000100800 */
[----:B------:R-:W3:Y:S04]  /*670c0*/  LDL R17, [R1+0x54] ;  /* 0x0000540001117983 */ /* 0x000ee80000100800 */
[----:B------:R-:W2:Y:S04]  /*670d0*/  LDL.LU.64 R20, [R1+0x920] ;  /* 0x0009200001147983 */ /* 0x000ea80000300a00 */
[----:B------:R-:W2:Y:S04]  /*670e0*/  LDL.LU.64 R22, [R1+0x928] ;  /* 0x0009280001167983 */ /* 0x000ea80000300a00 */
[----:B--2---:R-:W-:Y:S04]  /*670f0*/  STL.64 [R1+0x5740], R22 ;  /* 0x0057401601007387 */ /* 0x004fe80000100a00 */
[----:B------:R0:W-:Y:S04]  /*67100*/  STL.64 [R1+0x5738], R20 ;  /* 0x0057381401007387 */ /* 0x0001e80000100a00 */
[----:B0-----:R-:W2:Y:S04]  /*67110*/  LDL.LU.64 R20, [R1+0x930] ;  /* 0x0009300001147983 */ /* 0x001ea80000300a00 */
[----:B------:R-:W2:Y:S04]  /*67120*/  LDL.LU.64 R22, [R1+0x938] ;  /* 0x0009380001167983 */ /* 0x000ea80000300a00 */
[----:B----4-:R-:W-:Y:S04]  /*67130*/  STL.64 [R1+0x5700], R18 ;  /* 0x0057001201007387 */ /* 0x010fe80000100a00 */
[----:B------:R-:W4:Y:S04]  /*67140*/  LDL.LU.64 R4, [R1+0x8b0] ;  /* 0x0008b00001047983 */ /* 0x000f280000300a00 */
[----:B------:R-:W2:Y:S04]  /*67150*/  LDL.LU.64 R6, [R1+0x8b8] ;  /* 0x0008b80001067983 */ /* 0x000ea80000300a00 */
[----:B--2---:R-:W-:Y:S04]  /*67160*/  STL.64 [R1+0x56d0], R6 ;  /* 0x0056d00601007387 */ /* 0x004fe80000100a00 */
[----:B----4-:R0:W-:Y:S04]  /*67170*/  STL.64 [R1+0x56c8], R4 ;  /* 0x0056c80401007387 */ /* 0x0101e80000100a00 */
[----:B0-----:R-:W2:Y:S04]  /*67180*/  LDL.LU.64 R4, [R1+0x8d0] ;  /* 0x0008d00001047983 */ /* 0x001ea80000300a00 */
[----:B------:R-:W4:Y:S04]  /*67190*/  LDL.LU.64 R6, [R1+0x8d8] ;  /* 0x0008d80001067983 */ /* 0x000f280000300a00 */
[----:B----4-:R-:W-:Y:S04]  /*671a0*/  STL.64 [R1+0x56f8], R6 ;  /* 0x0056f80601007387 */ /* 0x010fe80000100a00 */
[----:B--2---:R0:W-:Y:S04]  /*671b0*/  STL.64 [R1+0x56f0], R4 ;  /* 0x0056f00401007387 */ /* 0x0041e80000100a00 */
[----:B0-----:R-:W2:Y:S04]  /*671c0*/  LDL.LU.64 R4, [R1+0x8f0] ;  /* 0x0008f00001047983 */ /* 0x001ea80000300a00 */
[----:B------:R-:W4:Y:S01]  /*671d0*/  LDL.LU.64 R6, [R1+0x8f8] ;  /* 0x0008f80001067983 */ /* 0x000f220000300a00 */
[C---:B------:R-:W-:Y:S03]  /*671e0*/  HMMA.16816.F32 R8, R12.reuse, R8, R20 ;  /* 0x000000080c08723c */ /* 0x040fe60000001814 */
[----:B----4-:R-:W-:Y:S04]  /*671f0*/  STL.64 [R1+0x5710], R6 ;  /* 0x0057100601007387 */ /* 0x010fe80000100a00 */
[----:B--2---:R0:W-:Y:S04]  /*67200*/  STL.64 [R1+0x5708], R4 ;  /* 0x0057080401007387 */ /* 0x0041e80000100a00 */
[----:B0-----:R-:W3:Y:S04]  /*67210*/  LDL.LU.64 R4, [R1+0x900] ;  /* 0x0009000001047983 */ /* 0x001ee80000300a00 */
[----:B------:R-:W3:Y:S04]  /*67220*/  LDL.LU.64 R6, [R1+0x908] ;  /* 0x0009080001067983 */ /* 0x000ee80000300a00 */
[----:B------:R-:W2:Y:S04]  /*67230*/  LDL.64 R24, [R1+0x8] ;  /* 0x0000080001187983 */ /* 0x000ea80000100a00 */
[----:B------:R-:W-:Y:S04]  /*67240*/  STL.64 [R1+0x56a0], R26 ;  /* 0x0056a01a01007387 */ /* 0x000fe80000100a00 */
[----:B--2---:R0:W-:Y:S04]  /*67250*/  STL.64 [R1+0x5698], R24 ;  /* 0x0056981801007387 */ /* 0x0041e80000100a00 */
[----:B0-----:R-:W2:Y:S04]  /*67260*/  LDL.LU.64 R24, [R1+0x1200] ;  /* 0x0012000001187983 */ /* 0x001ea80000300a00 */
[----:B------:R-:W2:Y:S04]  /*67270*/  LDL.LU.64 R26, [R1+0x1208] ;  /* 0x00120800011a7983 */ /* 0x000ea80000300a00 */
[----:B------:R-:W4:Y:S04]  /*67280*/  LDL.LU.64 R22, [R1+0x5740] ;  /* 0x0057400001167983 */ /* 0x000f280000300a00 */
[----:B------:R-:W4:Y:S04]  /*67290*/  LDL.LU.64 R20, [R1+0x5738] ;  /* 0x0057380001147983 */ /* 0x000f280000300a00 */
[----:B------:R-:W-:Y:S04]  /*672a0*/  STL.64 [R1+0x930], R8 ;  /* 0x0009300801007387 */ /* 0x000fe80000100a00 */
[----:B------:R0:W-:Y:S04]  /*672b0*/  STL.64 [R1+0x938], R10 ;  /* 0x0009380a01007387 */ /* 0x0001e80000100a00 */
[----:B0-----:R-:W4:Y:S02]  /*672c0*/  LDL.LU.64 R10, [R1+0x5730] ;  /* 0x00573000010a7983 */ /* 0x001f240000300a00 */
[----:B----4-:R-:W-:Y:S02]  /*672d0*/  HMMA.16816.F32 R8, R12, R10, R20 ;  /* 0x0000000a0c08723c */ /* 0x010fe40000001814 */
[----:B------:R-:W2:Y:S04]  /*672e0*/  LDL.LU.64 R22, [R1+0x5728] ;  /* 0x0057280001167983 */ /* 0x000ea80000300a00 */
[----:B------:R-:W4:-:S13]  /*672f0*/  LDL.LU.64 R20, [R1+0x5720] ;  /* 0x0057200001147983 */ /* 0x000f1a0000300a00 */
[----:B------:R0:W-:Y:S04]  /*67300*/  STL.64 [R1+0x920], R8 ;  /* 0x0009200801007387 */ /* 0x0001e80000100a00 */
[----:B------:R1:W-:Y:S04]  /*67310*/  STL.64 [R1+0x928], R10 ;  /* 0x0009280a01007387 */ /* 0x0003e80000100a00 */
[----:B0-----:R-:W4:Y:S01]  /*67320*/  LDL.LU.64 R8, [R1+0x5718] ;  /* 0x0057180001087983 */ /* 0x001f220000300a00 */
[----:B--2---:R-:W-:Y:S03]  /*67330*/  HMMA.16816.F32 R24, R12, R22, R24 ;  /* 0x000000160c18723c */ /* 0x004fe60000001818 */
[----:B------:R-:W2:-:S15]  /*67340*/  LDL R22, [R1+0x20] ;  /* 0x0000200001167983 */ /* 0x000e9e0000100800 */
[----:B------:R-:W-:Y:S01]  /*67350*/  NOP ;  /* 0x0000000000007918 */ /* 0x000fe20000000000 */
[----:B------:R-:W-:Y:S04]  /*67360*/  STL.64 [R1+0x910], R24 ;  /* 0x0009101801007387 */ /* 0x000fe80000100a00 */
[----:B------:R0:W-:Y:S01]  /*67370*/  STL.64 [R1+0x918], R26 ;  /* 0x0009181a01007387 */ /* 0x0001e20000100a00 */
[----:B---3--:R-:W-:Y:S03]  /*67380*/  HMMA.16816.F32 R16, R12, R16, R4 ;  /* 0x000000100c10723c */ /* 0x008fe60000001804 */
[----:B------:R-:W2:Y:S04]  /*67390*/  LDL R23, [R1+0x24] ;  /* 0x0000240001177983 */ /* 0x000ea80000100800 */
[----:B-1----:R-:W3:Y:S04]  /*673a0*/  LDL.64 R10, [R1+0x18] ;  /* 0x00001800010a7983 */ /* 0x002ee80000100a00 */
[----:B0-----:R-:W2:Y:S01]  /*673b0*/  LDL R26, [R1+0x10] ;  /* 0x00001000011a7983 */ /* 0x001ea20000100800 */
[----:B------:R-:W-:-:S05]  /*673c0*/  IMAD.MOV.U32 R27, RZ, RZ, R0 ;  /* 0x000000ffff1b7224 */ /* 0x000fca00078e0000 */
[----:B--2---:R0:W-:Y:S04]  /*673d0*/  STL.64 [R1+0x56b8], R26 ;  /* 0x0056b81a01007387 */ /* 0x0041e80000100a00 */
[----:B------:R-:W2:Y:S04]  /*673e0*/  LDL.LU.64 R24, [R1+0x8c0] ;  /* 0x0008c00001187983 */ /* 0x000ea80000300a00 */
[----:B0-----:R-:W2:Y:S04]  /*673f0*/  LDL.LU.64 R26, [R1+0x8c8] ;  /* 0x0008c800011a7983 */ /* 0x001ea80000300a00 */
[----:B------:R-:W2:Y:S04]  /*67400*/  LDL.LU.64 R6, [R1+0x5710] ;  /* 0x0057100001067983 */ /* 0x000ea80000300a00 */
[----:B------:R-:W2:Y:S04]  /*67410*/  LDL.LU.64 R4, [R1+0x5708] ;  /* 0x0057080001047983 */ /* 0x000ea80000300a00 */
        /* <DEDUP_REMOVED lines=8> */
[----:B0-----:R-:W4:Y:S04]  /*674a0*/  LDL.LU.64 R18, [R1+0x56e8] ;  /* 0x0056e80001127983 */ /* 0x001f280000300a00 */
[----:B------:R-:W4:Y:S02]  /*674b0*/  LDL.LU.64 R16, [R1+0x56e0] ;  /* 0x0056e00001107983 */ /* 0x000f240000300a00 */
[----:B----4-:R-:W-:-:S15]  /*674c0*/  HMMA.16816.F32 R16, R12, R8, R16 ;  /* 0x000000080c10723c */ /* 0x010fde0000001810 */
[----:B------:R-:W-:-:S04]  /*674d0*/  NOP ;  /* 0x0000000000007918 */ /* 0x000fc80000000000 */
[----:B------:R0:W-:Y:S04]  /*674e0*/  STL.64 [R1+0x8e0], R16 ;  /* 0x0008e01001007387 */ /* 0x0001e80000100a00 */
[----:B------:R2:W-:Y:S04]  /*674f0*/  STL.64 [R1+0x8e8], R18 ;  /* 0x0008e81201007387 */ /* 0x0005e80000100a00 */
[----:B0-----:R-:W2:Y:S01]  /*67500*/  LDL.LU.64 R16, [R1+0x56d8] ;  /* 0x0056d80001107983 */ /* 0x001ea20000300a00 */
[----:B------:R-:W-:-:S05]  /*67510*/  IMAD.MOV.U32 R0, RZ, RZ, R9 ;  /* 0x000000ffff007224 */ /* 0x000fca00078e0009 */
[----:B------:R-:W-:Y:S01]  /*67520*/  STL [R1+0x55a0], R0 ;  /* 0x0055a00001007387 */ /* 0x000fe20000100800 */
[----:B--2---:R-:W-:Y:S03]  /*67530*/  HMMA.16816.F32 R16, R12, R16, R4 ;  /* 0x000000100c10723c */ /* 0x004fe60000001804 */
[----:B------:R-:W2:Y:S04]  /*67540*/  LDL.LU.64 R6, [R1+0x56d0] ;  /* 0x0056d00001067983 */ /* 0x000ea80000300a00 */
[----:B------:R-:W2:-:S12]  /*67550*/  LDL.LU.64 R4, [R1+0x56c8] ;  /* 0x0056c80001047983 */ /* 0x000e980000300a00 */
[----:B------:R-:W-:Y:S04]  /*67560*/  STL.64 [R1+0x8d0], R16 ;  /* 0x0008d01001007387 */ /* 0x000fe80000100a00 */
[----:B------:R0:W-:Y:S04]  /*67570*/  STL.64 [R1+0x8d8], R18 ;  /* 0x0008d81201007387 */ /* 0x0001e80000100a00 */
[----:B0-----:R-:W4:Y:S02]  /*67580*/  LDL.LU.64 R18, [R1+0x56c0] ;  /* 0x0056c00001127983 */ /* 0x001f240000300a00 */
[C---:B----4-:R-:W-:Y:S08]  /*67590*/  HMMA.16816.F32 R24, R12.reuse, R18, R24 ;  /* 0x000000120c18723c */ /* 0x050ff00000001818 */
[----:B--2---:R-:W-:Y:S11]  /*675a0*/  HMMA.16816.F32 R16, R12, R20, R4 ;  /* 0x000000140c10723c */ /* 0x004ff60000001804 */
[----:B------:R0:W-:Y:S04]  /*675b0*/  STL.64 [R1+0x8c0], R24 ;  /* 0x0008c01801007387 */ /* 0x0001e80000100a00 */
[----:B------:R1:W-:Y:S04]  /*675c0*/  STL.64 [R1+0x8c8], R26 ;  /* 0x0008c81a01007387 */ /* 0x0003e80000100a00 */
[----:B------:R-:W2:Y:S04]  /*675d0*/  LDL.LU.64 R4, [R1+0x8a0] ;  /* 0x0008a00001047983 */ /* 0x000ea80000300a00 */
[----:B------:R4:W-:Y:S04]  /*675e0*/  STL.64 [R1+0x8b0], R16 ;  /* 0x0008b01001007387 */ /* 0x0009e80000100a00 */
[----:B------:R1:W-:Y:S04]  /*675f0*/  STL.64 [R1+0x8b8], R18 ;  /* 0x0008b81201007387 */ /* 0x0003e80000100a00 */
[----:B------:R-:W2:Y:S04]  /*67600*/  LDL.LU.64 R6, [R1+0x8a8] ;  /* 0x0008a80001067983 */ /* 0x000ea80000300a00 */
[----:B0-----:R-:W3:Y:S04]  /*67610*/  LDL.LU.64 R24, [R1+0x890] ;  /* 0x0008900001187983 */ /* 0x001ee80000300a00 */
[----:B-1----:R-:W3:Y:S04]  /*67620*/  LDL.LU.64 R26, [R1+0x898] ;  /* 0x00089800011a7983 */ /* 0x002ee80000300a00 */
[----:B----4-:R-:W4:Y:S04]  /*67630*/  LDL.LU.64 R16, [R1+0x850] ;  /* 0x0008500001107983 */ /* 0x010f280000300a00 */
[----:B------:R-:W2:Y:S04]  /*67640*/  LDL.LU.64 R18, [R1+0x858] ;  /* 0x0008580001127983 */ /* 0x000ea80000300a00 */
[----:B--2---:R-:W-:Y:S04]  /*67650*/  STL.64 [R1+0x5680], R18 ;  /* 0x0056801201007387 */ /* 0x004fe80000100a00 */
[----:B----4-:R0:W-:Y:S04]  /*67660*/  STL.64 [R1+0x5678], R16 ;  /* 0x0056781001007387 */ /* 0x0101e80000100a00 */
[----:B0-----:R-:W2:Y:S04]  /*67670*/  LDL.LU.64 R16, [R1+0x860] ;  /* 0x0008600001107983 */ /* 0x001ea80000300a00 */
[----:B------:R-:W4:Y:S01]  /*67680*/  LDL.LU.64 R18, [R1+0x868] ;  /* 0x0008680001127983 */ /* 0x000f220000300a00 */
[----:B------:R-:W-:-:S02]  /*67690*/  IMAD.MOV.U32 R0, RZ, RZ, R21 ;  /* 0x000000ffff007224 */ /* 0x000fc400078e0015 */
[C---:B------:R-:W-:Y:S08]  /*676a0*/  HMMA.16816.F32 R20, R12.reuse, R22, R4 ;  /* 0x000000160c14723c */ /* 0x040ff00000001804 */
[----:B---3--:R-:W-:Y:S01]  /*676b0*/  HMMA.16816.F32 R24, R12, R10, R24 ;  /* 0x0000000a0c18723c */ /* 0x008fe20000001818 */
[----:B----4-:R-:W-:Y:S04]  /*676c0*/  STL.64 [R1+0x5690], R18 ;  /* 0x0056901201007387 */ /* 0x010fe80000100a00 */
[----:B--2---:R0:W-:Y:S04]  /*676d0*/  STL.64 [R1+0x5688], R16 ;  /* 0x0056881001007387 */ /* 0x0041e80000100a00 */
[----:B0-----:R-:W2:Y:S04]  /*676e0*/  LDL.LU.64 R16, [R1+0x870] ;  /* 0x0008700001107983 */ /* 0x001ea80000300a00 */
[----:B------:R-:W3:Y:S04]  /*676f0*/  LDL.LU.64 R18, [R1+0x878] ;  /* 0x0008780001127983 */ /* 0x000ee80000300a00 */
[----:B---3--:R-:W-:Y:S04]  /*67700*/  STL.64 [R1+0x56b0], R18 ;  /* 0x0056b01201007387 */ /* 0x008fe80000100a00 */
[----:B--2---:R0:W-:Y:S04]  /*67710*/  STL.64 [R1+0x56a8], R16 ;  /* 0x0056a81001007387 */ /* 0x0041e80000100a00 */
[----:B0-----:R-:W2:Y:S04]  /*67720*/  LDL.LU.64 R16, [R1+0x880] ;  /* 0x0008800001107983 */ /* 0x001ea80000300a00 */
[----:B------:R-:W2:Y:S04]  /*67730*/  LDL.LU.64 R18, [R1+0x888] ;  /* 0x0008880001127983 */ /* 0x000ea80000300a00 */
[----:B------:R-:W-:Y:S04]  /*67740*/  STL [R1+0x55d0], R0 ;  /* 0x0055d00001007387 */ /* 0x000fe80000100800 */
[----:B------:R-:W3:Y:S04]  /*67750*/  LDL.LU.64 R4, [R1+0x840] ;  /* 0x0008400001047983 */ /* 0x000ee80000300a00 */
[----:B------:R-:W3:Y:S04]  /*67760*/  LDL.LU.64 R6, [R1+0x848] ;  /* 0x0008480001067983 */ /* 0x000ee80000300a00 */
[----:B------:R0:W-:Y:S04]  /*67770*/  STL.64 [R1+0x8a0], R20 ;  /* 0x0008a01401007387 */ /* 0x0001e80000100a00 */
[----:B------:R1:W-:Y:S04]  /*67780*/  STL.64 [R1+0x8a8], R22 ;  /* 0x0008a81601007387 */ /* 0x0003e80000100a00 */
[----:B0-----:R-:W4:Y:S04]  /*67790*/  LDL.LU.64 R20, [R1+0x830] ;  /* 0x0008300001147983 */ /* 0x001f280000300a00 */
[----:B-1----:R-:W4:Y:S04]  /*677a0*/  LDL.LU.64 R22, [R1+0x838] ;  /* 0x0008380001167983 */ /* 0x002f280000300a00 */
[----:B------:R-:W-:Y:S04]  /*677b0*/  STL.64 [R1+0x890], R24 ;  /* 0x0008901801007387 */ /* 0x000fe80000100a00 */
[----:B------:R0:W-:Y:S04]  /*677c0*/  STL.64 [R1+0x898], R26 ;  /* 0x0008981a01007387 */ /* 0x0001e80000100a00 */
[----:B0-----:R-:W2:Y:S01]  /*677d0*/  LDL.LU.64 R26, [R1+0x56b8] ;  /* 0x0056b800011a7983 */ /* 0x001ea20000300a00 */
[----:B------:R-:W-:-:S03]  /*677e0*/  IMAD.MOV.U32 R0, RZ, RZ, R11 ;  /* 0x000000ffff007224 */ /* 0x000fc600078e000b */
        /* <DEDUP_REMOVED lines=22> */
[----:B0-----:R-:W3:Y:S04]  /*67950*/  LDL.LU.64 R26, [R1+0x5670] ;  /* 0x00567000011a7983 */ /* 0x001ee80000300a00 */
[----:B------:R-:W4:Y:S01]  /*67960*/  LDL.LU.64 R24, [R1+0x5668] ;  /* 0x0056680001187983 */ /* 0x000f220000300a00 */
[C---:B--2---:R-:W-:Y:S08]  /*67970*/  HMMA.16816.F32 R16, R12.reuse, R28, R16 ;  /* 0x0000001c0c10723c */ /* 0x044ff00000001810 */
[C---:B---3--:R-:W-:Y:S08]  /*67980*/  HMMA.16816.F32 R4, R12.reuse, R26, R4 ;  /* 0x0000001a0c04723c */ /* 0x048ff00000001804 */
[C---:B----4-:R-:W-:Y:S03]  /*67990*/  HMMA.16816.F32 R20, R12.reuse, R24, R20 ;  /* 0x000000180c14723c */ /* 0x050fe60000001814 */
[----:B------:R0:W-:Y:S04]  /*679a0*/  STL.64 [R1+0x850], R16 ;  /* 0x0008501001007387 */ /* 0x0001e80000100a00 */
[----:B------:R1:W-:Y:S04]  /*679b0*/  STL.64 [R1+0x858], R18 ;  /* 0x0008581201007387 */ /* 0x0003e80000100a00 */
[----:B0-----:R-:W2:Y:S04]  /*679c0*/  LDL.LU.64 R16, [R1+0x810] ;  /* 0x0008100001107983 */ /* 0x001ea80000300a00 */
[----:B-1----:R-:W2:Y:S04]  /*679d0*/  LDL.LU.64 R18, [R1+0x818] ;  /* 0x0008180001127983 */ /* 0x002ea80000300a00 */
[----:B------:R0:W-:Y:S04]  /*679e0*/  STL.64 [R1+0x54c0], R28 ;  /* 0x0054c01c01007387 */ /* 0x0001e80000100a00 */
[----:B0-----:R-:W3:Y:S04]  /*679f0*/  LDL.LU R28, [R1+0x186c] ;  /* 0x00186c00011c7983 */ /* 0x001ee80000300800 */
[----:B------:R-:W3:Y:S04]  /*67a00*/  LDL.LU R29, [R1+0x1868] ;  /* 0x00186800011d7983 */ /* 0x000ee80000300800 */
[----:B------:R0:W-:Y:S04]  /*67a10*/  STL.64 [R1+0x840], R4 ;  /* 0x0008400401007387 */ /* 0x0001e80000100a00 */
[----:B------:R-:W-:Y:S04]  /*67a20*/  STL.64 [R1+0x848], R6 ;  /* 0x0008480601007387 */ /* 0x000fe80000100a00 */
[----:B0-----:R-:W4:Y:S04]  /*67a30*/  LDL.LU.64 R4, [R1+0x5660] ;  /* 0x0056600001047983 */ /* 0x001f280000300a00 */
[----:B------:R-:W-:Y:S04]  /*67a40*/  STL.64 [R1+0x830], R20 ;  /* 0x0008301401007387 */ /* 0x000fe80000100a00 */
[----:B------:R0:W-:Y:S04]  /*67a50*/  STL.64 [R1+0x838], R22 ;  /* 0x0008381601007387 */ /* 0x0001e80000100a00 */
[----:B0-----:R-:W2:Y:S04]  /*67a60*/  LDL.LU.64 R22, [R1+0x5658] ;  /* 0x0056580001167983 */ /* 0x001ea80000300a00 */
[----:B------:R-:W3:Y:S04]  /*67a70*/  LDL.LU.64 R20, [R1+0x5650] ;  /* 0x0056500001147983 */ /* 0x000ee80000300a00 */
[----:B------:R0:W-:Y:S04]  /*67a80*/  STL.64 [R1+0x54d0], R26 ;  /* 0x0054d01a01007387 */ /* 0x0001e80000100a00 */
[----:B0-----:R-:W3:Y:S04]  /*67a90*/  LDL.LU R26, [R1+0x187c] ;  /* 0x00187c00011a7983 */ /* 0x001ee80000300800 */
[----:B------:R-:W3:Y:S04]  /*67aa0*/  LDL.LU R27, [R1+0x1878] ;  /* 0x00187800011b7983 */ /* 0x000ee80000300800 */
[----:B------:R-:W-:Y:S01]  /*67ab0*/  STL.64 [R1+0x54c8], R24 ;  /* 0x0054c81801007387 */ /* 0x000fe20000100a00 */
[----:B--2---:R-:W-:-:S15]  /*67ac0*/  HMMA.16816.F32 R8, R12, R22, R8 ;  /* 0x000000160c08723c */ /* 0x004fde0000001808 */
[----:B------:R-:W-:-:S04]  /*67ad0*/  NOP ;  /* 0x0000000000007918 */ /* 0x000fc80000000000 */
[----:B------:R0:W-:Y:S04]  /*67ae0*/  STL.64 [R1+0x820], R8 ;  /* 0x0008200801007387 */ /* 0x0001e80000100a00 */
[----:B------:R1:W-:Y:S04]  /*67af0*/  STL.64 [R1+0x828], R10 ;  /* 0x0008280a01007387 */ /* 0x0003e80000100a00 */
[----:B0-----:R-:W2:Y:S04]  /*67b00*/  LDL.LU.64 R8, [R1+0x7f0] ;  /* 0x0007f00001087983 */ /* 0x001ea80000300a00 */
[----:B-1----:R-:W2:Y:S01]  /*67b10*/  LDL.LU.64 R10, [R1+0x7f8] ;  /* 0x0007f800010a7983 */ /* 0x002ea20000300a00 */
[----:B---3--:R-:W-:Y:S03]  /*67b20*/  HMMA.16816.F32 R16, R12, R20, R16 ;  /* 0x000000140c10723c */ /* 0x008fe60000001810 */
[----:B--2---:R-:W-:Y:S04]  /*67b30*/  STL.64 [R1+0x5638], R10 ;  /* 0x0056380a01007387 */ /* 0x004fe80000100a00 */
[----:B------:R0:W-:Y:S04]  /*67b40*/  STL.64 [R1+0x5630], R8 ;  /* 0x0056300801007387 */ /* 0x0001e80000100a00 */
[----:B0-----:R-:W2:Y:S04]  /*67b50*/  LDL.LU.64 R8, [R1+0x800] ;  /* 0x0008000001087983 */ /* 0x001ea80000300a00 */
[----:B------:R-:W2:Y:S04]  /*67b60*/  LDL.LU.64 R10, [R1+0x808] ;  /* 0x00080800010a7983 */ /* 0x000ea80000300a00 */
[----:B------:R-:W-:Y:S04]  /*67b70*/  STL.64 [R1+0x810], R16 ;  /* 0x0008101001007387 */ /* 0x000fe80000100a00 */
[----:B------:R0:W-:Y:S04]  /*67b80*/  STL.64 [R1+0x818], R18 ;  /* 0x0008181201007387 */ /* 0x0001e80000100a00 */
[----:B0-----:R-:W2:Y:S01]  /*67b90*/  LDL.LU.64 R18, [R1+0x5648] ;  /* 0x0056480001127983 */ /* 0x001ea20000300a00 */
[----:B----4-:R-:W-:-:S02]  /*67ba0*/  IMAD.MOV.U32 R24, RZ, RZ, R5 ;  /* 0x000000ffff187224 */ /* 0x010fc400078e0005 */
[----:B------:R-:W-:Y:S01]  /*67bb0*/  IMAD.MOV.U32 R25, RZ, RZ, R4 ;  /* 0x000000ffff197224 */ /* 0x000fe200078e0004 */
[----:B------:R-:W3:Y:S04]  /*67bc0*/  LDL.LU.64 R16, [R1+0x5640] ;  /* 0x0056400001107983 */ /* 0x000ee80000300a00 */
[----:B------:R-:W4:Y:S04]  /*67bd0*/  LDL.LU.64 R4, [R1+0x7d0] ;  /* 0x0007d00001047983 */ /* 0x000f280000300a00 */
[----:B------:R-:W4:Y:S04]  /*67be0*/  LDL.LU.64 R6, [R1+0x7d8] ;  /* 0x0007d80001067983 */ /* 0x000f280000300a00 */
[----:B------:R-:W-:Y:S04]  /*67bf0*/  STL.64 [R1+0x5608], R26 ;  /* 0x0056081a01007387 */ /* 0x000fe80000100a00 */
[----:B------:R0:W-:Y:S04]  /*67c00*/  STL.64 [R1+0x5600], R24 ;  /* 0x0056001801007387 */ /* 0x0001e80000100a00 */
[----:B0-----:R-:W3:Y:S04]  /*67c10*/  LDL.LU.64 R24, [R1+0x7c0] ;  /* 0x0007c00001187983 */ /* 0x001ee80000300a00 */
[----:B------:R-:W3:Y:S04]  /*67c20*/  LDL.LU.64 R26, [R1+0x7c8] ;  /* 0x0007c800011a7983 */ /* 0x000ee80000300a00 */
[----:B------:R0:W-:Y:S04]  /*67c30*/  STL.64 [R1+0x54e0], R22 ;  /* 0x0054e01601007387 */ /* 0x0001e80000100a00 */
[----:B0-----:R-:W3:Y:S04]  /*67c40*/  LDL.LU R22, [R1+0x1864] ;  /* 0x0018640001167983 */ /* 0x001ee80000300800 */
[----:B------:R-:W3:Y:S04]  /*67c50*/  LDL.LU R23, [R1+0x1860] ;  /* 0x0018600001177983 */ /* 0x000ee80000300800 */
[----:B------:R0:W-:Y:S04]  /*67c60*/  STL.64 [R1+0x54d8], R20 ;  /* 0x0054d81401007387 */ /* 0x0001e80000100a00 */
[----:B0-----:R-:W3:Y:S04]  /*67c70*/  LDL.LU R20, [R1+0x1874] ;  /* 0x0018740001147983 */ /* 0x001ee80000300800 */
[----:B------:R-:W3:Y:S01]  /*67c80*/  LDL.LU R21, [R1+0x1870] ;  /* 0x0018700001157983 */ /* 0x000ee20000300800 */
        /* <DEDUP_REMOVED lines=14> */
[----:B0-----:R-:W2:Y:S04]  /*67d70*/  LDL.LU.64 R16, [R1+0x7e0] ;  /* 0x0007e00001107983 */ /* 0x001ea80000300a00 */
[----:B------:R-:W2:Y:S01]  /*67d80*/  LDL.LU.64 R18, [R1+0x7e8] ;  /* 0x0007e80001127983 */ /* 0x000ea20000300a00 */
[C---:B----4-:R-:W-:Y:S08]  /*67d90*/  HMMA.16816.F32 R4, R12.reuse, R8, R4 ;  /* 0x000000080c04723c */ /* 0x050ff00000001804 */
        /* <DEDUP_REMOVED lines=8> */
[----:B0-----:R-:W3:Y:S04]  /*67e20*/  LDL.LU.64 R6, [R1+0x5618] ;  /* 0x0056180001067983 */ /* 0x001ee80000300a00 */
[----:B------:R-:W4:Y:S04]  /*67e30*/  LDL.LU.64 R4, [R1+0x5610] ;  /* 0x0056100001047983 */ /* 0x000f280000300a00 */
[----:B------:R-:W-:Y:S04]  /*67e40*/  STL.64 [R1+0x5498], R10 ;  /* 0x0054980a01007387 */ /* 0x000fe80000100a00 */
[----:B------:R0:W-:Y:S04]  /*67e50*/  STL.64 [R1+0x5490], R8 ;  /* 0x0054900801007387 */ /* 0x0001e80000100a00 */
[----:B0-----:R-:W4:Y:S04]  /*67e60*/  LDL.LU.64 R8, [R1+0x7b0] ;  /* 0x0007b00001087983 */ /* 0x001f280000300a00 */
[----:B------:R-:W4:Y:S01]  /*67e70*/  LDL.LU.64 R10, [R1+0x7b8] ;  /* 0x0007b800010a7983 */ /* 0x000f220000300a00 */
[----:B---3--:R-:W-:-:S15]  /*67e80*/  HMMA.16816.F32 R24, R12, R6, R24 ;  /* 0x000000060c18723c */ /* 0x008fde0000001818 */
[----:B------:R-:W-:-:S04]  /*67e90*/  NOP ;  /* 0x0000000000007918 */ /* 0x000fc80000000000 */
[----:B------:R-:W-:Y:S04]  /*67ea0*/  STL.64 [R1+0x7c0], R24 ;  /* 0x0007c01801007387 */ /* 0x000fe80000100a00 */
[----:B------:R0:W-:Y:S04]  /*67eb0*/  STL.64 [R1+0x7c8], R26 ;  /* 0x0007c81a01007387 */ /* 0x0001e80000100a00 */
[----:B0-----:R-:W3:Y:S01]  /*67ec0*/  LDL.LU.64 R26, [R1+0x5608] ;  /* 0x00560800011a7983 */ /* 0x001ee20000300a00 */
[C---:B----4-:R-:W-:Y:S03]  /*67ed0*/  HMMA.16816.F32 R8, R12.reuse, R4, R8 ;  /* 0x000000040c08723c */ /* 0x050fe60000001808 */
[----:B------:R-:W4:Y:S04]  /*67ee0*/  LDL.LU.64 R24, [R1+0x5600] ;  /* 0x0056000001187983 */ /* 0x000f280000300a00 */
[----:B------:R-:W-:Y:S01]  /*67ef0*/  STL.64 [R1+0x5478], R6 ;  /* 0x0054780601007387 */ /* 0x000fe20000100a00 */
[----:B--2---:R-:W-:Y:S03]  /*67f00*/  HMMA.16816.F32 R12, R12, R2, R16 ;  /* 0x000000020c0c723c */ /* 0x004fe60000001810 */
[----:B------:R0:W-:Y:S08]  /*67f10*/  STL.64 [R1+0x5470], R4 ;  /* 0x0054700401007387 */ /* 0x0001f00000100a00 */
[----:B------:R-:W-:Y:S04]  /*67f20*/  STL.64 [R1+0x7b0], R8 ;  /* 0x0007b00801007387 */ /* 0x000fe80000100a00 */
[----:B------:R1:W-:Y:S04]  /*67f30*/  STL.64 [R1+0x7b8], R10 ;  /* 0x0007b80a01007387 */ /* 0x0003e80000100a00 */
[----:B0-----:R-:W4:Y:S04]  /*67f40*/  LDL.LU.64 R4, [R1+0x7a0] ;  /* 0x0007a00001047983 */ /* 0x001f280000300a00 */
[----:B------:R-:W4:Y:S01]  /*67f50*/  LDL.LU.64 R6, [R1+0x7a8] ;  /* 0x0007a80001067983 */ /* 0x000f220000300a00 */
[----:B-1----:R-:W-:-:S02]  /*67f60*/  IMAD R11, R23, 0x100, R22 ;  /* 0x00000100170b7824 */ /* 0x002fc400078e0216 */
[----:B------:R-:W-:Y:S01]  /*67f70*/  IMAD R10, R29, 0x100, R28 ;  /* 0x000001001d0a7824 */ /* 0x000fe200078e021c */
[----:B------:R-:W2:Y:S04]  /*67f80*/  LDL.64 R22, [R1+0x90] ;  /* 0x0000900001167983 */ /* 0x000ea80000100a00 */
[----:B------:R-:W2:Y:S04]  /*67f90*/  LDL R28, [R1+0x88] ;  /* 0x00008800011c7983 */ /* 0x000ea80000100800 */
[----:B------:R-:W2:Y:S04]  /*67fa0*/  LDL R29, [R1+0x8c] ;  /* 0x00008c00011d7983 */ /* 0x000ea80000100800 */
[----:B------:R-:W-:Y:S04]  /*67fb0*/  STL [R1+0x5454], R2 ;  /* 0x0054540201007387 */ /* 0x000fe80000100800 */
[----:B------:R-:W-:Y:S04]  /*67fc0*/  STL [R1+0x5450], R3 ;  /* 0x0054500301007387 */ /* 0x000fe80000100800 */
[----:B------:R0:W-:Y:S04]  /*67fd0*/  STL.64 [R1+0x540], R12 ;  /* 0x0005400c01007387 */ /* 0x0001e80000100a00 */
[----:B------:R1:W-:Y:S01]  /*67fe0*/  STL.64 [R1+0x548], R14 ;  /* 0x0005480e01007387 */ /* 0x0003e20000100a00 */
[----:B---3--:R-:W-:-:S03]  /*67ff0*/  IMAD R8, R27, 0x100, R26 ;  /* 0x000001001b087824 */ /* 0x008fc600078e021a */
[----:B------:R-:W3:Y:S04]  /*68000*/  LDL R26, [R1+0x48] ;  /* 0x00004800011a7983 */ /* 0x000ee80000100800 */
[----:B------:R-:W3:Y:S01]  /*68010*/  LDL R27, [R1+0x4c] ;  /* 0x00004c00011b7983 */ /* 0x000ee20000100800 */
[----:B------:R-:W-:Y:S01]  /*68020*/  IMAD R9, R21, 0x100, R20 ;  /* 0x0000010015097824 */ /* 0x000fe200078e0214 */
[----:B0-----:R-:W-:Y:S02]  /*68030*/  F2FP.F16.E5M2.UNPACK_B R12, R11 ;  /* 0x0000000bff0c723e */ /* 0x001fe400020004ff */
[----:B------:R-:W-:Y:S02]  /*68040*/  F2FP.F16.E5M2.UNPACK_B R13, R10 ;  /* 0x0000000aff0d723e */ /* 0x000fe400020004ff */
[----:B-1----:R-:W-:Y:S01]  /*68050*/  F2FP.F16.E5M2.UNPACK_B R15, R8 ;  /* 0x00000008ff0f723e */ /* 0x002fe200020004ff */
[----:B------:R-:W2:Y:S01]  /*68060*/  LDL.64 R20, [R1+0x80] ;  /* 0x0000800001147983 */ /* 0x000ea20000100a00 */
[----:B------:R-:W-:-:S07]  /*68070*/  F2FP.F16.E5M2.UNPACK_B R14, R9 ;  /* 0x00000009ff0e723e */ /* 0x000fce00020004ff */
[C---:B----4-:R-:W-:Y:S01]  /*68080*/  HMMA.16816.F32 R4, R12.reuse, R24, R4 ;  /* 0x000000180c04723c */ /* 0x050fe20000001804 */
[----:B---3--:R0:W-:Y:S04]  /*68090*/  STL.64 [R1+0x55a8], R26 ;  /* 0x0055a81a01007387 */ /* 0x0081e80000100a00 */
[----:B------:R-:W2:Y:S04]  /*680a0*/  LDL.LU.64 R8, [R1+0x780] ;  /* 0x0007800001087983 */ /* 0x000ea80000300a00 */
[----:B------:R-:W2:Y:S10]  /*680b0*/  LDL.LU.64 R10, [R1+0x788] ;  /* 0x00078800010a7983 */ /* 0x000eb40000300a00 */
[----:B------:R1:W-:Y:S04]  /*680c0*/  STL.64 [R1+0x7a0], R4 ;  /* 0x0007a00401007387 */ /* 0x0003e80000100a00 */
[----:B------:R3:W-:Y:S04]  /*680d0*/  STL.64 [R1+0x7a8], R6 ;  /* 0x0007a80601007387 */ /* 0x0007e80000100a00 */
[----:B------:R-:W4:Y:S04]  /*680e0*/  LDL R24, [R1+0x50] ;  /* 0x0000500001187983 */ /* 0x000f280000100800 */
[----:B------:R-:W4:Y:S04]  /*680f0*/  LDL R25, [R1+0x54] ;  /* 0x0000540001197983 */ /* 0x000f280000100800 */
[----:B------:R-:W2:Y:S04]  /*68100*/  LDL R16, [R1+0x60] ;  /* 0x0000600001107983 */ /* 0x000ea80000100800 */
[----:B------:R-:W2:Y:S04]  /*68110*/  LDL R17, [R1+0x64] ;  /* 0x0000640001117983 */ /* 0x000ea80000100800 */
[----:B0-----:R-:W2:Y:S04]  /*68120*/  LDL.64 R26, [R1+0x68] ;  /* 0x00006800011a7983 */ /* 0x001ea80000100a00 */
[----:B-1----:R-:W4:Y:S04]  /*68130*/  LDL.LU.64 R4, [R1+0x770] ;  /* 0x0007700001047983 */ /* 0x002f280000300a00 */
[----:B---3--:R-:W3:Y:S04]  /*68140*/  LDL.LU.64 R6, [R1+0x778] ;  /* 0x0007780001067983 */ /* 0x008ee80000300a00 */
[----:B--2---:R-:W-:Y:S04]  /*68150*/  STL.64 [R1+0x55c8], R26 ;  /* 0x0055c81a01007387 */ /* 0x004fe80000100a00 */
[----:B----4-:R0:W-:Y:S04]  /*68160*/  STL.64 [R1+0x55c0], R24 ;  /* 0x0055c01801007387 */ /* 0x0101e80000100a00 */
[----:B0-----:R-:W2:Y:S04]  /*68170*/  LDL.LU.64 R24, [R1+0x790] ;  /* 0x0007900001187983 */ /* 0x001ea80000300a00 */
[----:B------:R-:W2:Y:S04]  /*68180*/  LDL.LU.64 R26, [R1+0x798] ;  /* 0x00079800011a7983 */ /* 0x000ea80000300a00 */
[----:B------:R-:W4:Y:S04]  /*68190*/  LDL R18, [R1+0x58] ;  /* 0x0000580001127983 */ /* 0x000f280000100800 */
[----:B------:R-:W4:Y:S01]  /*681a0*/  LDL R19, [R1+0x5c] ;  /* 0x00005c0001137983 */ /* 0x000f220000100800 */
[----:B------:R-:W-:Y:S01]  /*681b0*/  HMMA.16816.F32 R8, R12, R28, R8 ;  /* 0x0000001c0c08723c */ /* 0x000fe20000001808 */
[----:B------:R-:W-:-:S02]  /*681c0*/  IMAD.MOV.U32 R3, RZ, RZ, R22 ;  /* 0x000000ffff037224 */ /* 0x000fc400078e0016 */
[----:B----4-:R-:W-:Y:S04]  /*681d0*/  STL.64 [R1+0x55b8], R18 ;  /* 0x0055b81201007387 */ /* 0x010fe80000100a00 */
[----:B------:R2:W-:Y:S02]  /*681e0*/  STL.64 [R1+0x55b0], R16 ;  /* 0x0055b01001007387 */ /* 0x0005e40000100a00 */
[----:B--2---:R-:W-:Y:S02]  /*681f0*/  HMMA.16816.F32 R16, R12, R22, R24 ;  /* 0x000000160c10723c */ /* 0x004fe40000001818 */
[----:B------:R-:W-:Y:S01]  /*68200*/  STL [R1+0x5458], R3 ;  /* 0x0054580301007387 */ /* 0x000fe20000100800 */
[----:B------:R-:W-:-:S15]  /*68210*/  IMAD.MOV.U32 R23, RZ, RZ, R0 ;  /* 0x000000ffff177224 */ /* 0x000fde00078e0000 */
[----:B------:R-:W-:Y:S01]  /*68220*/  NOP ;  /* 0x0000000000007918 */ /* 0x000fe20000000000 */
[----:B------:R-:W-:Y:S04]  /*68230*/  STL.64 [R1+0x790], R16 ;  /* 0x0007901001007387 */ /* 0x000fe80000100a00 */
[----:B------:R-:W-:Y:S04]  /*68240*/  STL.64 [R1+0x798], R18 ;  /* 0x0007981201007387 */ /* 0x000fe80000100a00 */
[----:B------:R-:W2:Y:S04]  /*68250*/  LDL R22, [R1+0x8] ;  /* 0x0000080001167983 */ /* 0x000ea80000100800 */
[----:B------:R-:W-:Y:S04]  /*68260*/  STL.64 [R1+0x780], R8 ;  /* 0x0007800801007387 */ /* 0x000fe80000100a00 */
[----:B------:R-:W-:Y:S04]  /*68270*/  STL.64 [R1+0x788], R10 ;  /* 0x0007880a01007387 */ /* 0x000fe80000100a00 */
[----:B------:R-:W4:Y:S04]  /*68280*/  LDL.LU R0, [R1+0x55f8] ;  /* 0x0055f80001007983 */ /* 0x000f280000300800 */
[----:B------:R-:W2:Y:S04]  /*68290*/  LDL.LU.64 R24, [R1+0x750] ;  /* 0x0007500001187983 */ /* 0x000ea80000300a00 */
[----:B------:R-:W2:Y:S01]  /*682a0*/  LDL.LU.64 R26, [R1+0x758] ;  /* 0x00075800011a7983 */ /* 0x000ea20000300a00 */
[----:B---3--:R-:W-:Y:S03]  /*682b0*/  HMMA.16816.F32 R4, R12, R20, R4 ;  /* 0x000000140c04723c */ /* 0x008fe60000001804 */
[----:B--2---:R0:W-:Y:S04]  /*682c0*/  STL.64 [R1+0x55e0], R26 ;  /* 0x0055e01a01007387 */ /* 0x0041e80000100a00 */
[----:B0-----:R-:W2:Y:S04]  /*682d0*/  LDL R26, [R1+0x78] ;  /* 0x00007800011a7983 */ /* 0x001ea80000100800 */
[----:B------:R-:W2:Y:S04]  /*682e0*/  LDL R27, [R1+0x7c] ;  /* 0x00007c00011b7983 */ /* 0x000ea80000100800 */
[----:B------:R-:W-:Y:S04]  /*682f0*/  STL.64 [R1+0x55d8], R24 ;  /* 0x0055d81801007387 */ /* 0x000fe80000100a00 */
[----:B------:R-:W3:Y:S04]  /*68300*/  LDL.64 R28, [R1] ;  /* 0x00000000011c7983 */ /* 0x000ee80000100a00 */
[----:B------:R-:W2:Y:S04]  /*68310*/  LDL.LU.64 R16, [R1+0x740] ;  /* 0x0007400001107983 */ /* 0x000ea80000300a00 */
[----:B------:R-:W-:Y:S04]  /*68320*/  STL.64 [R1+0x770], R4 ;  /* 0x0007700401007387 */ /* 0x000fe80000100a00 */
[----:B------:R-:W-:Y:S04]  /*68330*/  STL.64 [R1+0x778], R6 ;  /* 0x0007780601007387 */ /* 0x000fe80000100a00 */
[----:B------:R-:W2:Y:S01]  /*68340*/  LDL.LU.64 R18, [R1+0x748] ;  /* 0x0007480001127983 */ /* 0x000ea20000300a00 */
[----:B------:R-:W-:-:S03]  /*68350*/  IMAD.MOV.U32 R2, RZ, RZ, R21 ;  /* 0x000000ffff027224 */ /* 0x000fc600078e0015 */
[----:B--2---:R-:W-:Y:S04]  /*68360*/  STL.64 [R1+0x55f0], R18 ;  /* 0x0055f01201007387 */ /* 0x004fe80000100a00 */
[----:B------:R0:W-:Y:S04]  /*68370*/  STL.64 [R1+0x55e8], R16 ;  /* 0x0055e81001007387 */ /* 0x0001e80000100a00 */
[----:B0-----:R-:W2:Y:S04]  /*68380*/  LDL.LU.64 R16, [R1+0x760] ;  /* 0x0007600001107983 */ /* 0x001ea80000300a00 */
[----:B------:R-:W2:Y:S04]  /*68390*/  LDL.LU.64 R18, [R1+0x768] ;  /* 0x0007680001127983 */ /* 0x000ea80000300a00 */
[----:B------:R-:W3:Y:S04]  /*683a0*/  LDL.LU.64 R8, [R1+0x710] ;  /* 0x0007100001087983 */ /* 0x000ee80000300a00 */
[----:B------:R-:W3:Y:S04]  /*683b0*/  LDL.LU.64 R10, [R1+0x718] ;  /* 0x00071800010a7983 */ /* 0x000ee80000300a00 */
[----:B------:R-:W3:Y:S04]  /*683c0*/  LDL.LU.64 R4, [R1+0x700] ;  /* 0x0007000001047983 */ /* 0x000ee80000300a00 */
[----:B------:R-:W3:Y:S04]  /*683d0*/  LDL.LU.64 R6, [R1+0x708] ;  /* 0x0007080001067983 */ /* 0x000ee80000300a00 */
[----:B------:R-:W3:Y:S04]  /*683e0*/  LDL.64 R20, [R1+0x10] ;  /* 0x0000100001147983 */ /* 0x000ee80000100a00 */
[----:B------:R-:W-:Y:S01]  /*683f0*/  STL.64 [R1+0x5510], R22 ;  /* 0x0055101601007387 */ /* 0x000fe20000100a00 */
[----:B--2---:R-:W-:Y:S03]  /*68400*/  HMMA.16816.F32 R24, R12, R26, R16 ;  /* 0x0000001a0c18723c */ /* 0x004fe60000001810 */
[----:B---3--:R0:W-:Y:S04]  /*68410*/  STL.64 [R1+0x5508], R20 ;  /* 0x0055081401007387 */ /* 0x0081e80000100a00 */
[----:B0-----:R-:W2:Y:S04]  /*68420*/  LDL.64 R20, [R1+0x70] ;  /* 0x0000700001147983 */ /* 0x001ea80000100a00 */
[----:B------:R-:W-:Y:S04]  /*68430*/  STL [R1+0x545c], R2 ;  /* 0x00545c0201007387 */ /* 0x000fe80000100800 */
[----:B------:R-:W3:Y:S04]  /*68440*/  LDL.LU.64 R18, [R1+0x55f0] ;  /* 0x0055f00001127983 */ /* 0x000ee80000300a00 */
[----:B------:R-:W3:Y:S04]  /*68450*/  LDL.LU.64 R16, [R1+0x55e8] ;  /* 0x0055e80001107983 */ /* 0x000ee80000300a00 */
[----:B------:R-:W-:Y:S04]  /*68460*/  STL.64 [R1+0x760], R24 ;  /* 0x0007601801007387 */ /* 0x000fe80000100a00 */
[----:B------:R0:W-:Y:S04]  /*68470*/  STL.64 [R1+0x768], R26 ;  /* 0x0007681a01007387 */ /* 0x0001e80000100a00 */
[----:B0-----:R-:W2:Y:S04]  /*68480*/  LDL.LU.64 R26, [R1+0x55e0] ;  /* 0x0055e000011a7983 */ /* 0x001ea80000300a00 */
[----:B------:R-:W2:Y:S04]  /*68490*/  LDL.LU.64 R24, [R1+0x55d8] ;  /* 0x0055d80001187983 */ /* 0x000ea80000300a00 */
[----:B------:R-:W3:Y:S01]  /*684a0*/  LDL R22, [R1+0x18] ;  /* 0x0000180001167983 */ /* 0x000ee20000100800 */
[----:B----4-:R-:W-:-:S03]  /*684b0*/  IMAD.MOV.U32 R23, RZ, RZ, R0 ;  /* 0x000000ffff177224 */ /* 0x010fc600078e0000 */
[----:B------:R-:W4:Y:S01]  /*684c0*/  LDL.LU R0, [R1+0x55d0] ;  /* 0x0055d00001007983 */ /* 0x000f220000300800 */
[----:B--2---:R-:W-:Y:S01]  /*684d0*/  HMMA.16816.F32 R24, R12, R20, R24 ;  /* 0x000000140c18723c */ /* 0x004fe20000001818 */
[----:B------:R-:W-:-:S15]  /*684e0*/  IMAD.MOV.U32 R2, RZ, RZ, R21 ;  /* 0x000000ffff027224 */ /* 0x000fde00078e0015 */
[----:B------:R-:W-:-:S03]  /*684f0*/  NOP ;  /* 0x0000000000007918 */ /* 0x000fc60000000000 */
[----:B------:R-:W-:Y:S04]  /*68500*/  STL.64 [R1+0x750], R24 ;  /* 0x0007501801007387 */ /* 0x000fe80000100a00 */
[----:B------:R0:W-:Y:S04]  /*68510*/  STL.64 [R1+0x758], R26 ;  /* 0x0007581a01007387 */ /* 0x0001e80000100a00 */
[----:B0-----:R-:W2:Y:S04]  /*68520*/  LDL.LU.64 R26, [R1+0x55c8] ;  /* 0x0055c800011a7983 */ /* 0x001ea80000300a00 */
[----:B------:R-:W4:Y:S04]  /*68530*/  LDL.LU.64 R24, [R1+0x55c0] ;  /* 0x0055c00001187983 */ /* 0x000f280000300a00 */
[----:B------:R-:W4:Y:S04]  /*68540*/  LDL.64 R20, [R1+0x20] ;  /* 0x0000200001147983 */ /* 0x000f280000100a00 */
[----:B---3--:R-:W-:Y:S01]  /*68550*/  STL.64 [R1+0x5540], R22 ;  /* 0x0055401601007387 */ /* 0x008fe20000100a00 */
[----:B--2---:R-:W-:Y:S03]  /*68560*/  HMMA.16816.F32 R16, R12, R26, R16 ;  /* 0x0000001a0c10723c */ /* 0x004fe60000001810 */
[----:B----4-:R0:W-:Y:S04]  /*68570*/  STL.64 [R1+0x5538], R20 ;  /* 0x0055381401007387 */ /* 0x0101e80000100a00 */
[----:B0-----:R-:W2:Y:S04]  /*68580*/  LDL.LU.64 R20, [R1+0x730] ;  /* 0x0007300001147983 */ /* 0x001ea80000300a00 */
[----:B------:R-:W2:Y:S08]  /*68590*/  LDL.LU.64 R22, [R1+0x738] ;  /* 0x0007380001167983 */ /* 0x000eb00000300a00 */
[----:B------:R-:W-:Y:S04]  /*685a0*/  STL.64 [R1+0x740], R16 ;  /* 0x0007401001007387 */ /* 0x000fe80000100a00 */
[----:B------:R0:W-:Y:S04]  /*685b0*/  STL.64 [R1+0x748], R18 ;  /* 0x0007481201007387 */ /* 0x0001e80000100a00 */
[----:B0-----:R-:W3:Y:S04]  /*685c0*/  LDL.LU.64 R18, [R1+0x55b8] ;  /* 0x0055b80001127983 */ /* 0x001ee80000300a00 */
[----:B------:R-:W2:Y:S01]  /*685d0*/  LDL.LU.64 R16, [R1+0x55b0] ;  /* 0x0055b00001107983 */ /* 0x000ea20000300a00 */
[----:B------:R-:W-:-:S03]  /*685e0*/  IMAD.MOV.U32 R3, RZ, RZ, R26 ;  /* 0x000000ffff037224 */ /* 0x000fc600078e001a */
[----:B------:R-:W4:Y:S01]  /*685f0*/  LDL.LU.64 R26, [R1+0x55a8] ;  /* 0x0055a800011a7983 */ /* 0x000f220000300a00 */
[----:B--2---:R-:W-:-:S15]  /*68600*/  HMMA.16816.F32 R20, R12, R16, R20 ;  /* 0x000000100c14723c */ /* 0x004fde0000001814 */
[----:B------:R-:W-:-:S04]  /*68610*/  NOP ;  /* 0x0000000000007918 */ /* 0x000fc80000000000 */
[----:B------:R-:W-:Y:S04]  /*68620*/  STL.64 [R1+0x730], R20 ;  /* 0x0007301401007387 */ /* 0x000fe80000100a00 */
[----:B------:R0:W-:Y:S04]  /*68630*/  STL.64 [R1+0x738], R22 ;  /* 0x0007381601007387 */ /* 0x0001e80000100a00 */
[----:B0-----:R-:W2:Y:S01]  /*68640*/  LDL R22, [R1+0x28] ;  /* 0x0000280001167983 */ /* 0x001ea20000100800 */
[----:B------:R-:W-:-:S03]  /*68650*/  IMAD.MOV.U32 R23, RZ, RZ, R0 ;  /* 0x000000ffff177224 */ /* 0x000fc600078e0000 */
[----:B------:R-:W3:Y:S04]  /*68660*/  LDL.LU R0, [R1+0x55a0] ;  /* 0x0055a00001007983 */ /* 0x000ee80000300800 */
[----:B--2---:R0:W-:Y:S04]  /*68670*/  STL.64 [R1+0x5558], R22 ;  /* 0x0055581601007387 */ /* 0x0041e80000100a00 */
[----:B------:R-:W3:Y:S04]  /*68680*/  LDL.LU.64 R20, [R1+0x11f0] ;  /* 0x0011f00001147983 */ /* 0x000ee80000300a00 */
[----:B0-----:R-:W3:Y:S01]  /*68690*/  LDL.LU.64 R22, [R1+0x11f8] ;  /* 0x0011f80001167983 */ /* 0x001ee20000300a00 */
[C---:B------:R-:W-:Y:S08]  /*686a0*/  HMMA.16816.F32 R8, R12.reuse, R24, R8 ;  /* 0x000000180c08723c */ /* 0x040ff00000001808 */
[C---:B----4-:R-:W-:Y:S08]  /*686b0*/  HMMA.16816.F32 R4, R12.reuse, R26, R4 ;  /* 0x0000001a0c04723c */ /* 0x050ff00000001804 */
[----:B---3--:R-:W-:-:S15]  /*686c0*/  HMMA.16816.F32 R16, R12, R18, R20 ;  /* 0x000000120c10723c */ /* 0x008fde0000001814 */
[----:B------:R-:W-:-:S04]  /*686d0*/  NOP ;  /* 0x0000000000007918 */ /* 0x000fc80000000000 */
[----:B------:R-:W-:Y:S04]  /*686e0*/  STL.64 [R1+0x720], R16 ;  /* 0x0007201001007387 */ /* 0x000fe80000100a00 */
[----:B------:R-:W-:Y:S04]  /*686f0*/  STL.64 [R1+0x728], R18 ;  /* 0x0007281201007387 */ /* 0x000fe80000100a00 */
[----:B------:R-:W2:Y:S04]  /*68700*/  LDL R20, [R1+0x30] ;  /* 0x0000300001147983 */ /* 0x000ea80000100800 */
[----:B------:R-:W-:Y:S04]  /*68710*/  STL.64 [R1+0x710], R8 ;  /* 0x0007100801007387 */ /* 0x000fe80000100a00 */
[----:B------:R-:W-:Y:S04]  /*68720*/  STL.64 [R1+0x718], R10 ;  /* 0x0007180a01007387 */ /* 0x000fe80000100a00 */
[----:B------:R-:W-:Y:S04]  /*68730*/  STL.64 [R1+0x700], R4 ;  /* 0x0007000401007387 */ /* 0x000fe80000100a00 */
[----:B------:R-:W-:Y:S04]  /*68740*/  STL.64 [R1+0x708], R6 ;  /* 0x0007080601007387 */ /* 0x000fe80000100a00 */
[----:B------:R-:W2:Y:S04]  /*68750*/  LDL R21, [R1+0x34] ;  /* 0x0000340001157983 */ /* 0x000ea80000100800 */
[----:B------:R-:W3:Y:S04]  /*68760*/  LDL R22, [R1+0x38] ;  /* 0x0000380001167983 */ /* 0x000ee80000100800 */
[----:B------:R-:W3:Y:S04]  /*68770*/  LDL R23, [R1+0x3c] ;  /* 0x00003c0001177983 */ /* 0x000ee80000100800 */
[----:B--2---:R0:W-:Y:S04]  /*68780*/  STL.64 [R1+0x5570], R20 ;  /* 0x0055701401007387 */ /* 0x0041e80000100a00 */
[----:B0-----:R-:W2:Y:S04]  /*68790*/  LDL R20, [R1+0x40] ;  /* 0x0000400001147983 */ /* 0x001ea80000100800 */
        /* <DEDUP_REMOVED lines=30> */
[----:B------:R-:W4:Y:S01]  /*68980*/  LDL.LU.64 R26, [R1+0x6e8] ;  /* 0x0006e800011a7983 */ /* 0x000f220000300a00 */
[----:B------:R-:W-:-:S03]  /*68990*/  IMAD.MOV.U32 R21, RZ, RZ, R0 ;  /* 0x000000ffff157224 */ /* 0x000fc600078e0000 */
        /* <DEDUP_REMOVED lines=41> */
[----:B------:R-:W-:-:S05]  /*68c30*/  IMAD.MOV.U32 R0, RZ, RZ, R21 ;  /* 0x000000ffff007224 */ /* 0x000fca00078e0015 */
        /* <DEDUP_REMOVED lines=15> */
[----:B------:R0:W-:Y:S01]  /*68d30*/  STL [R1+0x544c], R0 ;  /* 0x00544c0001007387 */ /* 0x0001e20000100800 */
[----:B--2---:R-:W-:Y:S03]  /*68d40*/  HMMA.16816.F32 R20, R12, R22, R24 ;  /* 0x000000160c14723c */ /* 0x004fe60000001818 */
[----:B------:R-:W2:Y:S04]  /*68d50*/  LDL.LU.64 R26, [R1+0x54f0] ;  /* 0x0054f000011a7983 */ /* 0x000ea80000300a00 */
[----:B------:R-:W2:Y:S01]  /*68d60*/  LDL.LU.64 R24, [R1+0x54e8] ;  /* 0x0054e80001187983 */ /* 0x000ea20000300a00 */
[----:B0-----:R-:W-:-:S11]  /*68d70*/  IMAD.MOV.U32 R0, RZ, RZ, R29 ;  /* 0x000000ffff007224 */ /* 0x001fd600078e001d */
        /* <DEDUP_REMOVED lines=8> */
[----:B0-----:R-:W4:Y:S04]  /*68e00*/  LDL.LU.64 R26, [R1+0x54d0] ;  /* 0x0054d000011a7983 */ /* 0x001f280000300a00 */
[----:B------:R-:W2:Y:S04]  /*68e10*/  LDL.LU.64 R24, [R1+0x54c8] ;  /* 0x0054c80001187983 */ /* 0x000ea80000300a00 */
[----:B------:R-:W3:Y:S02]  /*68e20*/  LDL.LU.64 R28, [R1+0x54c0] ;  /* 0x0054c000011c7983 */ /* 0x000ee40000300a00 */
[C---:B---3--:R-:W-:Y:S08]  /*68e30*/  HMMA.16816.F32 R16, R12.reuse, R28, R16 ;  /* 0x0000001c0c10723c */ /* 0x048ff00000001810 */
[C---:B----4-:R-:W-:Y:S08]  /*68e40*/  HMMA.16816.F32 R8, R12.reuse, R26, R8 ;  /* 0x0000001a0c08723c */ /* 0x050ff00000001808 */
[C---:B--2---:R-:W-:Y:S03]  /*68e50*/  HMMA.16816.F32 R4, R12.reuse, R24, R4 ;  /* 0x000000180c04723c */ /* 0x044fe60000001804 */
[----:B------:R0:W-:Y:S04]  /*68e60*/  STL.64 [R1+0x660], R16 ;  /* 0x0006601001007387 */ /* 0x0001e80000100a00 */
[----:B------:R1:W-:Y:S04]  /*68e70*/  STL.64 [R1+0x668], R18 ;  /* 0x0006681201007387 */ /* 0x0003e80000100a00 */
[----:B0-----:R-:W2:Y:S04]  /*68e80*/  LDL.LU.64 R16, [R1+0x630] ;  /* 0x0006300001107983 */ /* 0x001ea80000300a00 */
[----:B------:R0:W-:Y:S04]  /*68e90*/  STL.64 [R1+0x650], R8 ;  /* 0x0006500801007387 */ /* 0x0001e80000100a00 */
[----:B------:R3:W-:Y:S04]  /*68ea0*/  STL.64 [R1+0x658], R10 ;  /* 0x0006580a01007387 */ /* 0x0007e80000100a00 */
[----:B-1----:R-:W2:Y:S04]  /*68eb0*/  LDL.LU.64 R18, [R1+0x638] ;  /* 0x0006380001127983 */ /* 0x002ea80000300a00 */
[----:B------:R-:W-:Y:S04]  /*68ec0*/  STL.64 [R1+0x640], R4 ;  /* 0x0006400401007387 */ /* 0x000fe80000100a00 */
[----:B------:R-:W-:Y:S04]  /*68ed0*/  STL.64 [R1+0x648], R6 ;  /* 0x0006480601007387 */ /* 0x000fe80000100a00 */
[----:B0-----:R-:W4:Y:S04]  /*68ee0*/  LDL.LU.64 R8, [R1+0x600] ;  /* 0x0006000001087983 */ /* 0x001f280000300a00 */
[----:B---3--:R-:W3:Y:S04]  /*68ef0*/  LDL.LU.64 R10, [R1+0x608] ;  /* 0x00060800010a7983 */ /* 0x008ee80000300a00 */
[----:B---3--:R-:W-:Y:S04]  /*68f00*/  STL.64 [R1+0x54a8], R10 ;  /* 0x0054a80a01007387 */ /* 0x008fe80000100a00 */
[----:B----4-:R0:W-:Y:S04]  /*68f10*/  STL.64 [R1+0x54a0], R8 ;  /* 0x0054a00801007387 */ /* 0x0101e80000100a00 */
[----:B0-----:R-:W3:Y:S04]  /*68f20*/  LDL.LU.64 R8, [R1+0x610] ;  /* 0x0006100001087983 */ /* 0x001ee80000300a00 */
[----:B------:R-:W3:Y:S04]  /*68f30*/  LDL.LU.64 R10, [R1+0x618] ;  /* 0x00061800010a7983 */ /* 0x000ee80000300a00 */
[----:B------:R-:W4:Y:S04]  /*68f40*/  LDL.LU.64 R4, [R1+0x5e0] ;  /* 0x0005e00001047983 */ /* 0x000f280000300a00 */
[----:B------:R-:W3:Y:S01]  /*68f50*/  LDL.LU.64 R6, [R1+0x5e8] ;  /* 0x0005e80001067983 */ /* 0x000ee20000300a00 */
[C---:B--2---:R-:W-:Y:S03]  /*68f60*/  HMMA.16816.F32 R16, R12.reuse, R22, R16 ;  /* 0x000000160c10723c */ /* 0x044fe60000001810 */
[----:B---3--:R-:W-:Y:S04]  /*68f70*/  STL.64 [R1+0x5488], R6 ;  /* 0x0054880601007387 */ /* 0x008fe80000100a00 */
[----:B----4-:R0:W-:Y:S04]  /*68f80*/  STL.64 [R1+0x5480], R4 ;  /* 0x0054800401007387 */ /* 0x0101e80000100a00 */
[----:B0-----:R-:W2:Y:S04]  /*68f90*/  LDL.LU.64 R4, [R1+0x5f0] ;  /* 0x0005f00001047983 */ /* 0x001ea80000300a00 */
[----:B------:R-:W2:Y:S04]  /*68fa0*/  LDL.LU.64 R6, [R1+0x5f8] ;  /* 0x0005f80001067983 */ /* 0x000ea80000300a00 */
[----:B------:R0:W-:Y:S04]  /*68fb0*/  STL.64 [R1+0x52c0], R26 ;  /* 0x0052c01a01007387 */ /* 0x0001e80000100a00 */
[----:B0-----:R-:W3:Y:S04]  /*68fc0*/  LDL.LU R26, [R1+0x1894] ;  /* 0x00189400011a7983 */ /* 0x001ee80000300800 */
[----:B------:R-:W3:Y:S04]  /*68fd0*/  LDL.LU R27, [R1+0x1890] ;  /* 0x00189000011b7983 */ /* 0x000ee80000300800 */
[----:B------:R0:W-:Y:S04]  /*68fe0*/  STL.64 [R1+0x52b8], R24 ;  /* 0x0052b81801007387 */ /* 0x0001e80000100a00 */
[----:B0-----:R-:W4:Y:S04]  /*68ff0*/  LDL.LU R24, [R1+0x188c] ;  /* 0x00188c0001187983 */ /* 0x001f280000300800 */
[----:B------:R-:W4:Y:S04]  /*69000*/  LDL.LU R25, [R1+0x1888] ;  /* 0x0018880001197983 */ /* 0x000f280000300800 */
[----:B---3--:R-:W-:Y:S04]  /*69010*/  STL.64 [R1+0x5468], R26 ;  /* 0x0054681a01007387 */ /* 0x008fe80000100a00 */
[----:B----4-:R0:W-:Y:S04]  /*69020*/  STL.64 [R1+0x5460], R24 ;  /* 0x0054601801007387 */ /* 0x0101e80000100a00 */
[----:B0-----:R-:W3:Y:S04]  /*69030*/  LDL.LU.64 R24, [R1+0x620] ;  /* 0x0006200001187983 */ /* 0x001ee80000300a00 */
[----:B------:R-:W3:Y:S04]  /*69040*/  LDL.LU.64 R26, [R1+0x628] ;  /* 0x00062800011a7983 */ /* 0x000ee80000300a00 */
[----:B------:R-:W-:Y:S04]  /*69050*/  STL.64 [R1+0x630], R16 ;  /* 0x0006301001007387 */ /* 0x000fe80000100a00 */
[----:B------:R0:W-:Y:S04]  /*69060*/  STL.64 [R1+0x638], R18 ;  /* 0x0006381201007387 */ /* 0x0001e80000100a00 */
[----:B0-----:R-:W4:Y:S04]  /*69070*/  LDL.LU.64 R18, [R1+0x54b8] ;  /* 0x0054b80001127983 */ /* 0x001f280000300a00 */
[----:B------:R-:W2:Y:S01]  /*69080*/  LDL.LU.64 R16, [R1+0x54b0] ;  /* 0x0054b00001107983 */ /* 0x000ea20000300a00 */
[C---:B---3--:R-:W-:Y:S08]  /*69090*/  HMMA.16816.F32 R24, R12.reuse, R20, R24 ;  /* 0x000000140c18723c */ /* 0x048ff00000001818 */
[C---:B----4-:R-:W-:Y:S11]  /*690a0*/  HMMA.16816.F32 R8, R12.reuse, R18, R8 ;  /* 0x000000120c08723c */ /* 0x050ff60000001808 */
[----:B------:R0:W-:Y:S04]  /*690b0*/  STL.64 [R1+0x620], R24 ;  /* 0x0006201801007387 */ /* 0x0001e80000100a00 */
[----:B------:R1:W-:Y:S04]  /*690c0*/  STL.64 [R1+0x628], R26 ;  /* 0x0006281a01007387 */ /* 0x0003e80000100a00 */
[----:B0-----:R-:W3:Y:S04]  /*690d0*/  LDL.LU.64 R24, [R1+0x5d0] ;  /* 0x0005d00001187983 */ /* 0x001ee80000300a00 */
[----:B-1----:R-:W3:Y:S04]  /*690e0*/  LDL.LU.64 R26, [R1+0x5d8] ;  /* 0x0005d800011a7983 */ /* 0x002ee80000300a00 */
[----:B------:R0:W-:Y:S04]  /*690f0*/  STL.64 [R1+0x52d0], R22 ;  /* 0x0052d01601007387 */ /* 0x0001e80000100a00 */
[----:B0-----:R-:W4:Y:S04]  /*69100*/  LDL.LU R22, [R1+0x1884] ;  /* 0x0018840001167983 */ /* 0x001f280000300800 */
[----:B------:R-:W4:Y:S04]  /*69110*/  LDL.LU R23, [R1+0x1880] ;  /* 0x0018800001177983 */ /* 0x000f280000300800 */
        /* <DEDUP_REMOVED lines=27> */
[----:B------:R0:W-:Y:S04]  /*692d0*/  STL.64 [R1+0x5280], R10 ;  /* 0x0052800a01007387 */ /* 0x0001e80000100a00 */
[----:B0-----:R-:W3:Y:S04]  /*692e0*/  LDL.LU R10, [R1+0x189c] ;  /* 0x00189c00010a7983 */ /* 0x001ee80000300800 */
[----:B------:R-:W3:Y:S04]  /*692f0*/  LDL.LU R11, [R1+0x1898] ;  /* 0x00189800010b7983 */ /* 0x000ee80000300800 */
[----:B------:R4:W-:Y:S02]  /*69300*/  STL.64 [R1+0x5278], R8 ;  /* 0x0052780801007387 */ /* 0x0009e40000100a00 */
[----:B----4-:R-:W-:Y:S01]  /*69310*/  IMAD R8, R23, 0x100, R22 ;  /* 0x0000010017087824 */ /* 0x010fe200078e0216 */
[C---:B--2---:R-:W-:Y:S08]  /*69320*/  HMMA.16816.F32 R24, R12.reuse, R6, R24 ;  /* 0x000000060c18723c */ /* 0x044ff00000001818 */
[----:B---3--:R-:W-:Y:S11]  /*69330*/  HMMA.16816.F32 R16, R12, R4, R16 ;  /* 0x000000040c10723c */ /* 0x008ff60000001810 */
[----:B------:R-:W-:Y:S04]  /*69340*/  STL.64 [R1+0x5d0], R24 ;  /* 0x0005d01801007387 */ /* 0x000fe80000100a00 */
[----:B------:R0:W-:Y:S04]  /*69350*/  STL.64 [R1+0x5d8], R26 ;  /* 0x0005d81a01007387 */ /* 0x0001e80000100a00 */
[----:B0-----:R-:W2:Y:S04]  /*69360*/  LDL.LU.64 R26, [R1+0x5468] ;  /* 0x00546800011a7983 */ /* 0x001ea80000300a00 */
[----:B------:R-:W3:Y:S04]  /*69370*/  LDL.LU.64 R24, [R1+0x5460] ;  /* 0x0054600001187983 */ /* 0x000ee80000300a00 */
[----:B------:R-:W-:Y:S04]  /*69380*/  STL.64 [R1+0x5260], R6 ;  /* 0x0052600601007387 */ /* 0x000fe80000100a00 */
[----:B------:R-:W-:Y:S04]  /*69390*/  STL.64 [R1+0x5258], R4 ;  /* 0x0052580401007387 */ /* 0x000fe80000100a00 */
[----:B------:R-:W-:Y:S04]  /*693a0*/  STL.64 [R1+0x5c0], R16 ;  /* 0x0005c01001007387 */ /* 0x000fe80000100a00 */
[----:B------:R0:W-:Y:S04]  /*693b0*/  STL.64 [R1+0x5c8], R18 ;  /* 0x0005c81201007387 */ /* 0x0001e80000100a00 */
[----:B------:R-:W4:Y:S04]  /*693c0*/  LDL.LU R22, [R1+0x60] ;  /* 0x0000600001167983 */ /* 0x000f280000300800 */
[----:B------:R-:W4:Y:S04]  /*693d0*/  LDL.LU R23, [R1+0x64] ;  /* 0x0000640001177983 */ /* 0x000f280000300800 */
[----:B0-----:R-:W4:Y:S01]  /*693e0*/  LDL.LU R18, [R1+0x70] ;  /* 0x0000700001127983 */ /* 0x001f220000300800 */
[----:B------:R-:W-:-:S03]  /*693f0*/  IMAD.MOV.U32 R19, RZ, RZ, R2 ;  /* 0x000000ffff137224 */ /* 0x000fc600078e0002 */
[----:B------:R-:W4:Y:S01]  /*69400*/  LDL.LU R2, [R1+0x545c] ;  /* 0x00545c0001027983 */ /* 0x000f220000300800 */
[----:B--2---:R-:W-:Y:S02]  /*69410*/  IMAD R5, R27, 0x100, R26 ;  /* 0x000001001b057824 */ /* 0x004fe400078e021a */
[----:B---3--:R-:W-:Y:S01]  /*69420*/  IMAD R6, R25, 0x100, R24 ;  /* 0x0000010019067824 */ /* 0x008fe200078e0218 */
[----:B----4-:R-:W-:Y:S04]  /*69430*/  STL.64 [R1+0x53e0], R18 ;  /* 0x0053e01201007387 */ /* 0x010fe80000100a00 */
[----:B------:R-:W2:Y:S04]  /*69440*/  LDL.LU.64 R24, [R1+0x530] ;  /* 0x0005300001187983 */ /* 0x000ea80000300a00 */
[----:B------:R-:W2:Y:S04]  /*69450*/  LDL.LU.64 R26, [R1+0x538] ;  /* 0x00053800011a7983 */ /* 0x000ea80000300a00 */
[----:B------:R-:W3:Y:S04]  /*69460*/  LDL.LU R16, [R1+0x78] ;  /* 0x0000780001107983 */ /* 0x000ee80000300800 */
[----:B------:R-:W3:Y:S01]  /*69470*/  LDL.LU R17, [R1+0x7c] ;  /* 0x00007c0001117983 */ /* 0x000ee20000300800 */
[----:B------:R-:W-:-:S03]  /*69480*/  IMAD.MOV.U32 R20, RZ, RZ, R3 ;  /* 0x000000ffff147224 */ /* 0x000fc600078e0003 */
[----:B---3--:R0:W-:Y:S04]  /*69490*/  STL.64 [R1+0x53f8], R16 ;  /* 0x0053f81001007387 */ /* 0x0081e80000100a00 */
[----:B------:R-:W3:Y:S04]  /*694a0*/  LDL.LU R3, [R1+0x5458] ;  /* 0x0054580001037983 */ /* 0x000ee80000300800 */
[----:B------:R-:W4:Y:S04]  /*694b0*/  LDL.LU R21, [R1+0x6c] ;  /* 0x00006c0001157983 */ /* 0x000f280000300800 */
[----:B0-----:R-:W2:Y:S04]  /*694c0*/  LDL.LU R16, [R1+0x88] ;  /* 0x0000880001107983 */ /* 0x001ea80000300800 */
[----:B------:R-:W2:Y:S04]  /*694d0*/  LDL.LU R17, [R1+0x8c] ;  /* 0x00008c0001117983 */ /* 0x000ea80000300800 */
[----:B------:R-:W2:Y:S01]  /*694e0*/  LDL.LU R18, [R1+0x80] ;  /* 0x0000800001127983 */ /* 0x000ea20000300800 */
[----:B------:R-:W-:-:S03]  /*694f0*/  IMAD.MOV.U32 R19, RZ, RZ, R2 ;  /* 0x000000ffff137224 */ /* 0x000fc600078e0002 */
[----:B------:R-:W3:Y:S04]  /*69500*/  LDL.LU R2, [R1+0x5454] ;  /* 0x0054540001027983 */ /* 0x000ee80000300800 */
[----:B--2---:R3:W-:Y:S02]  /*69510*/  STL.64 [R1+0x5418], R18 ;  /* 0x0054181201007387 */ /* 0x0047e40000100a00 */
[----:B---3--:R-:W-:Y:S02]  /*69520*/  IMAD.MOV.U32 R18, RZ, RZ, R3 ;  /* 0x000000ffff127224 */ /* 0x008fe400078e0003 */
[----:B------:R-:W2:Y:S04]  /*69530*/  LDL.LU R3, [R1+0x5450] ;  /* 0x0054500001037983 */ /* 0x000ea80000300800 */
[----:B------:R-:W3:Y:S04]  /*69540*/  LDL.LU R19, [R1+0x94] ;  /* 0x0000940001137983 */ /* 0x000ee80000300800 */
[----:B------:R0:W-:Y:S04]  /*69550*/  STL.64 [R1+0x5410], R16 ;  /* 0x0054101001007387 */ /* 0x0001e80000100a00 */
[----:B---3--:R-:W-:Y:S04]  /*69560*/  STL.64 [R1+0x5430], R18 ;  /* 0x0054301201007387 */ /* 0x008fe80000100a00 */
[----:B------:R-:W-:Y:S04]  /*69570*/  STL.64 [R1+0x53f0], R22 ;  /* 0x0053f01601007387 */ /* 0x000fe80000100a00 */
[----:B----4-:R1:W-:Y:S04]  /*69580*/  STL.64 [R1+0x53e8], R20 ;  /* 0x0053e81401007387 */ /* 0x0103e80000100a00 */
[----:B0-----:R-:W3:Y:S04]  /*69590*/  LDL.LU R16, [R1+0x98] ;  /* 0x0000980001107983 */ /* 0x001ee80000300800 */
[----:B------:R-:W3:Y:S01]  /*695a0*/  LDL.LU R17, [R1+0x9c] ;  /* 0x00009c0001117983 */ /* 0x000ee20000300800 */
[----:B--2---:R-:W-:Y:S03]  /*695b0*/  HMMA.16816.F32 R12, R12, R2, R24 ;  /* 0x000000020c0c723c */ /* 0x004fe60000001818 */
[----:B------:R-:W2:Y:S01]  /*695c0*/  LDL.LU R26, [R1] ;  /* 0x00000000011a7983 */ /* 0x000ea20000300800 */
[----:B------:R-:W-:-:S15]  /*695d0*/  IMAD.MOV.U32 R27, RZ, RZ, R0 ;  /* 0x000000ffff1b7224 */ /* 0x000fde00078e0000 */
[----:B------:R-:W-:Y:S04]  /*695e0*/  STL.64 [R1+0x530], R12 ;  /* 0x0005300c01007387 */ /* 0x000fe80000100a00 */
[----:B------:R-:W-:Y:S04]  /*695f0*/  STL.64 [R1+0x538], R14 ;  /* 0x0005380e01007387 */ /* 0x000fe80000100a00 */
[----:B------:R-:W4:Y:S04]  /*69600*/  LDL.LU R0, [R1+0x544c] ;  /* 0x00544c0001007983 */ /* 0x000f280000300800 */
[----:B--2---:R-:W-:Y:S04]  /*69610*/  STL.64 [R1+0x52d8], R26 ;  /* 0x0052d81a01007387 */ /* 0x004fe80000100a00 */
[----:B------:R-:W2:Y:S04]  /*69620*/  LDL.LU R24, [R1+0x8] ;  /* 0x0000080001187983 */ /* 0x000ea80000300800 */
[----:B------:R-:W2:Y:S04]  /*69630*/  LDL.LU R25, [R1+0xc] ;  /* 0x00000c0001197983 */ /* 0x000ea80000300800 */
[----:B--2---:R-:W-:Y:S04]  /*69640*/  STL.64 [R1+0x52f0], R24 ;  /* 0x0052f01801007387 */ /* 0x004fe80000100a00 */
[----:B-1----:R-:W2:Y:S04]  /*69650*/  LDL.LU.64 R20, [R1+0x460] ;  /* 0x0004600001147983 */ /* 0x002ea80000300a00 */
        /* <DEDUP_REMOVED lines=9> */
[----:B------:R-:W-:Y:S01]  /*696f0*/  IMAD R4, R11, 0x100, R10 ;  /* 0x000001000b047824 */ /* 0x000fe200078e020a */
[----:B------:R-:W-:-:S02]  /*69700*/  F2FP.F16.E5M2.UNPACK_B R12, R8 ;  /* 0x00000008ff0c723e */ /* 0x000fc400020004ff */
[----:B------:R-:W-:Y:S02]  /*69710*/  F2FP.F16.E5M2.UNPACK_B R14, R5 ;  /* 0x00000005ff0e723e */ /* 0x000fe400020004ff */
[----:B------:R-:W-:Y:S02]  /*69720*/  F2FP.F16.E5M2.UNPACK_B R13, R6 ;  /* 0x00000006ff0d723e */ /* 0x000fe400020004ff */
[----:B------:R-:W-:Y:S01]  /*69730*/  F2FP.F16.E5M2.UNPACK_B R15, R4 ;  /* 0x00000004ff0f723e */ /* 0x000fe200020004ff */
        /* <DEDUP_REMOVED lines=8> */
[----:B------:R-:W2:Y:S01]  /*697c0*/  LDL.LU R26, [R1+0x10] ;  /* 0x00001000011a7983 */ /* 0x000ea20000300800 */
[----:B----4-:R-:W-:-:S03]  /*697d0*/  IMAD.MOV.U32 R27, RZ, RZ, R0 ;  /* 0x000000ffff1b7224 */ /* 0x010fc600078e0000 */
[----:B------:R-:W4:Y:S01]  /*697e0*/  LDL.LU R0, [R1+0x5448] ;  /* 0x0054480001007983 */ /* 0x000f220000300800 */
[C---:B---3--:R-:W-:Y:S03]  /*697f0*/  HMMA.16816.F32 R16, R12.reuse, R16, R20 ;  /* 0x000000100c10723c */ /* 0x048fe60000001814 */
[----:B--2---:R0:W-:Y:S04]  /*69800*/  STL.64 [R1+0x5308], R26 ;  /* 0x0053081a01007387 */ /* 0x0041e80000100a00 */
        /* <DEDUP_REMOVED lines=12> */
[----:B0-----:R-:W3:Y:S04]  /*698d0*/  LDL.LU.64 R18, [R1+0x5418] ;  /* 0x0054180001127983 */ /* 0x001ee80000300a00 */
[----:B------:R-:W2:Y:S02]  /*698e0*/  LDL.LU.64 R16, [R1+0x5410] ;  /* 0x0054100001107983 */ /* 0x000ea40000300a00 */
[----:B--2---:R-:W-:-:S15]  /*698f0*/  HMMA.16816.F32 R24, R12, R16, R24 ;  /* 0x000000100c18723c */ /* 0x004fde0000001818 */
[----:B------:R-:W-:-:S04]  /*69900*/  NOP ;  /* 0x0000000000007918 */ /* 0x000fc80000000000 */
[----:B------:R0:W-:Y:S04]  /*69910*/  STL.64 [R1+0x4c0], R24 ;  /* 0x0004c01801007387 */ /* 0x0001e80000100a00 */
[----:B------:R-:W-:Y:S04]  /*69920*/  STL.64 [R1+0x4c8], R26 ;  /* 0x0004c81a01007387 */ /* 0x000fe80000100a00 */
[----:B0-----:R-:W2:Y:S04]  /*69930*/  LDL.LU R24, [R1+0x18] ;  /* 0x0000180001187983 */ /* 0x001ea80000300800 */
[----:B------:R-:W2:Y:S01]  /*69940*/  LDL.LU R25, [R1+0x1c] ;  /* 0x00001c0001197983 */ /* 0x000ea20000300800 */
[C---:B---3--:R-:W-:Y:S03]  /*69950*/  HMMA.16816.F32 R16, R12.reuse, R18, R20 ;  /* 0x000000120c10723c */ /* 0x048fe60000001814 */
[----:B--2---:R0:W-:Y:S04]  /*69960*/  STL.64 [R1+0x5320], R24 ;  /* 0x0053201801007387 */ /* 0x0041e80000100a00 */
[----:B0-----:R-:W2:Y:S04]  /*69970*/  LDL.LU.64 R24, [R1+0x440] ;  /* 0x0004400001187983 */ /* 0x001ea80000300a00 */
[----:B------:R-:W2:Y:S04]  /*69980*/  LDL.LU.64 R26, [R1+0x448] ;  /* 0x00044800011a7983 */ /* 0x000ea80000300a00 */
[----:B------:R-:W3:Y:S04]  /*69990*/  LDL.LU.64 R22, [R1+0x5408] ;  /* 0x0054080001167983 */ /* 0x000ee80000300a00 */
[----:B------:R-:W3:Y:S04]  /*699a0*/  LDL.LU.64 R20, [R1+0x5400] ;  /* 0x0054000001147983 */ /* 0x000ee80000300a00 */
[----:B------:R0:W-:Y:S04]  /*699b0*/  STL.64 [R1+0x490], R16 ;  /* 0x0004901001007387 */ /* 0x0001e80000100a00 */
[----:B------:R3:W-:Y:S04]  /*699c0*/  STL.64 [R1+0x498], R18 ;  /* 0x0004981201007387 */ /* 0x0007e80000100a00 */
[----:B0-----:R-:W3:Y:S02]  /*699d0*/  LDL.LU.64 R16, [R1+0x53f8] ;  /* 0x0053f80001107983 */ /* 0x001ee40000300a00 */
[----:B---3--:R-:W-:Y:S02]  /*699e0*/  HMMA.16816.F32 R16, R12, R16, R20 ;  /* 0x000000100c10723c */ /* 0x008fe40000001814 */
[----:B------:R-:W3:Y:S04]  /*699f0*/  LDL.LU.64 R22, [R1+0x53f0] ;  /* 0x0053f00001167983 */ /* 0x000ee80000300a00 */
[----:B------:R-:W2:-:S13]  /*69a00*/  LDL.LU.64 R20, [R1+0x53e8] ;  /* 0x0053e80001147983 */ /* 0x000e9a0000300a00 */
[----:B------:R-:W-:Y:S04]  /*69a10*/  STL.64 [R1+0x460], R16 ;  /* 0x0004601001007387 */ /* 0x000fe80000100a00 */
[----:B------:R0:W-:Y:S04]  /*69a20*/  STL.64 [R1+0x468], R18 ;  /* 0x0004681201007387 */ /* 0x0001e80000100a00 */
[----:B0-----:R-:W2:Y:S02]  /*69a30*/  LDL.LU.64 R18, [R1+0x53e0] ;  /* 0x0053e00001127983 */ /* 0x001ea40000300a00 */
[C---:B--2---:R-:W-:Y:S02]  /*69a40*/  HMMA.16816.F32 R16, R12.reuse, R18, R24 ;  /* 0x000000120c10723c */ /* 0x044fe40000001818 */
[----:B------:R-:W2:Y:S06]  /*69a50*/  LDL.LU R26, [R1+0x20] ;  /* 0x00002000011a7983 */ /* 0x000eac0000300800 */
[C---:B------:R-:W-:Y:S08]  /*69a60*/  HMMA.16816.F32 R8, R12.reuse, R20, R8 ;  /* 0x000000140c08723c */ /* 0x040ff00000001808 */
[----:B---3--:R-:W-:Y:S01]  /*69a70*/  HMMA.16816.F32 R4, R12, R22, R4 ;  /* 0x000000160c04723c */ /* 0x008fe20000001804 */
[----:B----4-:R-:W-:-:S02]  /*69a80*/  IMAD.MOV.U32 R27, RZ, RZ, R0 ;  /* 0x000000ffff1b7224 */ /* 0x010fc400078e0000 */
[----:B------:R-:W-:Y:S04]  /*69a90*/  STL.64 [R1+0x440], R16 ;  /* 0x0004401001007387 */ /* 0x000fe80000100a00 */
[----:B------:R-:W-:Y:S04]  /*69aa0*/  STL.64 [R1+0x448], R18 ;  /* 0x0004481201007387 */ /* 0x000fe80000100a00 */
[----:B--2---:R0:W-:Y:S04]  /*69ab0*/  STL.64 [R1+0x5338], R26 ;  /* 0x0053381a01007387 */ /* 0x0041e80000100a00 */
[----:B------:R-:W2:Y:S04]  /*69ac0*/  LDL.LU R0, [R1+0x18b8] ;  /* 0x0018b80001007983 */ /* 0x000ea80000300800 */
[----:B------:R-:W3:Y:S04]  /*69ad0*/  LDL.LU R24, [R1+0x28] ;  /* 0x0000280001187983 */ /* 0x000ee80000300800 */
[----:B------:R-:W-:Y:S04]  /*69ae0*/  STL.64 [R1+0x410], R8 ;  /* 0x0004100801007387 */ /* 0x000fe80000100a00 */
[----:B------:R-:W-:Y:S04]  /*69af0*/  STL.64 [R1+0x418], R10 ;  /* 0x0004180a01007387 */ /* 0x000fe80000100a00 */
[----:B------:R-:W-:Y:S04]  /*69b00*/  STL.64 [R1+0x3f0], R4 ;  /* 0x0003f00401007387 */ /* 0x000fe80000100a00 */
[----:B------:R-:W-:Y:S04]  /*69b10*/  STL.64 [R1+0x3f8], R6 ;  /* 0x0003f80601007387 */ /* 0x000fe80000100a00 */
[----:B------:R-:W3:Y:S04]  /*69b20*/  LDL.LU R25, [R1+0x2c] ;  /* 0x00002c0001197983 */ /* 0x000ee80000300800 */
[----:B0-----:R-:W4:Y:S04]  /*69b30*/  LDL.LU R26, [R1+0x30] ;  /* 0x00003000011a7983 */ /* 0x001f280000300800 */
[----:B------:R-:W4:Y:S04]  /*69b40*/  LDL.LU R27, [R1+0x34] ;  /* 0x00003400011b7983 */ /* 0x000f280000300800 */
[----:B---3--:R0:W-:Y:S04]  /*69b50*/  STL.64 [R1+0x5350], R24 ;  /* 0x0053501801007387 */ /* 0x0081e80000100a00 */
[----:B0-----:R-:W3:Y:S04]  /*69b60*/  LDL.LU R24, [R1+0x38] ;  /* 0x0000380001187983 */ /* 0x001ee80000300800 */
[----:B------:R-:W3:Y:S04]  /*69b70*/  LDL.LU R25, [R1+0x3c] ;  /* 0x00003c0001197983 */ /* 0x000ee80000300800 */
[----:B----4-:R0:W-:Y:S04]  /*69b80*/  STL.64 [R1+0x5368], R26 ;  /* 0x0053681a01007387 */ /* 0x0101e80000100a00 */
        /* <DEDUP_REMOVED lines=59> */
[----:B------:R-:W2:Y:S04]  /*69f40*/  LDL.LU.64 R18, [R1+0x208] ;  /* 0x0002080001127983 */ /* 0x000ea80000300a00 */
[----:B------:R-:W4:Y:S04]  /*69f50*/  LDL.LU.64 R8, [R1+0x1e0] ;  /* 0x0001e00001087983 */ /* 0x000f280000300a00 */
[----:B------:R-:W4:Y:S04]  /*69f60*/  LDL.LU.64 R10, [R1+0x1e8] ;  /* 0x0001e800010a7983 */ /* 0x000f280000300a00 */
[----:B------:R-:W2:Y:S04]  /*69f70*/  LDL.LU.64 R4, [R1+0x1c0] ;  /* 0x0001c00001047983 */ /* 0x000ea80000300a00 */
[----:B------:R-:W2:Y:S01]  /*69f80*/  LDL.LU.64 R6, [R1+0x1c8] ;  /* 0x0001c80001067983 */ /* 0x000ea20000300a00 */
[----:B---3--:R-:W-:Y:S03]  /*69f90*/  HMMA.16816.F32 R24, R12, R24, R20 ;  /* 0x000000180c18723c */ /* 0x008fe60000001814 */
[----:B------:R-:W3:Y:S04]  /*69fa0*/  LDL.LU.64 R22, [R1+0x53d8] ;  /* 0x0053d80001167983 */ /* 0x000ee80000300a00 */
[----:B------:R-:W3:-:S12]  /*69fb0*/  LDL.LU.64 R20, [R1+0x53d0] ;  /* 0x0053d00001147983 */ /* 0x000ed80000300a00 */
        /* <DEDUP_REMOVED lines=68> */
[----:B0-----:R-:W4:Y:S01]  /*6a400*/  LDL.LU.64 R26, [R1+0x52c0] ;  /* 0x0052c000011a7983 */ /* 0x001f220000300a00 */
[C---:B--2---:R-:W-:Y:S03]  /*6a410*/  HMMA.16816.F32 R16, R12.reuse, R28, R16 ;  /* 0x0000001c0c10723c */ /* 0x044fe60000001810 */
[----:B------:R-:W2:Y:S04]  /*6a420*/  LDL.LU.64 R24, [R1+0x52b8] ;  /* 0x0052b80001187983 */ /* 0x000ea80000300a00 */
[----:B------:R-:W2:Y:S04]  /*6a430*/  LDL.LU R28, [R1+0x18b0] ;  /* 0x0018b000011c7983 */ /* 0x000ea80000300800 */
[----:B------:R-:W2:Y:S08]  /*6a440*/  LDL.LU R29, [R1+0x18bc] ;  /* 0x0018bc00011d7983 */ /* 0x000eb00000300800 */
[----:B------:R0:W-:Y:S04]  /*6a450*/  STL.64 [R1+0x200], R16 ;  /* 0x0002001001007387 */ /* 0x0001e80000100a00 */
[----:B------:R1:W-:Y:S04]  /*6a460*/  STL.64 [R1+0x208], R18 ;  /* 0x0002081201007387 */ /* 0x0003e80000100a00 */
[----:B0-----:R-:W3:Y:S01]  /*6a470*/  LDL.LU.64 R16, [R1+0x4b0] ;  /* 0x0004b00001107983 */ /* 0x001ee20000300a00 */
[----:B----4-:R-:W-:-:S15]  /*6a480*/  HMMA.16816.F32 R8, R12, R26, R8 ;  /* 0x0000001a0c08723c */ /* 0x010fde0000001808 */
[----:B------:R-:W-:-:S04]  /*6a490*/  NOP ;  /* 0x0000000000007918 */ /* 0x000fc80000000000 */
[----:B------:R-:W-:Y:S04]  /*6a4a0*/  STL.64 [R1+0x1e0], R8 ;  /* 0x0001e00801007387 */ /* 0x000fe80000100a00 */
[----:B------:R-:W-:Y:S04]  /*6a4b0*/  STL.64 [R1+0x1e8], R10 ;  /* 0x0001e80a01007387 */ /* 0x000fe80000100a00 */
[----:B-1----:R-:W4:Y:S01]  /*6a4c0*/  LDL.LU.64 R18, [R1+0x4b8] ;  /* 0x0004b80001127983 */ /* 0x002f220000300a00 */
[----:B--2---:R-:W-:-:S15]  /*6a4d0*/  HMMA.16816.F32 R4, R12, R24, R4 ;  /* 0x000000180c04723c */ /* 0x004fde0000001804 */
[----:B------:R-:W-:-:S04]  /*6a4e0*/  NOP ;  /* 0x0000000000007918 */ /* 0x000fc80000000000 */
[----:B------:R-:W-:Y:S04]  /*6a4f0*/  STL.64 [R1+0x1c0], R4 ;  /* 0x0001c00401007387 */ /* 0x000fe80000100a00 */
[----:B------:R-:W-:Y:S04]  /*6a500*/  STL.64 [R1+0x1c8], R6 ;  /* 0x0001c80601007387 */ /* 0x000fe80000100a00 */
[----:B----4-:R-:W-:Y:S04]  /*6a510*/  STL.64 [R1+0x52b0], R18 ;  /* 0x0052b01201007387 */ /* 0x010fe80000100a00 */
[----:B---3--:R0:W-:Y:S04]  /*6a520*/  STL.64 [R1+0x52a8], R16 ;  /* 0x0052a81001007387 */ /* 0x0081e80000100a00 */
[----:B0-----:R-:W2:Y:S04]  /*6a530*/  LDL.LU.64 R16, [R1+0x1a0] ;  /* 0x0001a00001107983 */ /* 0x001ea80000300a00 */
[----:B------:R-:W2:Y:S04]  /*6a540*/  LDL.LU.64 R18, [R1+0x1a8] ;  /* 0x0001a80001127983 */ /* 0x000ea80000300a00 */
[----:B------:R-:W3:Y:S04]  /*6a550*/  LDL.LU.64 R8, [R1+0x430] ;  /* 0x0004300001087983 */ /* 0x000ee80000300a00 */
[----:B------:R-:W4:Y:S04]  /*6a560*/  LDL.LU.64 R10, [R1+0x438] ;  /* 0x00043800010a7983 */ /* 0x000f280000300a00 */
[----:B----4-:R-:W-:Y:S04]  /*6a570*/  STL.64 [R1+0x5290], R10 ;  /* 0x0052900a01007387 */ /* 0x010fe80000100a00 */
[----:B---3--:R0:W-:Y:S04]  /*6a580*/  STL.64 [R1+0x5288], R8 ;  /* 0x0052880801007387 */ /* 0x0081e80000100a00 */
        /* <DEDUP_REMOVED lines=15> */
[----:B------:R-:W-:Y:S04]  /*6a680*/  STL.64 [R1+0x1a0], R16 ;  /* 0x0001a01001007387 */ /* 0x000fe80000100a00 */
[----:B------:R0:W-:Y:S04]  /*6a690*/  STL.64 [R1+0x1a8], R18 ;  /* 0x0001a81201007387 */ /* 0x0001e80000100a00 */
[----:B0-----:R-:W4:Y:S04]  /*6a6a0*/  LDL.LU.64 R18, [R1+0x52b0] ;  /* 0x0052b00001127983 */ /* 0x001f280000300a00 */
[----:B------:R-:W4:Y:S04]  /*6a6b0*/  LDL.LU.64 R16, [R1+0x52a8] ;  /* 0x0052a80001107983 */ /* 0x000f280000300a00 */
[----:B------:R-:W2:Y:S04]  /*6a6c0*/  LDL.LU R22, [R1+0x18a8] ;  /* 0x0018a80001167983 */ /* 0x000ea80000300800 */
[----:B------:R-:W2:Y:S01]  /*6a6d0*/  LDL.LU R23, [R1+0x18b4] ;  /* 0x0018b40001177983 */ /* 0x000ea20000300800 */
[----:B----4-:R-:W-:-:S15]  /*6a6e0*/  HMMA.16816.F32 R16, R12, R20, R16 ;  /* 0x000000140c10723c */ /* 0x010fde0000001810 */
[----:B------:R-:W-:-:S04]  /*6a6f0*/  NOP ;  /* 0x0000000000007918 */ /* 0x000fc80000000000 */
[----:B------:R-:W-:Y:S04]  /*6a700*/  STL.64 [R1+0x170], R16 ;  /* 0x0001701001007387 */ /* 0x000fe80000100a00 */
[----:B------:R0:W-:Y:S04]  /*6a710*/  STL.64 [R1+0x178], R18 ;  /* 0x0001781201007387 */ /* 0x0001e80000100a00 */
[----:B0-----:R-:W4:Y:S04]  /*6a720*/  LDL.LU.64 R18, [R1+0x52a0] ;  /* 0x0052a00001127983 */ /* 0x001f280000300a00 */
[----:B------:R-:W2:Y:S04]  /*6a730*/  LDL.LU.64 R16, [R1+0x5298] ;  /* 0x0052980001107983 */ /* 0x000ea80000300a00 */
[----:B------:R-:W2:Y:S04]  /*6a740*/  LDL.LU R20, [R1+0x18a0] ;  /* 0x0018a00001147983 */ /* 0x000ea80000300800 */
[----:B------:R-:W2:Y:S01]  /*6a750*/  LDL.LU R21, [R1+0x18ac] ;  /* 0x0018ac0001157983 */ /* 0x000ea20000300800 */
[----:B----4-:R-:W-:-:S15]  /*6a760*/  HMMA.16816.F32 R8, R12, R18, R8 ;  /* 0x000000120c08723c */ /* 0x010fde0000001808 */
[----:B------:R-:W-:-:S04]  /*6a770*/  NOP ;  /* 0x0000000000007918 */ /* 0x000fc80000000000 */
[----:B------:R-:W-:Y:S04]  /*6a780*/  STL.64 [R1+0x150], R8 ;  /* 0x0001500801007387 */ /* 0x000fe80000100a00 */
[----:B------:R0:W-:Y:S04]  /*6a790*/  STL.64 [R1+0x158], R10 ;  /* 0x0001580a01007387 */ /* 0x0001e80000100a00 */
[----:B0-----:R-:W2:Y:S04]  /*6a7a0*/  LDL.LU.64 R10, [R1+0x5290] ;  /* 0x00529000010a7983 */ /* 0x001ea80000300a00 */
[----:B------:R-:W2:Y:S04]  /*6a7b0*/  LDL.LU.64 R8, [R1+0x5288] ;  /* 0x0052880001087983 */ /* 0x000ea80000300a00 */
[----:B------:R-:W4:Y:S01]  /*6a7c0*/  LDL.LU R19, [R1+0x18a4] ;  /* 0x0018a40001137983 */ /* 0x000f220000300800 */
[----:B--2---:R-:W-:-:S15]  /*6a7d0*/  HMMA.16816.F32 R8, R12, R16, R8 ;  /* 0x000000100c08723c */ /* 0x004fde0000001808 */
[----:B------:R-:W-:-:S04]  /*6a7e0*/  NOP ;  /* 0x0000000000007918 */ /* 0x000fc80000000000 */
        /* <DEDUP_REMOVED lines=9> */
[----:B------:R-:W3:Y:S02]  /*6a880*/  LDL.LU.64 R4, [R1+0x5268] ;  /* 0x0052680001047983 */ /* 0x000ee40000300a00 */
[----:B---3--:R-:W-:Y:S02]  /*6a890*/  HMMA.16816.F32 R8, R12, R8, R4 ;  /* 0x000000080c08723c */ /* 0x008fe40000001804 */
[----:B------:R-:W2:Y:S04]  /*6a8a0*/  LDL.LU.64 R6, [R1+0x5260] ;  /* 0x0052600001067983 */ /* 0x000ea80000300a00 */
[----:B------:R-:W3:-:S13]  /*6a8b0*/  LDL.LU.64 R4, [R1+0x5258] ;  /* 0x0052580001047983 */ /* 0x000eda0000300a00 */
[----:B------:R0:W-:Y:S04]  /*6a8c0*/  STL.64 [R1+0xe0], R8 ;  /* 0x0000e00801007387 */ /* 0x0001e80000100a00 */
[----:B------:R1:W-:Y:S04]  /*6a8d0*/  STL.64 [R1+0xe8], R10 ;  /* 0x0000e80a01007387 */ /* 0x0003e80000100a00 */
[----:B0-----:R-:W3:Y:S04]  /*6a8e0*/  LDL.LU.64 R8, [R1+0x2f0] ;  /* 0x0002f00001087983 */ /* 0x001ee80000300a00 */
[----:B-1----:R-:W3:Y:S01]  /*6a8f0*/  LDL.LU.64 R10, [R1+0x2f8] ;  /* 0x0002f800010a7983 */ /* 0x002ee20000300a00 */
[----:B--2---:R-:W-:-:S15]  /*6a900*/  HMMA.16816.F32 R24, R12, R6, R24 ;  /* 0x000000060c18723c */ /* 0x004fde0000001818 */
[----:B------:R-:W-:-:S04]  /*6a910*/  NOP ;  /* 0x0000000000007918 */ /* 0x000fc80000000000 */
[----:B------:R-:W-:Y:S04]  /*6a920*/  STL.64 [R1+0xd0], R24 ;  /* 0x0000d01801007387 */ /* 0x000fe80000100a00 */
[----:B------:R0:W-:Y:S04]  /*6a930*/  STL.64 [R1+0xd8], R26 ;  /* 0x0000d81a01007387 */ /* 0x0001e80000100a00 */
[----:B0-----:R-:W2:Y:S04]  /*6a940*/  LDL.LU.64 R26, [R1+0x5250] ;  /* 0x00525000011a7983 */ /* 0x001ea80000300a00 */
[----:B------:R-:W2:Y:S01]  /*6a950*/  LDL.LU.64 R24, [R1+0x5248] ;  /* 0x0052480001187983 */ /* 0x000ea20000300a00 */
[----:B---3--:R-:W-:-:S15]  /*6a960*/  HMMA.16816.F32 R8, R12, R4, R8 ;  /* 0x000000040c08723c */ /* 0x008fde0000001808 */
[----:B------:R-:W-:-:S04]  /*6a970*/  NOP ;  /* 0x0000000000007918 */ /* 0x000fc80000000000 */
[----:B------:R-:W-:Y:S04]  /*6a980*/  STL.64 [R1+0xc0], R8 ;  /* 0x0000c00801007387 */ /* 0x000fe80000100a00 */
[----:B------:R2:W-:Y:S02]  /*6a990*/  STL.64 [R1+0xc8], R10 ;  /* 0x0000c80a01007387 */ /* 0x0005e40000100a00 */
[----:B--2---:R-:W-:Y:S02]  /*6a9a0*/  HMMA.16816.F32 R8, R12, R2, R24 ;  /* 0x000000020c08723c */ /* 0x004fe40000001818 */
[----:B------:R-:W2:-:S15]  /*6a9b0*/  LDL.LU R24, [R1+0x210] ;  /* 0x0002100001187983 */ /* 0x000e9e0000300800 */
[----:B------:R-:W-:Y:S02]  /*6a9c0*/  NOP ;  /* 0x0000000000007918 */ /* 0x000fe40000000000 */
[----:B------:R0:W-:Y:S04]  /*6a9d0*/  STL.64 [R1+0xb0], R8 ;  /* 0x0000b00801007387 */ /* 0x0001e80000100a00 */
[----:B------:R1:W-:Y:S04]  /*6a9e0*/  STL.64 [R1+0xb8], R10 ;  /* 0x0000b80a01007387 */ /* 0x0003e80000100a00 */
[----:B------:R-:W2:Y:S04]  /*6a9f0*/  LDL.LU R25, [R1+0x214] ;  /* 0x0002140001197983 */ /* 0x000ea80000300800 */
[----:B------:R-:W3:Y:S04]  /*6aa00*/  LDL.LU R26, [R1+0x218] ;  /* 0x00021800011a7983 */ /* 0x000ee80000300800 */
[----:B------:R-:W3:Y:S01]  /*6aa10*/  LDL.LU R27, [R1+0x21c] ;  /* 0x00021c00011b7983 */ /* 0x000ee20000300800 */
[----:B----4-:R-:W-:-:S02]  /*6aa20*/  IMAD R4, R20, 0x100, R19 ;  /* 0x0000010014047824 */ /* 0x010fc400078e0213 */
[----:B------:R-:W-:Y:S02]  /*6aa30*/  IMAD R5, R22, 0x100, R21 ;  /* 0x0000010016057824 */ /* 0x000fe400078e0215 */
[----:B------:R-:W-:Y:S01]  /*6aa40*/  IMAD R6, R28, 0x100, R23 ;  /* 0x000001001c067824 */ /* 0x000fe200078e0217 */
[----:B---3--:R-:W-:Y:S04]  /*6aa50*/  STL.64 [R1+0x51b0], R26 ;  /* 0x0051b01a01007387 */ /* 0x008fe80000100a00 */
[----:B--2---:R2:W-:Y:S04]  /*6aa60*/  STL.64 [R1+0x51a8], R24 ;  /* 0x0051a81801007387 */ /* 0x0045e80000100a00 */
[----:B------:R-:W3:Y:S04]  /*6aa70*/  LDL.LU R20, [R1+0x1f0] ;  /* 0x0001f00001147983 */ /* 0x000ee80000300800 */
[----:B------:R-:W3:Y:S04]  /*6aa80*/  LDL.LU R21, [R1+0x1f4] ;  /* 0x0001f40001157983 */ /* 0x000ee80000300800 */
[----:B------:R-:W4:Y:S04]  /*6aa90*/  LDL.LU R22, [R1+0x1f8] ;  /* 0x0001f80001167983 */ /* 0x000f280000300800 */
[----:B------:R-:W4:Y:S04]  /*6aaa0*/  LDL.LU R23, [R1+0x1fc] ;  /* 0x0001fc0001177983 */ /* 0x000f280000300800 */
[----:B----4-:R-:W-:Y:S04]  /*6aab0*/  STL.64 [R1+0x51c0], R22 ;  /* 0x0051c01601007387 */ /* 0x010fe80000100a00 */
[----:B---3--:R-:W-:Y:S04]  /*6aac0*/  STL.64 [R1+0x51b8], R20 ;  /* 0x0051b81401007387 */ /* 0x008fe80000100a00 */
[----:B0-----:R-:W3:Y:S04]  /*6aad0*/  LDL.LU R8, [R1+0x1d0] ;  /* 0x0001d00001087983 */ /* 0x001ee80000300800 */
[----:B------:R-:W3:Y:S04]  /*6aae0*/  LDL.LU R9, [R1+0x1d4] ;  /* 0x0001d40001097983 */ /* 0x000ee80000300800 */
[----:B-1----:R-:W4:Y:S04]  /*6aaf0*/  LDL.LU R10, [R1+0x1d8] ;  /* 0x0001d800010a7983 */ /* 0x002f280000300800 */
[----:B------:R-:W4:Y:S04]  /*6ab00*/  LDL.LU R11, [R1+0x1dc] ;  /* 0x0001dc00010b7983 */ /* 0x000f280000300800 */
[----:B----4-:R-:W-:Y:S04]  /*6ab10*/  STL.64 [R1+0x51d0], R10 ;  /* 0x0051d00a01007387 */ /* 0x010fe80000100a00 */
[----:B---3--:R-:W-:Y:S04]  /*6ab20*/  STL.64 [R1+0x51c8], R8 ;  /* 0x0051c80801007387 */ /* 0x008fe80000100a00 */
[----:B--2---:R-:W2:Y:S04]  /*6ab30*/  LDL.LU R24, [R1+0x1b0] ;  /* 0x0001b00001187983 */ /* 0x004ea80000300800 */
[----:B------:R-:W2:Y:S04]  /*6ab40*/  LDL.LU R25, [R1+0x1b4] ;  /* 0x0001b40001197983 */ /* 0x000ea80000300800 */
[----:B------:R-:W3:Y:S04]  /*6ab50*/  LDL.LU R26, [R1+0x1b8] ;  /* 0x0001b800011a7983 */ /* 0x000ee80000300800 */
[----:B------:R-:W3:Y:S04]  /*6ab60*/  LDL.LU R27, [R1+0x1bc] ;  /* 0x0001bc00011b7983 */ /* 0x000ee80000300800 */
[----:B---3--:R-:W-:Y:S04]  /*6ab70*/  STL.64 [R1+0x51e0], R26 ;  /* 0x0051e01a01007387 */ /* 0x008fe80000100a00 */
[----:B--2---:R0:W-:Y:S04]  /*6ab80*/  STL.64 [R1+0x51d8], R24 ;  /* 0x0051d81801007387 */ /* 0x0041e80000100a00 */
[----:B0-----:R-:W2:Y:S04]  /*6ab90*/  LDL.LU R24, [R1+0x160] ;  /* 0x0001600001187983 */ /* 0x001ea80000300800 */
        /* <DEDUP_REMOVED lines=9> */
[----:B---3--:R0:W-:Y:S04]  /*6ac30*/  STL.64 [R1+0x5200], R26 ;  /* 0x0052001a01007387 */ /* 0x0081e80000100a00 */
[----:B0-----:R-:W3:Y:S04]  /*6ac40*/  LDL.LU R26, [R1+0x1d94] ;  /* 0x001d9400011a7983 */ /* 0x001ee80000300800 */
[----:B------:R-:W3:Y:S04]  /*6ac50*/  LDL.LU R27, [R1+0x1da0] ;  /* 0x001da000011b7983 */ /* 0x000ee80000300800 */
[----:B--2---:R0:W-:Y:S04]  /*6ac60*/  STL.64 [R1+0x51f8], R24 ;  /* 0x0051f81801007387 */ /* 0x0041e80000100a00 */
[----:B0-----:R-:W2:Y:S04]  /*6ac70*/  LDL.LU R24, [R1+0x1d84] ;  /* 0x001d840001187983 */ /* 0x001ea80000300800 */
[----:B------:R-:W2:Y:S04]  /*6ac80*/  LDL.LU R25, [R1+0x1d90] ;  /* 0x001d900001197983 */ /* 0x000ea80000300800 */
[----:B---3--:R-:W-:Y:S04]  /*6ac90*/  STL.64 [R1+0x5230], R26 ;  /* 0x0052301a01007387 */ /* 0x008fe80000100a00 */
[----:B--2---:R-:W-:Y:S04]  /*6aca0*/  STL.64 [R1+0x5228], R24 ;  /* 0x0052281801007387 */ /* 0x004fe80000100a00 */
[----:B------:R-:W2:Y:S04]  /*6acb0*/  LDL.LU R8, [R1+0x1da4] ;  /* 0x001da40001087983 */ /* 0x000ea80000300800 */
        /* <DEDUP_REMOVED lines=9> */
[----:B------:R-:W4:Y:S04]  /*6ad50*/  LDL.LU R25, [R1+0x1d70] ;  /* 0x001d700001197983 */ /* 0x000f280000300800 */
[----:B------:R-:W4:Y:S04]  /*6ad60*/  LDL.LU R26, [R1+0x1d74] ;  /* 0x001d7400011a7983 */ /* 0x000f280000300800 */
[----:B------:R-:W4:Y:S04]  /*6ad70*/  LDL.LU R27, [R1+0x1d80] ;  /* 0x001d8000011b7983 */ /* 0x000f280000300800 */
[----:B---3--:R-:W-:Y:S04]  /*6ad80*/  STL.64 [R1+0x5220], R10 ;  /* 0x0052200a01007387 */ /* 0x008fe80000100a00 */
[----:B--2---:R0:W-:Y:S04]  /*6ad90*/  STL.64 [R1+0x5218], R8 ;  /* 0x0052180801007387 */ /* 0x0041e80000100a00 */
[----:B0-----:R-:W2:Y:S04]  /*6ada0*/  LDL.LU R8, [R1+0x110] ;  /* 0x0001100001087983 */ /* 0x001ea80000300800 */
[----:B------:R-:W2:Y:S04]  /*6adb0*/  LDL.LU R9, [R1+0x114] ;  /* 0x0001140001097983 */ /* 0x000ea80000300800 */
[----:B------:R-:W3:Y:S04]  /*6adc0*/  LDL.LU R10, [R1+0x118] ;  /* 0x00011800010a7983 */ /* 0x000ee80000300800 */
[----:B------:R-:W3:Y:S01]  /*6add0*/  LDL.LU R11, [R1+0x11c] ;  /* 0x00011c00010b7983 */ /* 0x000ee20000300800 */
[----:B------:R-:W-:Y:S01]  /*6ade0*/  IMAD R7, R0, 0x100, R29 ;  /* 0x0000010000077824 */ /* 0x000fe200078e021d */
[----:B----4-:R-:W-:-:S02]  /*6adf0*/  F2FP.F16.E5M2.UNPACK_B R24, R25.H1 ;  /* 0x00000019ff18723e */ /* 0x010fc400030004ff */
[----:B---3--:R-:W-:Y:S04]  /*6ae00*/  STL.64 [R1+0x5240], R10 ;  /* 0x0052400a01007387 */ /* 0x008fe80000100a00 */
[----:B--2---:R0:W-:Y:S04]  /*6ae10*/  STL.64 [R1+0x5238], R8 ;  /* 0x0052380801007387 */ /* 0x0041e80000100a00 */
[----:B0-----:R-:W2:Y:S04]  /*6ae20*/  LDL.LU R8, [R1+0x120] ;  /* 0x0001200001087983 */ /* 0x001ea80000300800 */
[----:B------:R-:W2:Y:S04]  /*6ae30*/  LDL.LU R9, [R1+0x124] ;  /* 0x0001240001097983 */ /* 0x000ea80000300800 */
[----:B------:R-:W2:Y:S04]  /*6ae40*/  LDL.LU R10, [R1+0x128] ;  /* 0x00012800010a7983 */ /* 0x000ea80000300800 */
[----:B------:R-:W2:Y:S04]  /*6ae50*/  LDL.LU R11, [R1+0x12c] ;  /* 0x00012c00010b7983 */ /* 0x000ea80000300800 */
[----:B------:R-:W3:Y:S04]  /*6ae60*/  LDL.LU R2, [R1+0x1dd0] ;  /* 0x001dd00001027983 */ /* 0x000ee80000300800 */
[----:B------:R-:W4:Y:S04]  /*6ae70*/  LDL.LU R20, [R1+0x180] ;  /* 0x0001800001147983 */ /* 0x000f280000300800 */
[----:B------:R-:W4:Y:S04]  /*6ae80*/  LDL.LU R21, [R1+0x184] ;  /* 0x0001840001157983 */ /* 0x000f280000300800 */
[----:B------:R-:W4:Y:S04]  /*6ae90*/  LDL.LU R22, [R1+0x188] ;  /* 0x0001880001167983 */ /* 0x000f280000300800 */
[----:B------:R-:W4:Y:S04]  /*6aea0*/  LDL.LU R23, [R1+0x18c] ;  /* 0x00018c0001177983 */ /* 0x000f280000300800 */
[----:B------:R-:W3:Y:S04]  /*6aeb0*/  LDL.LU R3, [R1+0x1dd4] ;  /* 0x001dd40001037983 */ /* 0x000ee80000300800 */
[----:B------:R-:W3:Y:S04]  /*6aec0*/  LDL.LU R16, [R1+0x1de0] ;  /* 0x001de00001107983 */ /* 0x000ee80000300800 */
[----:B------:R-:W3:Y:S04]  /*6aed0*/  LDL.LU R17, [R1+0x1de4] ;  /* 0x001de40001117983 */ /* 0x000ee80000300800 */
[----:B------:R-:W3:Y:S01]  /*6aee0*/  LDL.LU R18, [R1+0x1df0] ;  /* 0x001df00001127983 */ /* 0x000ee20000300800 */
[----:B------:R-:W-:-:S02]  /*6aef0*/  F2FP.F16.E5M2.UNPACK_B R12, R4 ;  /* 0x00000004ff0c723e */ /* 0x000fc400020004ff */
[----:B------:R-:W-:Y:S02]  /*6af00*/  F2FP.F16.E5M2.UNPACK_B R13, R5 ;  /* 0x00000005ff0d723e */ /* 0x000fe400020004ff */
[----:B------:R-:W-:Y:S02]  /*6af10*/  F2FP.F16.E5M2.UNPACK_B R14, R6 ;  /* 0x00000006ff0e723e */ /* 0x000fe400020004ff */
[----:B------:R-:W-:Y:S02]  /*6af20*/  F2FP.F16.E5M2.UNPACK_B R15, R7 ;  /* 0x00000007ff0f723e */ /* 0x000fe400020004ff */
[----:B------:R-:W-:Y:S01]  /*6af30*/  F2FP.F16.E5M2.UNPACK_B R25, R26.H1 ;  /* 0x0000001aff19723e */ /* 0x000fe200030004ff */
[----:B------:R-:W3:Y:S04]  /*6af40*/  LDL.LU R19, [R1+0x1df4] ;  /* 0x001df40001137983 */ /* 0x000ee80000300800 */
[----:B------:R-:W3:Y:S04]  /*6af50*/  LDL.LU R28, [R1+0x1e00] ;  /* 0x001e0000011c7983 */ /* 0x000ee80000300800 */
[----:B------:R-:W3:Y:S04]  /*6af60*/  LDL.LU R29, [R1+0x1e04] ;  /* 0x001e0400011d7983 */ /* 0x000ee80000300800 */
[----:B------:R-:W3:Y:S04]  /*6af70*/  LDL.LU R0, [R1+0x1e10] ;  /* 0x001e100001007983 */ /* 0x000ee80000300800 */
[----:B------:R-:W3:Y:S01]  /*6af80*/  LDL.LU R4, [R1+0x1dc4] ;  /* 0x001dc40001047983 */ /* 0x000ee20000300800 */
[----:B------:R-:W-:-:S03]  /*6af90*/  F2FP.F16.E5M2.UNPACK_B R6, R27.H1 ;  /* 0x0000001bff06723e */ /* 0x000fc600030004ff */
[----:B------:R2:W-:Y:S02]  /*6afa0*/  STL.64 [R1+0x98], R24 ;  /* 0x0000981801007387 */ /* 0x0005e40000100a00 */
[----:B--2---:R-:W-:Y:S02]  /*6afb0*/  HMMA.16816.F32 R24, R12, R24, R8 ;  /* 0x000000180c18723c */ /* 0x004fe40000001808 */
[----:B------:R-:W2:Y:S04]  /*6afc0*/  LDL.LU.64 R10, [R1+0x5240] ;  /* 0x00524000010a7983 */ /* 0x000ea80000300a00 */
[----:B------:R-:W2:-:S13]  /*6afd0*/  LDL.LU.64 R8, [R1+0x5238] ;  /* 0x0052380001087983 */ /* 0x000e9a0000300a00 */
[----:B------:R-:W-:Y:S04]  /*6afe0*/  STL.64 [R1+0x190], R24 ;  /* 0x0001901801007387 */ /* 0x000fe80000100a00 */
[----:B------:R0:W-:Y:S04]  /*6aff0*/  STL.64 [R1+0x198], R26 ;  /* 0x0001981a01007387 */ /* 0x0001e80000100a00 */
[----:B0-----:R-:W2:Y:S04]  /*6b000*/  LDL.LU.64 R26, [R1+0x5230] ;  /* 0x00523000011a7983 */ /* 0x001ea80000300a00 */
[----:B------:R-:W2:Y:S02]  /*6b010*/  LDL.LU.64 R24, [R1+0x5228] ;  /* 0x0052280001187983 */ /* 0x000ea40000300a00 */
[----:B--2---:R-:W-:-:S07]  /*6b020*/  F2FP.F16.E5M2.UNPACK_B R7, R24.H1 ;  /* 0x00000018ff07723e */ /* 0x004fce00030004ff */
[----:B------:R-:W-:Y:S01]  /*6b030*/  HMMA.16816.F32 R8, R12, R6, R8 ;  /* 0x000000060c08723c */ /* 0x000fe20000001808 */
[----:B------:R-:W-:-:S15]  /*6b040*/  STL.64 [R1+0x90], R6 ;  /* 0x0000900601007387 */ /* 0x000fde0000100a00 */
[----:B------:R-:W-:-:S03]  /*6b050*/  NOP ;  /* 0x0000000000007918 */ /* 0x000fc60000000000 */
[----:B------:R-:W-:Y:S04]  /*6b060*/  STL.64 [R1+0x110], R8 ;  /* 0x0001100801007387 */ /* 0x000fe80000100a00 */
[----:B------:R0:W-:Y:S04]  /*6b070*/  STL.64 [R1+0x118], R10 ;  /* 0x0001180a01007387 */ /* 0x0001e80000100a00 */
[----:B0-----:R-:W2:Y:S04]  /*6b080*/  LDL.LU.64 R10, [R1+0x5220] ;  /* 0x00522000010a7983 */ /* 0x001ea80000300a00 */
[----:B------:R-:W2:Y:S01]  /*6b090*/  LDL.LU.64 R8, [R1+0x5218] ;  /* 0x0052180001087983 */ /* 0x000ea20000300a00 */
[----:B------:R-:W-:-:S02]  /*6b0a0*/  F2FP.F16.E5M2.UNPACK_B R24, R25.H1 ;  /* 0x00000019ff18723e */ /* 0x000fc400030004ff */
[----:B------:R-:W-:Y:S02]  /*6b0b0*/  F2FP.F16.E5M2.UNPACK_B R25, R26.H1 ;  /* 0x0000001aff19723e */ /* 0x000fe400030004ff */
[----:B------:R-:W-:-:S03]  /*6b0c0*/  F2FP.F16.E5M2.UNPACK_B R6, R27.H1 ;  /* 0x0000001bff06723e */ /* 0x000fc600030004ff */
[----:B------:R2:W-:Y:S02]  /*6b0d0*/  STL.64 [R1+0x88], R24 ;  /* 0x0000881801007387 */ /* 0x0005e40000100a00 */
[----:B--2---:R-:W-:Y:S02]  /*6b0e0*/  HMMA.16816.F32 R24, R12, R24, R8 ;  /* 0x000000180c18723c */ /* 0x004fe40000001808 */
[----:B------:R-:W2:Y:S04]  /*6b0f0*/  LDL.LU.64 R10, [R1+0x5210] ;  /* 0x00521000010a7983 */ /* 0x000ea80000300a00 */
[----:B------:R-:W2:-:S13]  /*6b100*/  LDL.LU.64 R8, [R1+0x5208] ;  /* 0x0052080001087983 */ /* 0x000e9a0000300a00 */
[----:B------:R-:W-:Y:S04]  /*6b110*/  STL.64 [R1+0x280], R24 ;  /* 0x0002801801007387 */ /* 0x000fe80000100a00 */
[----:B------:R0:W-:Y:S04]  /*6b120*/  STL.64 [R1+0x288], R26 ;  /* 0x0002881a01007387 */ /* 0x0001e80000100a00 */
[----:B0-----:R-:W3:Y:S04]  /*6b130*/  LDL.LU.64 R26, [R1+0x5200] ;  /* 0x00520000011a7983 */ /* 0x001ee80000300a00 */
[----:B------:R-:W3:Y:S01]  /*6b140*/  LDL.LU.64 R24, [R1+0x51f8] ;  /* 0x0051f80001187983 */ /* 0x000ee20000300a00 */
[----:B--2---:R-:W-:-:S05]  /*6b150*/  F2FP.F16.E5M2.UNPACK_B R7, R8.H1 ;  /* 0x00000008ff07723e */ /* 0x004fca00030004ff */
[----:B------:R-:W-:Y:S02]  /*6b160*/  STL.64 [R1+0x80], R6 ;  /* 0x0000800601007387 */ /* 0x000fe40000100a00 */
[----:B---3--:R-:W-:-:S15]  /*6b170*/  HMMA.16816.F32 R24, R12, R6, R24 ;  /* 0x000000060c18723c */ /* 0x008fde0000001818 */
[----:B------:R-:W-:-:S04]  /*6b180*/  NOP ;  /* 0x0000000000007918 */ /* 0x000fc80000000000 */
[----:B------:R-:W-:Y:S04]  /*6b190*/  STL.64 [R1+0x2f0], R24 ;  /* 0x0002f01801007387 */ /* 0x000fe80000100a00 */
[----:B------:R0:W-:Y:S04]  /*6b1a0*/  STL.64 [R1+0x2f8], R26 ;  /* 0x0002f81a01007387 */ /* 0x0001e80000100a00 */
[----:B0-----:R-:W2:Y:S04]  /*6b1b0*/  LDL.LU.64 R26, [R1+0x51f0] ;  /* 0x0051f000011a7983 */ /* 0x001ea80000300a00 */
[----:B------:R-:W2:Y:S01]  /*6b1c0*/  LDL.LU.64 R24, [R1+0x51e8] ;  /* 0x0051e80001187983 */ /* 0x000ea20000300a00 */
[----:B------:R-:W-:-:S02]  /*6b1d0*/  F2FP.F16.E5M2.UNPACK_B R8, R9.H1 ;  /* 0x00000009ff08723e */ /* 0x000fc400030004ff */
[----:B------:R-:W-:Y:S02]  /*6b1e0*/  F2FP.F16.E5M2.UNPACK_B R9, R10.H1 ;  /* 0x0000000aff09723e */ /* 0x000fe400030004ff */
[----:B------:R-:W-:-:S03]  /*6b1f0*/  F2FP.F16.E5M2.UNPACK_B R6, R11.H1 ;  /* 0x0000000bff06723e */ /* 0x000fc600030004ff */
[----:B------:R2:W-:Y:S01]  /*6b200*/  STL.64 [R1+0x78], R8 ;  /* 0x0000780801007387 */ /* 0x0005e20000100a00 */
[----:B------:R-:W-:-:S07]  /*6b210*/  F2FP.F16.E5M2.UNPACK_B R7, R4.H1 ;  /* 0x00000004ff07723e */ /* 0x000fce00030004ff */
[C---:B----4-:R-:W-:Y:S08]  /*6b220*/  HMMA.16816.F32 R20, R12.reuse, R6, R20 ;  /* 0x000000060c14723c */ /* 0x050ff00000001814 */
[----:B--2---:R-:W-:Y:S01]  /*6b230*/  HMMA.16816.F32 R8, R12, R8, R24 ;  /* 0x000000080c08723c */ /* 0x004fe20000001818 */
[----:B------:R-:W2:Y:S04]  /*6b240*/  LDL.LU.64 R26, [R1+0x51e0] ;  /* 0x0051e000011a7983 */ /* 0x000ea80000300a00 */
[----:B------:R-:W2:-:S14]  /*6b250*/  LDL.LU.64 R24, [R1+0x51d8] ;  /* 0x0051d80001187983 */ /* 0x000e9c0000300a00 */
[----:B------:R-:W-:Y:S04]  /*6b260*/  STL.64 [R1+0x340], R8 ;  /* 0x0003400801007387 */ /* 0x000fe80000100a00 */
[----:B------:R0:W-:Y:S04]  /*6b270*/  STL.64 [R1+0x348], R10 ;  /* 0x0003480a01007387 */ /* 0x0001e80000100a00 */
[----:B0-----:R-:W3:Y:S04]  /*6b280*/  LDL.LU.64 R10, [R1+0x51d0] ;  /* 0x0051d000010a7983 */ /* 0x001ee80000300a00 */
[----:B------:R-:W3:Y:S04]  /*6b290*/  LDL.LU.64 R8, [R1+0x51c8] ;  /* 0x0051c80001087983 */ /* 0x000ee80000300a00 */
[----:B------:R-:W-:Y:S04]  /*6b2a0*/  STL.64 [R1+0x70], R6 ;  /* 0x0000700601007387 */ /* 0x000fe80000100a00 */
[----:B------:R-:W-:Y:S04]  /*6b2b0*/  STL.64 [R1+0x390], R20 ;  /* 0x0003901401007387 */ /* 0x000fe80000100a00 */
[----:B------:R0:W-:Y:S04]  /*6b2c0*/  STL.64 [R1+0x398], R22 ;  /* 0x0003981601007387 */ /* 0x0001e80000100a00 */
[----:B0-----:R-:W4:Y:S04]  /*6b2d0*/  LDL.LU.64 R22, [R1+0x51c0] ;  /* 0x0051c00001167983 */ /* 0x001f280000300a00 */
[----:B------:R-:W4:Y:S01]  /*6b2e0*/  LDL.LU.64 R20, [R1+0x51b8] ;  /* 0x0051b80001147983 */ /* 0x000f220000300a00 */
[----:B------:R-:W-:-:S02]  /*6b2f0*/  F2FP.F16.E5M2.UNPACK_B R4, R2.H1 ;  /* 0x00000002ff04723e */ /* 0x000fc400030004ff */
[----:B------:R-:W-:-:S05]  /*6b300*/  F2FP.F16.E5M2.UNPACK_B R5, R3.H1 ;  /* 0x00000003ff05723e */ /* 0x000fca00030004ff */
[----:B------:R2:W-:Y:S02]  /*6b310*/  STL.64 [R1+0x68], R4 ;  /* 0x0000680401007387 */ /* 0x0005e40000100a00 */
[----:B--2---:R-:W-:Y:S02]  /*6b320*/  HMMA.16816.F32 R4, R12, R4, R24 ;  /* 0x000000040c04723c */ /* 0x004fe40000001818 */
[----:B------:R-:W2:Y:S04]  /*6b330*/  LDL.LU.64 R26, [R1+0x51b0] ;  /* 0x0051b000011a7983 */ /* 0x000ea80000300a00 */
[----:B------:R-:W2:Y:S01]  /*6b340*/  LDL.LU.64 R24, [R1+0x51a8] ;  /* 0x0051a80001187983 */ /* 0x000ea20000300a00 */
[----:B------:R-:W-:Y:S02]  /*6b350*/  F2FP.F16.E5M2.UNPACK_B R2, R16.H1 ;  /* 0x00000010ff02723e */ /* 0x000fe400030004ff */
[----:B------:R-:W-:-:S07]  /*6b360*/  F2FP.F16.E5M2.UNPACK_B R3, R17.H1 ;  /* 0x00000011ff03723e */ /* 0x000fce00030004ff */
[----:B---3--:R-:W-:Y:S03]  /*6b370*/  HMMA.16816.F32 R8, R12, R2, R8 ;  /* 0x000000020c08723c */ /* 0x008fe60000001808 */
[----:B------:R0:W-:Y:S04]  /*6b380*/  STL.64 [R1+0x3e0], R4 ;  /* 0x0003e00401007387 */ /* 0x0001e80000100a00 */
[----:B------:R-:W-:Y:S04]  /*6b390*/  STL.64 [R1+0x3e8], R6 ;  /* 0x0003e80601007387 */ /* 0x000fe80000100a00 */
[----:B------:R-:W-:Y:S01]  /*6b3a0*/  STL.64 [R1+0x60], R2 ;  /* 0x0000600201007387 */ /* 0x000fe20000100a00 */
[----:B0-----:R-:W-:-:S02]  /*6b3b0*/  F2FP.F16.E5M2.UNPACK_B R4, R18.H1 ;  /* 0x00000012ff04723e */ /* 0x001fc400030004ff */
[----:B------:R-:W-:-:S05]  /*6b3c0*/  F2FP.F16.E5M2.UNPACK_B R5, R19.H1 ;  /* 0x00000013ff05723e */ /* 0x000fca00030004ff */
[----:B------:R-:W-:Y:S04]  /*6b3d0*/  STL.64 [R1+0x430], R8 ;  /* 0x0004300801007387 */ /* 0x000fe80000100a00 */
[----:B------:R-:W-:Y:S04]  /*6b3e0*/  STL.64 [R1+0x438], R10 ;  /* 0x0004380a01007387 */ /* 0x000fe80000100a00 */
[----:B------:R4:W-:Y:S02]  /*6b3f0*/  STL.64 [R1+0x58], R4 ;  /* 0x0000580401007387 */ /* 0x0009e40000100a00 */
[----:B----4-:R-:W-:Y:S01]  /*6b400*/  HMMA.16816.F32 R4, R12, R4, R20 ;  /* 0x000000040c04723c */ /* 0x010fe20000001814 */
[----:B------:R-:W-:-:S02]  /*6b410*/  F2FP.F16.E5M2.UNPACK_B R2, R28.H1 ;  /* 0x0000001cff02723e */ /* 0x000fc400030004ff */
[----:B------:R-:W-:-:S15]  /*6b420*/  F2FP.F16.E5M2.UNPACK_B R3, R29.H1 ;  /* 0x0000001dff03723e */ /* 0x000fde00030004ff */
[----:B------:R-:W-:Y:S01]  /*6b430*/  NOP ;  /* 0x0000000000007918 */ /* 0x000fe20000000000 */
[----:B------:R-:W-:Y:S04]  /*6b440*/  STL.64 [R1+0x480], R4 ;  /* 0x0004800401007387 */ /* 0x000fe80000100a00 */
[----:B------:R2:W-:Y:S01]  /*6b450*/  STL.64 [R1+0x488], R6 ;  /* 0x0004880601007387 */ /* 0x0005e20000100a00 */
[----:B------:R-:W-:-:S03]  /*6b460*/  F2FP.F16.E5M2.UNPACK_B R0, R0.H1 ;  /* 0x00000000ff00723e */ /* 0x000fc600030004ff */
[----:B------:R-:W-:Y:S04]  /*6b470*/  STL.64 [R1+0x50], R2 ;  /* 0x0000500201007387 */ /* 0x000fe80000100a00 */
[----:B------:R-:W3:Y:S01]  /*6b480*/  LDL.LU R20, [R1+0x360] ;  /* 0x0003600001147983 */ /* 0x000ee20000300800 */
[----:B--2---:R-:W-:-:S15]  /*6b490*/  HMMA.16816.F32 R4, R12, R2, R24 ;  /* 0x000000020c04723c */ /* 0x004fde0000001818 */
[----:B------:R-:W-:-:S04]  /*6b4a0*/  NOP ;  /* 0x0000000000007918 */ /* 0x000fc80000000000 */
[----:B------:R-:W-:Y:S04]  /*6b4b0*/  STL.64 [R1+0x4b0], R4 ;  /* 0x0004b00401007387 */ /* 0x000fe80000100a00 */
[----:B------:R-:W-:Y:S04]  /*6b4c0*/  STL.64 [R1+0x4b8], R6 ;  /* 0x0004b80601007387 */ /* 0x000fe80000100a00 */
[----:B------:R-:W3:Y:S04]  /*6b4d0*/  LDL.LU R21, [R1+0x364] ;  /* 0x0003640001157983 */ /* 0x000ee80000300800 */
[----:B------:R-:W-:Y:S04]  /*6b4e0*/  STL [R1+0x48], R0 ;  /* 0x0000480001007387 */ /* 0x000fe80000100800 */
[----:B------:R-:W2:Y:S04]  /*6b4f0*/  LDL.LU R22, [R1+0x368] ;  /* 0x0003680001167983 */ /* 0x000ea80000300800 */
[----:B------:R-:W2:Y:S04]  /*6b500*/  LDL.LU R23, [R1+0x36c] ;  /* 0x00036c0001177983 */ /* 0x000ea80000300800 */
[----:B--2---:R-:W-:Y:S04]  /*6b510*/  STL.64 [R1+0x5100], R22 ;  /* 0x0051001601007387 */ /* 0x004fe80000100a00 */
[----:B---3--:R-:W-:Y:S04]  /*6b520*/  STL.64 [R1+0x50f8], R20 ;  /* 0x0050f81401007387 */ /* 0x008fe80000100a00 */
        /* <DEDUP_REMOVED lines=12> */
[----:B---3--:R-:W-:Y:S04]  /*6b5f0*/  STL.64 [R1+0x5120], R10 ;  /* 0x0051200a01007387 */ /* 0x008fe80000100a00 */
[----:B--2---:R0:W-:Y:S04]  /*6b600*/  STL.64 [R1+0x5118], R8 ;  /* 0x0051180801007387 */ /* 0x0041e80000100a00 */
[----:B------:R-:W2:Y:S04]  /*6b610*/  LDL.LU R4, [R1+0x1e64] ;  /* 0x001e640001047983 */ /* 0x000ea80000300800 */
[----:B----4-:R-:W-:Y:S04]  /*6b620*/  STL [R1+0x5140], R6 ;  /* 0x0051400601007387 */ /* 0x010fe80000100800 */
[----:B--2---:R-:W-:Y:S04]  /*6b630*/  STL.64 [R1+0x5138], R4 ;  /* 0x0051380401007387 */ /* 0x004fe80000100a00 */
[----:B------:R-:W2:Y:S04]  /*6b640*/  LDL.LU R2, [R1+0x1e70] ;  /* 0x001e700001027983 */ /* 0x000ea80000300800 */
[----:B------:R-:W3:Y:S04]  /*6b650*/  LDL.LU R3, [R1+0x1e74] ;  /* 0x001e740001037983 */ /* 0x000ee80000300800 */
[----:B------:R-:W4:Y:S04]  /*6b660*/  LDL.LU R16, [R1+0x1e80] ;  /* 0x001e800001107983 */ /* 0x000f280000300800 */
[----:B------:R-:W2:Y:S04]  /*6b670*/  LDL.LU R20, [R1+0x310] ;  /* 0x0003100001147983 */ /* 0x000ea80000300800 */
[----:B------:R-:W2:Y:S04]  /*6b680*/  LDL.LU R21, [R1+0x314] ;  /* 0x0003140001157983 */ /* 0x000ea80000300800 */
[----:B------:R-:W2:Y:S04]  /*6b690*/  LDL.LU R22, [R1+0x318] ;  /* 0x0003180001167983 */ /* 0x000ea80000300800 */
[----:B------:R-:W2:Y:S04]  /*6b6a0*/  LDL.LU R23, [R1+0x31c] ;  /* 0x00031c0001177983 */ /* 0x000ea80000300800 */
[----:B0-----:R-:W2:Y:S04]  /*6b6b0*/  LDL.LU R9, [R1+0x1e34] ;  /* 0x001e340001097983 */ /* 0x001ea80000300800 */
[----:B------:R-:W2:Y:S04]  /*6b6c0*/  LDL.LU R10, [R1+0x1e40] ;  /* 0x001e4000010a7983 */ /* 0x000ea80000300800 */
[----:B------:R-:W2:Y:S04]  /*6b6d0*/  LDL.LU R11, [R1+0x1e44] ;  /* 0x001e4400010b7983 */ /* 0x000ea80000300800 */
[----:B--2---:R-:W-:Y:S04]  /*6b6e0*/  STL [R1+0x5158], R11 ;  /* 0x0051580b01007387 */ /* 0x004fe80000100800 */
[----:B------:R-:W2:Y:S04]  /*6b6f0*/  LDL.LU R7, [R1+0x1e50] ;  /* 0x001e500001077983 */ /* 0x000ea80000300800 */
[----:B--2---:R-:W-:Y:S04]  /*6b700*/  STL [R1+0x5170], R7 ;  /* 0x0051700701007387 */ /* 0x004fe80000100800 */
[----:B------:R-:W-:Y:S04]  /*6b710*/  STL.64 [R1+0x5130], R22 ;  /* 0x0051301601007387 */ /* 0x000fe80000100a00 */
[----:B------:R0:W-:Y:S04]  /*6b720*/  STL.64 [R1+0x5128], R20 ;  /* 0x0051281401007387 */ /* 0x0001e80000100a00 */
[----:B0-----:R-:W2:Y:S04]  /*6b730*/  LDL.LU R20, [R1+0x2c0] ;  /* 0x0002c00001147983 */ /* 0x001ea80000300800 */
[----:B------:R-:W2:Y:S04]  /*6b740*/  LDL.LU R21, [R1+0x2c4] ;  /* 0x0002c40001157983 */ /* 0x000ea80000300800 */
[----:B------:R-:W2:Y:S04]  /*6b750*/  LDL.LU R22, [R1+0x2c8] ;  /* 0x0002c80001167983 */ /* 0x000ea80000300800 */
[----:B------:R-:W2:Y:S04]  /*6b760*/  LDL.LU R23, [R1+0x2cc] ;  /* 0x0002cc0001177983 */ /* 0x000ea80000300800 */
[----:B------:R-:W2:Y:S04]  /*6b770*/  LDL.LU R6, [R1+0x1e24] ;  /* 0x001e240001067983 */ /* 0x000ea80000300800 */
[----:B------:R-:W2:Y:S04]  /*6b780*/  LDL.LU R8, [R1+0x1e30] ;  /* 0x001e300001087983 */ /* 0x000ea80000300800 */
[----:B------:R-:W-:Y:S04]  /*6b790*/  STL [R1+0x5190], R10 ;  /* 0x0051900a01007387 */ /* 0x000fe80000100800 */
[----:B------:R-:W3:Y:S04]  /*6b7a0*/  LDL.LU R4, [R1+0x1e14] ;  /* 0x001e140001047983 */ /* 0x000ee80000300800 */
[----:B------:R-:W3:Y:S04]  /*6b7b0*/  LDL.LU R5, [R1+0x1e20] ;  /* 0x001e200001057983 */ /* 0x000ee80000300800 */
[----:B--2---:R-:W-:Y:S04]  /*6b7c0*/  STL.64 [R1+0x5188], R8 ;  /* 0x0051880801007387 */ /* 0x004fe80000100a00 */
[----:B------:R-:W-:Y:S04]  /*6b7d0*/  STL.64 [R1+0x5150], R22 ;  /* 0x0051501601007387 */ /* 0x000fe80000100a00 */
[----:B------:R0:W-:Y:S04]  /*6b7e0*/  STL.64 [R1+0x5148], R20 ;  /* 0x0051481401007387 */ /* 0x0001e80000100a00 */
[----:B0-----:R-:W2:Y:S04]  /*6b7f0*/  LDL.LU R20, [R1+0x2a0] ;  /* 0x0002a00001147983 */ /* 0x001ea80000300800 */
[----:B------:R-:W2:Y:S04]  /*6b800*/  LDL.LU R21, [R1+0x2a4] ;  /* 0x0002a40001157983 */ /* 0x000ea80000300800 */
[----:B------:R-:W2:Y:S04]  /*6b810*/  LDL.LU R22, [R1+0x2a8] ;  /* 0x0002a80001167983 */ /* 0x000ea80000300800 */
[----:B------:R-:W2:Y:S04]  /*6b820*/  LDL.LU R23, [R1+0x2ac] ;  /* 0x0002ac0001177983 */ /* 0x000ea80000300800 */
[----:B--2---:R-:W-:Y:S04]  /*6b830*/  STL.64 [R1+0x5168], R22 ;  /* 0x0051681601007387 */ /* 0x004fe80000100a00 */
        /* <DEDUP_REMOVED lines=10> */
[----:B------:R-:W2:Y:S01]  /*6b8e0*/  LDL.LU R23, [R1+0x25c] ;  /* 0x00025c0001177983 */ /* 0x000ea20000300800 */
[----:B------:R-:W-:Y:S01]  /*6b8f0*/  IMAD.MOV.U32 R10, RZ, RZ, R0 ;  /* 0x000000ffff0a7224 */ /* 0x000fe200078e0000 */
[----:B---3--:R-:W-:-:S02]  /*6b900*/  F2FP.F16.E5M2.UNPACK_B R11, R4.H1 ;  /* 0x00000004ff0b723e */ /* 0x008fc400030004ff */
[----:B--2---:R-:W-:Y:S04]  /*6b910*/  STL.64 [R1+0x51a0], R22 ;  /* 0x0051a01601007387 */ /* 0x004fe80000100a00 */
[----:B------:R0:W-:Y:S04]  /*6b920*/  STL.64 [R1+0x5198], R20 ;  /* 0x0051981401007387 */ /* 0x0001e80000100a00 */
[----:B0-----:R-:W2:Y:S04]  /*6b930*/  LDL.LU R20, [R1+0x230] ;  /* 0x0002300001147983 */ /* 0x001ea80000300800 */
[----:B------:R-:W2:Y:S04]  /*6b940*/  LDL.LU R21, [R1+0x234] ;  /* 0x0002340001157983 */ /* 0x000ea80000300800 */
[----:B------:R-:W2:Y:S04]  /*6b950*/  LDL.LU R22, [R1+0x238] ;  /* 0x0002380001167983 */ /* 0x000ea80000300800 */
[----:B------:R-:W2:Y:S04]  /*6b960*/  LDL.LU R23, [R1+0x23c] ;  /* 0x00023c0001177983 */ /* 0x000ea80000300800 */
        /* <DEDUP_REMOVED lines=10> */
[----:B------:R2:W-:Y:S02]  /*6ba10*/  STL [R1+0x4c], R11 ;  /* 0x00004c0b01007387 */ /* 0x0005e40000100800 */
[----:B--2---:R-:W-:Y:S02]  /*6ba20*/  HMMA.16816.F32 R8, R12, R10, R20 ;  /* 0x0000000a0c08723c */ /* 0x004fe40000001814 */
[----:B------:R-:W2:Y:S04]  /*6ba30*/  LDL.LU.64 R22, [R1+0x51a0] ;  /* 0x0051a00001167983 */ /* 0x000ea80000300a00 */
[----:B------:R-:W2:Y:S01]  /*6ba40*/  LDL.LU.64 R20, [R1+0x5198] ;  /* 0x0051980001147983 */ /* 0x000ea20000300a00 */
[----:B------:R-:W-:-:S02]  /*6ba50*/  F2FP.F16.E5M2.UNPACK_B R4, R5.H1 ;  /* 0x00000005ff04723e */ /* 0x000fc400030004ff */
[----:B------:R-:W-:-:S10]  /*6ba60*/  F2FP.F16.E5M2.UNPACK_B R5, R6.H1 ;  /* 0x00000006ff05723e */ /* 0x000fd400030004ff */
[----:B------:R-:W-:Y:S04]  /*6ba70*/  STL.64 [R1+0x4e0], R8 ;  /* 0x0004e00801007387 */ /* 0x000fe80000100a00 */
[----:B------:R0:W-:Y:S04]  /*6ba80*/  STL.64 [R1+0x4e8], R10 ;  /* 0x0004e80a01007387 */ /* 0x0001e80000100a00 */
[----:B0-----:R-:W3:Y:S04]  /*6ba90*/  LDL.LU R10, [R1+0x5190] ;  /* 0x00519000010a7983 */ /* 0x001ee80000300800 */
[----:B------:R-:W3:Y:S04]  /*6baa0*/  LDL.LU.64 R8, [R1+0x5188] ;  /* 0x0051880001087983 */ /* 0x000ee80000300a00 */
[----:B------:R2:W-:Y:S02]  /*6bab0*/  STL.64 [R1+0x40], R4 ;  /* 0x0000400401007387 */ /* 0x0005e40000100a00 */
[----:B--2---:R-:W-:Y:S02]  /*6bac0*/  HMMA.16816.F32 R4, R12, R4, R20 ;  /* 0x000000040c04723c */ /* 0x004fe40000001814 */
[----:B------:R-:W2:Y:S04]  /*6bad0*/  LDL.LU.64 R22, [R1+0x5180] ;  /* 0x0051800001167983 */ /* 0x000ea80000300a00 */
[----:B------:R-:W2:-:S13]  /*6bae0*/  LDL.LU.64 R20, [R1+0x5178] ;  /* 0x0051780001147983 */ /* 0x000e9a0000300a00 */
[----:B------:R-:W-:Y:S04]  /*6baf0*/  STL.64 [R1+0x510], R4 ;  /* 0x0005100401007387 */ /* 0x000fe80000100a00 */
[----:B------:R0:W-:Y:S01]  /*6bb00*/  STL.64 [R1+0x518], R6 ;  /* 0x0005180601007387 */ /* 0x0001e20000100a00 */
[----:B---3--:R-:W-:Y:S02]  /*6bb10*/  F2FP.F16.E5M2.UNPACK_B R8, R8.H1 ;  /* 0x00000008ff08723e */ /* 0x008fe400030004ff */
[----:B------:R-:W-:Y:S01]  /*6bb20*/  F2FP.F16.E5M2.UNPACK_B R9, R9.H1 ;  /* 0x00000009ff09723e */ /* 0x000fe200030004ff */
[----:B0-----:R-:W3:Y:S01]  /*6bb30*/  LDL.LU R7, [R1+0x5170] ;  /* 0x0051700001077983 */ /* 0x001ee20000300800 */
[----:B------:R-:W-:-:S03]  /*6bb40*/  F2FP.F16.E5M2.UNPACK_B R4, R10.H1 ;  /* 0x0000000aff04723e */ /* 0x000fc600030004ff */
[----:B------:R2:W-:Y:S02]  /*6bb50*/  STL.64 [R1+0x38], R8 ;  /* 0x0000380801007387 */ /* 0x0005e40000100a00 */
[----:B--2---:R-:W-:Y:S02]  /*6bb60*/  HMMA.16816.F32 R8, R12, R8, R20 ;  /* 0x000000080c08723c */ /* 0x004fe40000001814 */
[----:B------:R-:W2:Y:S04]  /*6bb70*/  LDL.LU.64 R22, [R1+0x5168] ;  /* 0x0051680001167983 */ /* 0x000ea80000300a00 */
[----:B------:R-:W2:-:S13]  /*6bb80*/  LDL.LU.64 R20, [R1+0x5160] ;  /* 0x0051600001147983 */ /* 0x000e9a0000300a00 */
[----:B------:R-:W-:Y:S04]  /*6bb90*/  STL.64 [R1+0x5b0], R8 ;  /* 0x0005b00801007387 */ /* 0x000fe80000100a00 */
[----:B------:R0:W-:Y:S04]  /*6bba0*/  STL.64 [R1+0x5b8], R10 ;  /* 0x0005b80a01007387 */ /* 0x0001e80000100a00 */
[----:B0-----:R-:W2:Y:S01]  /*6bbb0*/  LDL.LU R11, [R1+0x5158] ;  /* 0x00515800010b7983 */ /* 0x001ea20000300800 */
[----:B---3--:R-:W-:Y:S02]  /*6bbc0*/  F2FP.F16.E5M2.UNPACK_B R8, R7.H1 ;  /* 0x00000007ff08723e */ /* 0x008fe400030004ff */
[----:B--2---:R-:W-:-:S05]  /*6bbd0*/  F2FP.F16.E5M2.UNPACK_B R5, R11.H1 ;  /* 0x0000000bff05723e */ /* 0x004fca00030004ff */
[----:B------:R0:W-:Y:S02]  /*6bbe0*/  STL.64 [R1+0x30], R4 ;  /* 0x0000300401007387 */ /* 0x0001e40000100a00 */
[----:B0-----:R-:W-:Y:S02]  /*6bbf0*/  HMMA.16816.F32 R4, R12, R4, R20 ;  /* 0x000000040c04723c */ /* 0x001fe40000001814 */
[----:B------:R-:W2:Y:S04]  /*6bc00*/  LDL.LU.64 R22, [R1+0x5150] ;  /* 0x0051500001167983 */ /* 0x000ea80000300a00 */
[----:B------:R-:W2:-:S13]  /*6bc10*/  LDL.LU.64 R20, [R1+0x5148] ;  /* 0x0051480001147983 */ /* 0x000e9a0000300a00 */
[----:B------:R-:W-:Y:S04]  /*6bc20*/  STL.64 [R1+0x2a0], R4 ;  /* 0x0002a00401007387 */ /* 0x000fe80000100a00 */
[----:B------:R0:W-:Y:S04]  /*6bc30*/  STL.64 [R1+0x2a8], R6 ;  /* 0x0002a80601007387 */ /* 0x0001e80000100a00 */
[----:B0-----:R-:W3:Y:S04]  /*6bc40*/  LDL.LU R6, [R1+0x5140] ;  /* 0x0051400001067983 */ /* 0x001ee80000300800 */
[----:B------:R-:W2:Y:S01]  /*6bc50*/  LDL.LU.64 R4, [R1+0x5138] ;  /* 0x0051380001047983 */ /* 0x000ea20000300a00 */
[----:B---3--:R-:W-:-:S05]  /*6bc60*/  F2FP.F16.E5M2.UNPACK_B R9, R6.H1 ;  /* 0x00000006ff09723e */ /* 0x008fca00030004ff */
        /* <DEDUP_REMOVED lines=8> */
[----:B------:R-:W-:-:S02]  /*6bcf0*/  F2FP.F16.E5M2.UNPACK_B R6, R5.H1 ;  /* 0x00000005ff06723e */ /* 0x000fc400030004ff */
[----:B------:R-:W-:-:S05]  /*6bd00*/  F2FP.F16.E5M2.UNPACK_B R7, R4.H1 ;  /* 0x00000004ff07723e */ /* 0x000fca00030004ff */
[----:B------:R-:W-:Y:S01]  /*6bd10*/  STL.64 [R1+0x20], R6 ;  /* 0x0000200601007387 */ /* 0x000fe20000100a00 */
[----:B------:R-:W-:Y:S02]  /*6bd20*/  F2FP.F16.E5M2.UNPACK_B R4, R2.H1 ;  /* 0x00000002ff04723e */ /* 0x000fe400030004ff */
[----:B------:R-:W-:Y:S01]  /*6bd30*/  F2FP.F16.E5M2.UNPACK_B R5, R3.H1 ;  /* 0x00000003ff05723e */ /* 0x000fe200030004ff */
[----:B---3--:R-:W-:-:S15]  /*6bd40*/  HMMA.16816.F32 R8, R12, R6, R8 ;  /* 0x000000060c08723c */ /* 0x008fde0000001808 */
[----:B------:R-:W-:-:S04]  /*6bd50*/  NOP ;  /* 0x0000000000007918 */ /* 0x000fc80000000000 */
[----:B------:R-:W-:Y:S04]  /*6bd60*/  STL.64 [R1+0x2e0], R8 ;  /* 0x0002e00801007387 */ /* 0x000fe80000100a00 */
[----:B------:R0:W-:Y:S04]  /*6bd70*/  STL.64 [R1+0x2e8], R10 ;  /* 0x0002e80a01007387 */ /* 0x0001e80000100a00 */
[----:B0-----:R-:W3:Y:S04]  /*6bd80*/  LDL.LU.64 R10, [R1+0x5110] ;  /* 0x00511000010a7983 */ /* 0x001ee80000300a00 */
[----:B------:R-:W3:Y:S04]  /*6bd90*/  LDL.LU.64 R8, [R1+0x5108] ;  /* 0x0051080001087983 */ /* 0x000ee80000300a00 */
[----:B------:R2:W-:Y:S02]  /*6bda0*/  STL.64 [R1+0x18], R4 ;  /* 0x0000180401007387 */ /* 0x0005e40000100a00 */
[----:B--2---:R-:W-:Y:S02]  /*6bdb0*/  HMMA.16816.F32 R4, R12, R4, R20 ;  /* 0x000000040c04723c */ /* 0x004fe40000001814 */
[----:B------:R-:W2:Y:S04]  /*6bdc0*/  LDL.LU.64 R22, [R1+0x5100] ;  /* 0x0051000001167983 */ /* 0x000ea80000300a00 */
[----:B------:R-:W2:Y:S01]  /*6bdd0*/  LDL.LU.64 R20, [R1+0x50f8] ;  /* 0x0050f80001147983 */ /* 0x000ea20000300a00 */
[----:B----4-:R-:W-:-:S02]  /*6bde0*/  F2FP.F16.E5M2.UNPACK_B R2, R16.H1 ;  /* 0x00000010ff02723e */ /* 0x010fc400030004ff */
[----:B------:R-:W-:-:S10]  /*6bdf0*/  F2FP.F16.E5M2.UNPACK_B R3, R17.H1 ;  /* 0x00000011ff03723e */ /* 0x000fd400030004ff */
[----:B------:R0:W-:Y:S04]  /*6be00*/  STL.64 [R1+0x310], R4 ;  /* 0x0003100401007387 */ /* 0x0001e80000100a00 */
[----:B------:R-:W-:Y:S04]  /*6be10*/  STL.64 [R1+0x318], R6 ;  /* 0x0003180601007387 */ /* 0x000fe80000100a00 */
[----:B------:R1:W-:Y:S01]  /*6be20*/  STL.64 [R1+0x10], R2 ;  /* 0x0000100201007387 */ /* 0x0003e20000100a00 */
[----:B0-----:R-:W-:Y:S02]  /*6be30*/  F2FP.F16.E5M2.UNPACK_B R4, R18.H1 ;  /* 0x00000012ff04723e */ /* 0x001fe400030004ff */
[----:B------:R-:W-:Y:S01]  /*6be40*/  F2FP.F16.E5M2.UNPACK_B R5, R19.H1 ;  /* 0x00000013ff05723e */ /* 0x000fe200030004ff */
[----:B---3--:R-:W-:Y:S01]  /*6be50*/  HMMA.16816.F32 R8, R12, R2, R8 ;  /* 0x000000020c08723c */ /* 0x008fe20000001808 */
[----:B-1----:R-:W-:-:S02]  /*6be60*/  F2FP.F16.E5M2.UNPACK_B R2, R28.H1 ;  /* 0x0000001cff02723e */ /* 0x002fc400030004ff */
[----:B------:R-:W-:-:S15]  /*6be70*/  F2FP.F16.E5M2.UNPACK_B R3, R29.H1 ;  /* 0x0000001dff03723e */ /* 0x000fde00030004ff */
[----:B------:R-:W-:Y:S01]  /*6be80*/  NOP ;  /* 0x0000000000007918 */ /* 0x000fe20000000000 */
[----:B------:R-:W-:Y:S04]  /*6be90*/  STL.64 [R1+0x330], R8 ;  /* 0x0003300801007387 */ /* 0x000fe80000100a00 */
[----:B------:R-:W-:Y:S04]  /*6bea0*/  STL.64 [R1+0x338], R10 ;  /* 0x0003380a01007387 */ /* 0x000fe80000100a00 */
[----:B------:R2:W-:Y:S02]  /*6beb0*/  STL.64 [R1+0x8], R4 ;  /* 0x0000080401007387 */ /* 0x0005e40000100a00 */
[----:B--2---:R-:W-:-:S15]  /*6bec0*/  HMMA.16816.F32 R4, R12, R4, R20 ;  /* 0x000000040c04723c */ /* 0x004fde0000001814 */
[----:B------:R-:W-:-:S04]  /*6bed0*/  NOP ;  /* 0x0000000000007918 */ /* 0x000fc80000000000 */
[----:B------:R-:W-:Y:S04]  /*6bee0*/  STL.64 [R1+0x360], R4 ;  /* 0x0003600401007387 */ /* 0x000fe80000100a00 */
[----:B------:R0:W-:Y:S02]  /*6bef0*/  STL.64 [R1+0x368], R6 ;  /* 0x0003680601007387 */ /* 0x0001e40000100a00 */
[----:B0-----:R-:W-:Y:S02]  /*6bf00*/  HMMA.16816.F32 R4, R12, R2, R24 ;  /* 0x000000020c04723c */ /* 0x001fe40000001818 */
[----:B------:R-:W-:Y:S04]  /*6bf10*/  STL.64 [R1], R2 ;  /* 0x0000000201007387 */ /* 0x000fe80000100a00 */
[----:B------:R-:W2:Y:S04]  /*6bf20*/  LDL.LU R25, [R1+0x1ed4] ;  /* 0x001ed40001197983 */ /* 0x000ea80000300800 */
[----:B------:R-:W3:Y:S09]  /*6bf30*/  LDL.LU R22, [R1+0x1ee0] ;  /* 0x001ee00001167983 */ /* 0x000ef20000300800 */
[----:B------:R-:W-:Y:S04]  /*6bf40*/  STL.64 [R1+0x380], R4 ;  /* 0x0003800401007387 */ /* 0x000fe80000100a00 */
[----:B------:R-:W-:Y:S04]  /*6bf50*/  STL.64 [R1+0x388], R6 ;  /* 0x0003880601007387 */ /* 0x000fe80000100a00 */
[----:B------:R-:W3:Y:S04]  /*6bf60*/  LDL.LU R23, [R1+0x1ee4] ;  /* 0x001ee40001177983 */ /* 0x000ee80000300800 */
[----:B------:R-:W4:Y:S04]  /*6bf70*/  LDL.LU R20, [R1+0x1ef0] ;  /* 0x001ef00001147983 */ /* 0x000f280000300800 */
[----:B------:R-:W4:Y:S04]  /*6bf80*/  LDL.LU R21, [R1+0x1ef4] ;  /* 0x001ef40001157983 */ /* 0x000f280000300800 */
[----:B---3--:R-:W-:Y:S04]  /*6bf90*/  STL.64 [R1+0x50e0], R22 ;  /* 0x0050e01601007387 */ /* 0x008fe80000100a00 */
[----:B----4-:R0:W-:Y:S04]  /*6bfa0*/  STL.64 [R1+0x50d8], R20 ;  /* 0x0050d81401007387 */ /* 0x0101e80000100a00 */
[----:B0-----:R-:W3:Y:S04]  /*6bfb0*/  LDL.LU R20, [R1+0x3d0] ;  /* 0x0003d00001147983 */ /* 0x001ee80000300800 */
[----:B------:R-:W3:Y:S04]  /*6bfc0*/  LDL.LU R21, [R1+0x3d4] ;  /* 0x0003d40001157983 */ /* 0x000ee80000300800 */
[----:B------:R-:W4:Y:S04]  /*6bfd0*/  LDL.LU R22, [R1+0x3d8] ;  /* 0x0003d80001167983 */ /* 0x000f280000300800 */
[----:B------:R-:W4:Y:S04]  /*6bfe0*/  LDL.LU R23, [R1+0x3dc] ;  /* 0x0003dc0001177983 */ /* 0x000f280000300800 */
[----:B----4-:R-:W-:Y:S04]  /*6bff0*/  STL.64 [R1+0x50f0], R22 ;  /* 0x0050f01601007387 */ /* 0x010fe80000100a00 */
[----:B---3--:R0:W-:Y:S04]  /*6c000*/  STL.64 [R1+0x50e8], R20 ;  /* 0x0050e81401007387 */ /* 0x0081e80000100a00 */
[----:B0-----:R-:W3:Y:S04]  /*6c010*/  LDL.LU R20, [R1+0x3b0] ;  /* 0x0003b00001147983 */ /* 0x001ee80000300800 */
[----:B------:R-:W3:Y:S04]  /*6c020*/  LDL.LU R21, [R1+0x3b4] ;  /* 0x0003b40001157983 */ /* 0x000ee80000300800 */
[----:B------:R-:W3:Y:S04]  /*6c030*/  LDL.LU R22, [R1+0x3b8] ;  /* 0x0003b80001167983 */ /* 0x000ee80000300800 */
[----:B------:R-:W3:Y:S04]  /*6c040*/  LDL.LU R23, [R1+0x3bc] ;  /* 0x0003bc0001177983 */ /* 0x000ee80000300800 */
[----:B------:R-:W4:Y:S04]  /*6c050*/  LDL.LU R29, [R1+0x1eb4] ;  /* 0x001eb400011d7983 */ /* 0x000f280000300800 */
[----:B------:R-:W2:Y:S04]  /*6c060*/  LDL.LU R26, [R1+0x1ec0] ;  /* 0x001ec000011a7983 */ /* 0x000ea80000300800 */
[----:B------:R-:W2:Y:S04]  /*6c070*/  LDL.LU R27, [R1+0x1ec4] ;  /* 0x001ec400011b7983 */ /* 0x000ea80000300800 */
[----:B------:R-:W2:Y:S04]  /*6c080*/  LDL.LU R24, [R1+0x1ed0] ;  /* 0x001ed00001187983 */ /* 0x000ea80000300800 */
[----:B------:R-:W2:Y:S04]  /*6c090*/  LDL.LU R18, [R1+0x1f00] ;  /* 0x001f000001127983 */ /* 0x000ea80000300800 */
[----:B------:R-:W2:Y:S04]  /*6c0a0*/  LDL.LU R19, [R1+0x1f04] ;  /* 0x001f040001137983 */ /* 0x000ea80000300800 */
[----:B------:R-:W3:Y:S04]  /*6c0b0*/  LDL.LU R16, [R1+0x1f10] ;  /* 0x001f100001107983 */ /* 0x000ee80000300800 */
[----:B------:R-:W3:Y:S04]  /*6c0c0*/  LDL.LU R17, [R1+0x1f14] ;  /* 0x001f140001117983 */ /* 0x000ee80000300800 */
[----:B--2---:R-:W-:Y:S04]  /*6c0d0*/  STL.64 [R1+0x50c0], R18 ;  /* 0x0050c01201007387 */ /* 0x004fe80000100a00 */
[----:B---3--:R0:W-:Y:S04]  /*6c0e0*/  STL.64 [R1+0x50b8], R16 ;  /* 0x0050b81001007387 */ /* 0x0081e80000100a00 */
[----:B0-----:R-:W2:Y:S04]  /*6c0f0*/  LDL.LU R16, [R1+0x420] ;  /* 0x0004200001107983 */ /* 0x001ea80000300800 */
[----:B------:R-:W2:Y:S04]  /*6c100*/  LDL.LU R17, [R1+0x424] ;  /* 0x0004240001117983 */ /* 0x000ea80000300800 */
[----:B------:R-:W3:Y:S04]  /*6c110*/  LDL.LU R18, [R1+0x428] ;  /* 0x0004280001127983 */ /* 0x000ee80000300800 */
[----:B------:R-:W3:Y:S01]  /*6c120*/  LDL.LU R19, [R1+0x42c] ;  /* 0x00042c0001137983 */ /* 0x000ee20000300800 */
[----:B------:R-:W-:-:S02]  /*6c130*/  F2FP.F16.E5M2.UNPACK_B R28, R0.H1 ;  /* 0x00000000ff1c723e */ /* 0x000fc400030004ff */
[----:B----4-:R-:W-:Y:S01]  /*6c140*/  F2FP.F16.E5M2.UNPACK_B R29, R29.H1 ;  /* 0x0000001dff1d723e */ /* 0x010fe200030004ff */
[----:B---3--:R-:W-:Y:S04]  /*6c150*/  STL.64 [R1+0x50d0], R18 ;  /* 0x0050d01201007387 */ /* 0x008fe80000100a00 */
[----:B--2---:R0:W-:Y:S04]  /*6c160*/  STL.64 [R1+0x50c8], R16 ;  /* 0x0050c81001007387 */ /* 0x0041e80000100a00 */
[----:B0-----:R-:W2:Y:S04]  /*6c170*/  LDL.LU R16, [R1+0x400] ;  /* 0x0004000001107983 */ /* 0x001ea80000300800 */
[----:B------:R-:W2:Y:S04]  /*6c180*/  LDL.LU R17, [R1+0x404] ;  /* 0x0004040001117983 */ /* 0x000ea80000300800 */
[----:B------:R-:W2:Y:S04]  /*6c190*/  LDL.LU R18, [R1+0x408] ;  /* 0x0004080001127983 */ /* 0x000ea80000300800 */
[----:B------:R-:W2:Y:S04]  /*6c1a0*/  LDL.LU R19, [R1+0x40c] ;  /* 0x00040c0001137983 */ /* 0x000ea80000300800 */
[----:B------:R-:W3:Y:S04]  /*6c1b0*/  LDL.LU R10, [R1+0x1f20] ;  /* 0x001f2000010a7983 */ /* 0x000ee80000300800 */
[----:B------:R-:W3:Y:S01]  /*6c1c0*/  LDL.LU R11, [R1+0x1f24] ;  /* 0x001f2400010b7983 */ /* 0x000ee20000300800 */
[----:B------:R-:W-:Y:S03]  /*6c1d0*/  HMMA.16816.F32 R20, R12, R28, R20 ;  /* 0x0000001c0c14723c */ /* 0x000fe60000001814 */
[----:B---3--:R0:W-:Y:S04]  /*6c1e0*/  STL.64 [R1+0x50b0], R10 ;  /* 0x0050b00a01007387 */ /* 0x0081e80000100a00 */
[----:B------:R-:W3:Y:S04]  /*6c1f0*/  LDL.LU R8, [R1+0x450] ;  /* 0x0004500001087983 */ /* 0x000ee80000300800 */
[----:B------:R-:W3:Y:S04]  /*6c200*/  LDL.LU R9, [R1+0x454] ;  /* 0x0004540001097983 */ /* 0x000ee80000300800 */
[----:B0-----:R-:W3:Y:S04]  /*6c210*/  LDL.LU R10, [R1+0x458] ;  /* 0x00045800010a7983 */ /* 0x001ee80000300800 */
[----:B------:R-:W3:Y:S04]  /*6c220*/  LDL.LU R11, [R1+0x45c] ;  /* 0x00045c00010b7983 */ /* 0x000ee80000300800 */
[----:B------:R-:W4:Y:S04]  /*6c230*/  LDL.LU R0, [R1+0x1f30] ;  /* 0x001f300001007983 */ /* 0x000f280000300800 */
        /* <DEDUP_REMOVED lines=8> */
[----:B------:R-:W-:-:S02]  /*6c2c0*/  F2FP.F16.E5M2.UNPACK_B R26, R26.H1 ;  /* 0x0000001aff1a723e */ /* 0x000fc400030004ff */
[----:B------:R-:W-:Y:S02]  /*6c2d0*/  F2FP.F16.E5M2.UNPACK_B R27, R27.H1 ;  /* 0x0000001bff1b723e */ /* 0x000fe400030004ff */
[----:B------:R-:W-:Y:S02]  /*6c2e0*/  F2FP.F16.E5M2.UNPACK_B R24, R24.H1 ;  /* 0x00000018ff18723e */ /* 0x000fe400030004ff */
[----:B------:R-:W-:-:S07]  /*6c2f0*/  F2FP.F16.E5M2.UNPACK_B R25, R25.H1 ;  /* 0x00000019ff19723e */ /* 0x000fce00030004ff */
[C---:B--2---:R-:W-:Y:S01]  /*6c300*/  HMMA.16816.F32 R16, R12.reuse, R24, R16 ;  /* 0x000000180c10723c */ /* 0x044fe20000001810 */
[----:B------:R-:W-:Y:S07]  /*6c310*/  STL.64 [R1+0x4fa0], R28 ;  /* 0x004fa01c01007387 */ /* 0x000fee0000100a00 */
        /* <DEDUP_REMOVED lines=8> */
[----:B0-----:R-:W4:Y:S04]  /*6c3a0*/  LDL.LU.64 R18, [R1+0x50d0] ;  /* 0x0050d00001127983 */ /* 0x001f280000300a00 */
[----:B------:R-:W4:Y:S04]  /*6c3b0*/  LDL.LU.64 R16, [R1+0x50c8] ;  /* 0x0050c80001107983 */ /* 0x000f280000300a00 */
[----:B------:R-:W-:Y:S04]  /*6c3c0*/  STL.64 [R1+0x4f98], R26 ;  /* 0x004f981a01007387 */ /* 0x000fe80000100a00 */
[----:B------:R0:W-:Y:S04]  /*6c3d0*/  STL.64 [R1+0x4f90], R24 ;  /* 0x004f901801007387 */ /* 0x0001e80000100a00 */
[----:B0-----:R-:W4:Y:S04]  /*6c3e0*/  LDL.LU R24, [R1+0x4a0] ;  /* 0x0004a00001187983 */ /* 0x001f280000300800 */
[----:B------:R-:W4:Y:S04]  /*6c3f0*/  LDL.LU R25, [R1+0x4a4] ;  /* 0x0004a40001197983 */ /* 0x000f280000300800 */
[----:B------:R-:W4:Y:S04]  /*6c400*/  LDL.LU R26, [R1+0x4a8] ;  /* 0x0004a800011a7983 */ /* 0x000f280000300800 */
[----:B------:R-:W4:Y:S01]  /*6c410*/  LDL.LU R27, [R1+0x4ac] ;  /* 0x0004ac00011b7983 */ /* 0x000f220000300800 */
[----:B--2---:R-:W-:-:S02]  /*6c420*/  F2FP.F16.E5M2.UNPACK_B R22, R22.H1 ;  /* 0x00000016ff16723e */ /* 0x004fc400030004ff */
[----:B------:R-:W-:Y:S02]  /*6c430*/  F2FP.F16.E5M2.UNPACK_B R23, R23.H1 ;  /* 0x00000017ff17723e */ /* 0x000fe400030004ff */
[----:B---3--:R-:W-:Y:S02]  /*6c440*/  F2FP.F16.E5M2.UNPACK_B R20, R20.H1 ;  /* 0x00000014ff14723e */ /* 0x008fe400030004ff */
[----:B------:R-:W-:-:S07]  /*6c450*/  F2FP.F16.E5M2.UNPACK_B R21, R21.H1 ;  /* 0x00000015ff15723e */ /* 0x000fce00030004ff */
[C---:B------:R-:W-:Y:S08]  /*6c460*/  HMMA.16816.F32 R8, R12.reuse, R20, R8 ;  /* 0x000000140c08723c */ /* 0x040ff00000001808 */
[----:B----4-:R-:W-:-:S15]  /*6c470*/  HMMA.16816.F32 R16, R12, R22, R16 ;  /* 0x000000160c10723c */ /* 0x010fde0000001810 */
        /* <DEDUP_REMOVED lines=17> */
[----:B------:R-:W-:-:S03]  /*6c590*/  F2FP.F16.E5M2.UNPACK_B R17, R17.H1 ;  /* 0x00000011ff11723e */ /* 0x000fc600030004ff */
[----:B----4-:R-:W-:Y:S01]  /*6c5a0*/  HMMA.16816.F32 R20, R12, R18, R20 ;  /* 0x000000120c14723c */ /* 0x010fe20000001814 */
[----:B------:R-:W-:Y:S02]  /*6c5b0*/  F2FP.F16.E5M2.UNPACK_B R10, R10.H1 ;  /* 0x0000000aff0a723e */ /* 0x000fe400030004ff */
[----:B------:R-:W-:-:S15]  /*6c5c0*/  F2FP.F16.E5M2.UNPACK_B R11, R11.H1 ;  /* 0x0000000bff0b723e */ /* 0x000fde00030004ff */
[----:B------:R-:W-:Y:S01]  /*6c5d0*/  NOP ;  /* 0x0000000000007918 */ /* 0x000fe20000000000 */
[----:B------:R-:W-:Y:S04]  /*6c5e0*/  STL.64 [R1+0x470], R20 ;  /* 0x0004701401007387 */ /* 0x000fe80000100a00 */
[----:B------:R0:W-:Y:S04]  /*6c5f0*/  STL.64 [R1+0x478], R22 ;  /* 0x0004781601007387 */ /* 0x0001e80000100a00 */
[----:B------:R-:W-:Y:S04]  /*6c600*/  STL.64 [R1+0x4f58], R18 ;  /* 0x004f581201007387 */ /* 0x000fe80000100a00 */
[----:B------:R1:W-:Y:S01]  /*6c610*/  STL.64 [R1+0x4f50], R16 ;  /* 0x004f501001007387 */ /* 0x0003e20000100a00 */
[C---:B0-----:R-:W-:Y:S08]  /*6c620*/  HMMA.16816.F32 R20, R12.reuse, R16, R24 ;  /* 0x000000100c14723c */ /* 0x041ff00000001818 */
[----:B-1----:R-:W-:Y:S11]  /*6c630*/  HMMA.16816.F32 R16, R12, R10, R4 ;  /* 0x0000000a0c10723c */ /* 0x002ff60000001804 */
[----:B------:R0:W-:Y:S04]  /*6c640*/  STL.64 [R1+0x4a0], R20 ;  /* 0x0004a01401007387 */ /* 0x0001e80000100a00 */
[----:B------:R-:W-:Y:S04]  /*6c650*/  STL.64 [R1+0x4a8], R22 ;  /* 0x0004a81601007387 */ /* 0x000fe80000100a00 */
[----:B------:R-:W2:Y:S04]  /*6c660*/  LDL.LU R9, [R1+0x1f34] ;  /* 0x001f340001097983 */ /* 0x000ea80000300800 */
[----:B------:R-:W3:Y:S04]  /*6c670*/  LDL.LU R6, [R1+0x1f40] ;  /* 0x001f400001067983 */ /* 0x000ee80000300800 */
[----:B------:R-:W-:Y:S04]  /*6c680*/  STL.64 [R1+0x4d0], R16 ;  /* 0x0004d01001007387 */ /* 0x000fe80000100a00 */
[----:B------:R-:W-:Y:S04]  /*6c690*/  STL.64 [R1+0x4d8], R18 ;  /* 0x0004d81201007387 */ /* 0x000fe80000100a00 */
[----:B------:R-:W4:Y:S04]  /*6c6a0*/  LDL.LU R7, [R1+0x1f44] ;  /* 0x001f440001077983 */ /* 0x000f280000300800 */
[----:B------:R-:W2:Y:S04]  /*6c6b0*/  LDL.LU R4, [R1+0x1f50] ;  /* 0x001f500001047983 */ /* 0x000ea80000300800 */
[----:B------:R-:W2:Y:S04]  /*6c6c0*/  LDL.LU R5, [R1+0x1f54] ;  /* 0x001f540001057983 */ /* 0x000ea80000300800 */
[----:B------:R-:W2:Y:S04]  /*6c6d0*/  LDL.LU R2, [R1+0x1f60] ;  /* 0x001f600001027983 */ /* 0x000ea80000300800 */
[----:B------:R-:W2:Y:S04]  /*6c6e0*/  LDL.LU R3, [R1+0x1f64] ;  /* 0x001f640001037983 */ /* 0x000ea80000300800 */
[----:B0-----:R-:W2:Y:S01]  /*6c6f0*/  LDL.LU R20, [R1+0x18d0] ;  /* 0x0018d00001147983 */ /* 0x001ea20000300800 */
[----:B------:R-:W-:-:S03]  /*6c700*/  F2FP.F16.E5M2.UNPACK_B R8, R0.H1 ;  /* 0x00000000ff08723e */ /* 0x000fc600030004ff */
[----:B--2---:R0:W-:Y:S04]  /*6c710*/  STL [R1+0x5078], R20 ;  /* 0x0050781401007387 */ /* 0x0041e80000100800 */
[----:B0-----:R-:W2:Y:S04]  /*6c720*/  LDL.LU R20, [R1+0x18c4] ;  /* 0x0018c40001147983 */ /* 0x001ea80000300800 */
[----:B------:R-:W2:Y:S04]  /*6c730*/  LDL.LU R21, [R1+0x18dc] ;  /* 0x0018dc0001157983 */ /* 0x000ea80000300800 */
[----:B------:R-:W2:Y:S04]  /*6c740*/  LDL.LU R0, [R1+0x18d8] ;  /* 0x0018d80001007983 */ /* 0x000ea80000300800 */
[----:B------:R-:W2:Y:S04]  /*6c750*/  LDL.LU R16, [R1+0x1150] ;  /* 0x0011500001107983 */ /* 0x000ea80000300800 */
        /* <DEDUP_REMOVED lines=15> */
[----:B------:R-:W-:-:S03]  /*6c850*/  F2FP.F16.E5M2.UNPACK_B R9, R9.H1 ;  /* 0x00000009ff09723e */ /* 0x000fc600030004ff */
[----:B--2---:R-:W-:Y:S04]  /*6c860*/  STL.64 [R1+0x50a8], R18 ;  /* 0x0050a81201007387 */ /* 0x004fe80000100a00 */
[----:B------:R0:W-:Y:S04]  /*6c870*/  STL.64 [R1+0x50a0], R16 ;  /* 0x0050a01001007387 */ /* 0x0001e80000100a00 */
[----:B0-----:R-:W2:Y:S04]  /*6c880*/  LDL.LU R16, [R1+0x500] ;  /* 0x0005000001107983 */ /* 0x001ea80000300800 */
[----:B------:R-:W2:Y:S04]  /*6c890*/  LDL.LU R17, [R1+0x504] ;  /* 0x0005040001117983 */ /* 0x000ea80000300800 */
[----:B------:R-:W2:Y:S04]  /*6c8a0*/  LDL.LU R18, [R1+0x508] ;  /* 0x0005080001127983 */ /* 0x000ea80000300800 */
[----:B------:R-:W2:Y:S04]  /*6c8b0*/  LDL.LU R19, [R1+0x50c] ;  /* 0x00050c0001137983 */ /* 0x000ea80000300800 */
[----:B------:R-:W3:Y:S04]  /*6c8c0*/  LDL.64 R22, [R1+0x98] ;  /* 0x0000980001167983 */ /* 0x000ee80000100a00 */
[----:B------:R-:W3:Y:S04]  /*6c8d0*/  LDL.LU R24, [R1+0x1140] ;  /* 0x0011400001187983 */ /* 0x000ee80000300800 */
[----:B------:R-:W3:Y:S04]  /*6c8e0*/  LDL.LU R25, [R1+0x1144] ;  /* 0x0011440001197983 */ /* 0x000ee80000300800 */
[----:B------:R-:W3:Y:S04]  /*6c8f0*/  LDL.LU R26, [R1+0x1148] ;  /* 0x00114800011a7983 */ /* 0x000ee80000300800 */
[----:B------:R-:W3:Y:S04]  /*6c900*/  LDL.LU R27, [R1+0x114c] ;  /* 0x00114c00011b7983 */ /* 0x000ee80000300800 */
[----:B------:R-:W3:Y:S01]  /*6c910*/  LDL.64 R28, [R1+0x90] ;  /* 0x00009000011c7983 */ /* 0x000ee20000100a00 */
[----:B--2---:R-:W-:-:S15]  /*6c920*/  HMMA.16816.F32 R16, R12, R8, R16 ;  /* 0x000000080c10723c */ /* 0x004fde0000001810 */
[----:B------:R-:W-:-:S04]  /*6c930*/  NOP ;  /* 0x0000000000007918 */ /* 0x000fc80000000000 */
[----:B------:R-:W-:Y:S04]  /*6c940*/  STL.64 [R1+0x500], R16 ;  /* 0x0005001001007387 */ /* 0x000fe80000100a00 */
[----:B------:R0:W-:Y:S04]  /*6c950*/  STL.64 [R1+0x508], R18 ;  /* 0x0005081201007387 */ /* 0x0001e80000100a00 */
[----:B0-----:R-:W2:Y:S04]  /*6c960*/  LDL.LU.64 R18, [R1+0x50a8] ;  /* 0x0050a80001127983 */ /* 0x001ea80000300a00 */
[----:B------:R-:W2:Y:S01]  /*6c970*/  LDL.LU.64 R16, [R1+0x50a0] ;  /* 0x0050a00001107983 */ /* 0x000ea20000300a00 */
[----:B---3--:R-:W-:-:S02]  /*6c980*/  F2FP.F16.E5M2.UNPACK_B R6, R6.H1 ;  /* 0x00000006ff06723e */ /* 0x008fc400030004ff */
[----:B----4-:R-:W-:Y:S01]  /*6c990*/  F2FP.F16.E5M2.UNPACK_B R7, R7.H1 ;  /* 0x00000007ff07723e */ /* 0x010fe200030004ff */
[----:B------:R-:W-:Y:S04]  /*6c9a0*/  STL.64 [R1+0x4f38], R10 ;  /* 0x004f380a01007387 */ /* 0x000fe80000100a00 */
[----:B------:R0:W-:Y:S04]  /*6c9b0*/  STL.64 [R1+0x4f30], R8 ;  /* 0x004f300801007387 */ /* 0x0001e80000100a00 */
[----:B0-----:R-:W3:Y:S04]  /*6c9c0*/  LDL.LU R8, [R1+0x590] ;  /* 0x0005900001087983 */ /* 0x001ee80000300800 */
[----:B------:R-:W3:Y:S04]  /*6c9d0*/  LDL.LU R9, [R1+0x594] ;  /* 0x0005940001097983 */ /* 0x000ee80000300800 */
[----:B------:R-:W3:Y:S04]  /*6c9e0*/  LDL.LU R10, [R1+0x598] ;  /* 0x00059800010a7983 */ /* 0x000ee80000300800 */
[----:B------:R-:W3:Y:S01]  /*6c9f0*/  LDL.LU R11, [R1+0x59c] ;  /* 0x00059c00010b7983 */ /* 0x000ee20000300800 */
[----:B--2---:R-:W-:-:S15]  /*6ca00*/  HMMA.16816.F32 R16, R12, R6, R16 ;  /* 0x000000060c10723c */ /* 0x004fde0000001810 */
[----:B------:R-:W-:-:S04]  /*6ca10*/  NOP ;  /* 0x0000000000007918 */ /* 0x000fc80000000000 */
[----:B------:R-:W-:Y:S04]  /*6ca20*/  STL.64 [R1+0x5a0], R16 ;  /* 0x0005a01001007387 */ /* 0x000fe80000100a00 */
[----:B------:R0:W-:Y:S04]  /*6ca30*/  STL.64 [R1+0x5a8], R18 ;  /* 0x0005a81201007387 */ /* 0x0001e80000100a00 */
[----:B0-----:R-:W2:Y:S04]  /*6ca40*/  LDL.LU.64 R18, [R1+0x5098] ;  /* 0x0050980001127983 */ /* 0x001ea80000300a00 */
[----:B------:R-:W2:Y:S01]  /*6ca50*/  LDL.LU.64 R16, [R1+0x5090] ;  /* 0x0050900001107983 */ /* 0x000ea20000300a00 */
[----:B------:R-:W-:-:S02]  /*6ca60*/  F2FP.F16.E5M2.UNPACK_B R4, R4.H1 ;  /* 0x00000004ff04723e */ /* 0x000fc400030004ff */
[----:B------:R-:W-:-:S07]  /*6ca70*/  F2FP.F16.E5M2.UNPACK_B R5, R5.H1 ;  /* 0x00000005ff05723e */ /* 0x000fce00030004ff */
[----:B--2---:R-:W-:-:S15]  /*6ca80*/  HMMA.16816.F32 R16, R12, R4, R16 ;  /* 0x000000040c10723c */ /* 0x004fde0000001810 */
[----:B------:R-:W-:-:S04]  /*6ca90*/  NOP ;  /* 0x0000000000007918 */ /* 0x000fc80000000000 */
[----:B------:R-:W-:Y:S04]  /*6caa0*/  STL.64 [R1+0x1d60], R16 ;  /* 0x001d601001007387 */ /* 0x000fe80000100a00 */
[----:B------:R0:W-:Y:S04]  /*6cab0*/  STL.64 [R1+0x1d68], R18 ;  /* 0x001d681201007387 */ /* 0x0001e80000100a00 */
[----:B0-----:R-:W2:Y:S04]  /*6cac0*/  LDL.LU.64 R18, [R1+0x5088] ;  /* 0x0050880001127983 */ /* 0x001ea80000300a00 */
[----:B------:R-:W2:Y:S04]  /*6cad0*/  LDL.LU.64 R16, [R1+0x5080] ;  /* 0x0050800001107983 */ /* 0x000ea80000300a00 */
[----:B------:R0:W-:Y:S04]  /*6cae0*/  STL.64 [R1+0x4f28], R6 ;  /* 0x004f280601007387 */ /* 0x0001e80000100a00 */
[----:B0-----:R-:W4:Y:S04]  /*6caf0*/  LDL.LU R6, [R1+0x18c0] ;  /* 0x0018c00001067983 */ /* 0x001f280000300800 */
[----:B------:R-:W2:Y:S04]  /*6cb00*/  LDL.LU R7, [R1+0x18d4] ;  /* 0x0018d40001077983 */ /* 0x000ea80000300800 */
[----:B------:R0:W-:Y:S04]  /*6cb10*/  STL.64 [R1+0x4f20], R4 ;  /* 0x004f200401007387 */ /* 0x0001e80000100a00 */
[----:B0-----:R-:W2:Y:S04]  /*6cb20*/  LDL.LU R4, [R1+0x18cc] ;  /* 0x0018cc0001047983 */ /* 0x001ea80000300800 */
[----:B------:R-:W2:Y:S01]  /*6cb30*/  LDL.LU R5, [R1+0x18c8] ;  /* 0x0018c80001057983 */ /* 0x000ea20000300800 */
[----:B----4-:R-:W-:-:S03]  /*6cb40*/  IMAD R6, R6, 0x100, R20 ;  /* 0x0000010006067824 */ /* 0x010fc600078e0214 */
[----:B------:R-:W4:Y:S01]  /*6cb50*/  LDL.LU R20, [R1+0x5078] ;  /* 0x0050780001147983 */ /* 0x000f220000300800 */
[----:B------:R-:W-:Y:S02]  /*6cb60*/  F2FP.F16.E5M2.UNPACK_B R2, R2.H1 ;  /* 0x00000002ff02723e */ /* 0x000fe400030004ff */
[----:B------:R-:W-:Y:S01]  /*6cb70*/  F2FP.F16.E5M2.UNPACK_B R3, R3.H1 ;  /* 0x00000003ff03723e */ /* 0x000fe200030004ff */
[----:B------:R-:W-:Y:S02]  /*6cb80*/  IMAD R0, R0, 0x100, R21 ;  /* 0x0000010000007824 */ /* 0x000fe400078e0215 */
[----:B--2---:R-:W-:-:S04]  /*6cb90*/  IMAD R5, R5, 0x100, R4 ;  /* 0x0000010005057824 */ /* 0x004fc800078e0204 */
[----:B---3--:R-:W-:Y:S01]  /*6cba0*/  HMMA.16816.F32 R8, R12, R2, R8 ;  /* 0x000000020c08723c */ /* 0x008fe20000001808 */
[----:B------:R-:W-:Y:S02]  /*6cbb0*/  F2FP.F16.E5M2.UNPACK_B R12, R6 ;  /* 0x00000006ff0c723e */ /* 0x000fe400020004ff */
[----:B------:R-:W-:Y:S02]  /*6cbc0*/  F2FP.F16.E5M2.UNPACK_B R15, R0 ;  /* 0x00000000ff0f723e */ /* 0x000fe400020004ff */
[----:B------:R-:W-:Y:S01]  /*6cbd0*/  F2FP.F16.E5M2.UNPACK_B R13, R5 ;  /* 0x00000005ff0d723e */ /* 0x000fe200020004ff */
[----:B------:R0:W-:Y:S04]  /*6cbe0*/  STL [R1+0x4ea4], R2 ;  /* 0x004ea40201007387 */ /* 0x0001e80000100800 */
[----:B------:R-:W-:Y:S01]  /*6cbf0*/  STL [R1+0x4ea0], R3 ;  /* 0x004ea00301007387 */ /* 0x000fe20000100800 */
[----:B------:R-:W-:-:S02]  /*6cc00*/  IMAD.MOV.U32 R0, RZ, RZ, R23 ;  /* 0x000000ffff007224 */ /* 0x000fc400078e0017 */
[----:B0-----:R-:W-:-:S06]  /*6cc10*/  IMAD.MOV.U32 R2, RZ, RZ, R22 ;  /* 0x000000ffff027224 */ /* 0x001fcc00078e0016 */
[----:B------:R-:W-:Y:S04]  /*6cc20*/  STL.64 [R1+0x590], R8 ;  /* 0x0005900801007387 */ /* 0x000fe80000100a00 */
[----:B------:R-:W-:Y:S01]  /*6cc30*/  STL.64 [R1+0x598], R10 ;  /* 0x0005980a01007387 */ /* 0x000fe20000100a00 */
[----:B----4-:R-:W-:-:S05]  /*6cc40*/  IMAD R4, R20, 0x100, R7 ;  /* 0x0000010014047824 */ /* 0x010fca00078e0207 */
[----:B------:R-:W-:-:S07]  /*6cc50*/  F2FP.F16.E5M2.UNPACK_B R14, R4 ;  /* 0x00000004ff0e723e */ /* 0x000fce00020004ff */
[----:B------:R-:W-:-:S15]  /*6cc60*/  HMMA.16816.F32 R4, R12, R22, R16 ;  /* 0x000000160c04723c */ /* 0x000fde0000001810 */
[----:B------:R-:W-:-:S04]  /*6cc70*/  NOP ;  /* 0x0000000000007918 */ /* 0x000fc80000000000 */
[----:B------:R-:W-:Y:S04]  /*6cc80*/  STL.64 [R1+0x1d50], R4 ;  /* 0x001d500401007387 */ /* 0x000fe80000100a00 */
[----:B------:R0:W-:Y:S04]  /*6cc90*/  STL.64 [R1+0x1d58], R6 ;  /* 0x001d580601007387 */ /* 0x0001e80000100a00 */
[----:B------:R-:W-:Y:S04]  /*6cca0*/  STL [R1+0x4eb4], R0 ;  /* 0x004eb40001007387 */ /* 0x000fe80000100800 */
[----:B------:R-:W-:Y:S04]  /*6ccb0*/  STL [R1+0x4eb0], R2 ;  /* 0x004eb00201007387 */ /* 0x000fe80000100800 */
[----:B0-----:R-:W2:Y:S01]  /*6ccc0*/  LDL.64 R6, [R1+0x68] ;  /* 0x0000680001067983 */ /* 0x001ea20000100a00 */
[----:B------:R-:W-:-:S15]  /*6ccd0*/  HMMA.16816.F32 R8, R12, R28, R24 ;  /* 0x0000001c0c08723c */ /* 0x000fde0000001818 */
[----:B------:R-:W-:-:S04]  /*6cce0*/  NOP ;  /* 0x0000000000007918 */ /* 0x000fc80000000000 */
[----:B------:R0:W-:Y:S04]  /*6ccf0*/  STL.64 [R1+0x1d40], R8 ;  /* 0x001d400801007387 */ /* 0x0001e80000100a00 */
[----:B------:R1:W-:Y:S04]  /*6cd00*/  STL.64 [R1+0x1d48], R10 ;  /* 0x001d480a01007387 */ /* 0x0003e80000100a00 */
[----:B--2---:R2:W-:Y:S04]  /*6cd10*/  STL.64 [R1+0x5040], R6 ;  /* 0x0050400601007387 */ /* 0x0045e80000100a00 */
[----:B0-----:R-:W3:Y:S04]  /*6cd20*/  LDL.LU R8, [R1+0x10e0] ;  /* 0x0010e00001087983 */ /* 0x001ee80000300800 */
[----:B------:R-:W3:Y:S04]  /*6cd30*/  LDL.LU R9, [R1+0x10e4] ;  /* 0x0010e40001097983 */ /* 0x000ee80000300800 */
[----:B-1----:R-:W4:Y:S04]  /*6cd40*/  LDL.LU R10, [R1+0x10e8] ;  /* 0x0010e800010a7983 */ /* 0x002f280000300800 */
[----:B------:R-:W4:Y:S04]  /*6cd50*/  LDL.LU R11, [R1+0x10ec] ;  /* 0x0010ec00010b7983 */ /* 0x000f280000300800 */
[----:B------:R-:W3:Y:S04]  /*6cd60*/  LDL.64 R4, [R1+0x70] ;  /* 0x0000700001047983 */ /* 0x000ee80000100a00 */
[----:B--2---:R-:W2:Y:S04]  /*6cd70*/  LDL.64 R6, [R1+0x78] ;  /* 0x0000780001067983 */ /* 0x004ea80000100a00 */
[----:B--2---:R-:W-:Y:S04]  /*6cd80*/  STL.64 [R1+0x5060], R6 ;  /* 0x0050600601007387 */ /* 0x004fe80000100a00 */
[----:B---3--:R-:W-:Y:S04]  /*6cd90*/  STL.64 [R1+0x5058], R4 ;  /* 0x0050580401007387 */ /* 0x008fe80000100a00 */
[----:B----4-:R-:W-:Y:S04]  /*6cda0*/  STL.64 [R1+0x5028], R10 ;  /* 0x0050280a01007387 */ /* 0x010fe80000100a00 */
[----:B------:R0:W-:Y:S04]  /*6cdb0*/  STL.64 [R1+0x5020], R8 ;  /* 0x0050200801007387 */ /* 0x0001e80000100a00 */
[----:B0-----:R-:W2:Y:S04]  /*6cdc0*/  LDL.LU R8, [R1+0x10f0] ;  /* 0x0010f00001087983 */ /* 0x001ea80000300800 */
[----:B------:R-:W2:Y:S04]  /*6cdd0*/  LDL.LU R9, [R1+0x10f4] ;  /* 0x0010f40001097983 */ /* 0x000ea80000300800 */
[----:B------:R-:W3:Y:S04]  /*6cde0*/  LDL.LU R10, [R1+0x10f8] ;  /* 0x0010f800010a7983 */ /* 0x000ee80000300800 */
[----:B------:R-:W3:Y:S04]  /*6cdf0*/  LDL.LU R11, [R1+0x10fc] ;  /* 0x0010fc00010b7983 */ /* 0x000ee80000300800 */
[----:B------:R-:W4:Y:S04]  /*6ce00*/  LDL.LU R4, [R1+0x1120] ;  /* 0x0011200001047983 */ /* 0x000f280000300800 */
[----:B------:R-:W4:Y:S04]  /*6ce10*/  LDL.LU R5, [R1+0x1124] ;  /* 0x0011240001057983 */ /* 0x000f280000300800 */
[----:B------:R-:W2:Y:S04]  /*6ce20*/  LDL.LU R6, [R1+0x1128] ;  /* 0x0011280001067983 */ /* 0x000ea80000300800 */
[----:B------:R-:W2:Y:S04]  /*6ce30*/  LDL.LU R7, [R1+0x112c] ;  /* 0x00112c0001077983 */ /* 0x000ea80000300800 */
[----:B--2---:R-:W-:Y:S04]  /*6ce40*/  STL.64 [R1+0x5070], R6 ;  /* 0x0050700601007387 */ /* 0x004fe80000100a00 */
[----:B----4-:R0:W-:Y:S04]  /*6ce50*/  STL.64 [R1+0x5068], R4 ;  /* 0x0050680401007387 */ /* 0x0101e80000100a00 */
[----:B0-----:R-:W2:Y:S04]  /*6ce60*/  LDL.LU R4, [R1+0x1130] ;  /* 0x0011300001047983 */ /* 0x001ea80000300800 */
[----:B------:R-:W2:Y:S04]  /*6ce70*/  LDL.LU R5, [R1+0x1134] ;  /* 0x0011340001057983 */ /* 0x000ea80000300800 */
[----:B------:R-:W2:Y:S04]  /*6ce80*/  LDL.LU R6, [R1+0x1138] ;  /* 0x0011380001067983 */ /* 0x000ea80000300800 */
[----:B------:R-:W2:Y:S04]  /*6ce90*/  LDL.LU R7, [R1+0x113c] ;  /* 0x00113c0001077983 */ /* 0x000ea80000300800 */
[----:B---3--:R-:W-:Y:S04]  /*6cea0*/  STL.64 [R1+0x5038], R10 ;  /* 0x0050380a01007387 */ /* 0x008fe80000100a00 */
[----:B------:R0:W-:Y:S04]  /*6ceb0*/  STL.64 [R1+0x5030], R8 ;  /* 0x0050300801007387 */ /* 0x0001e80000100a00 */
[----:B0-----:R-:W3:Y:S04]  /*6cec0*/  LDL.LU R8, [R1+0x1100] ;  /* 0x0011000001087983 */ /* 0x001ee80000300800 */
[----:B------:R-:W3:Y:S04]  /*6ced0*/  LDL.LU R9, [R1+0x1104] ;  /* 0x0011040001097983 */ /* 0x000ee80000300800 */
[----:B------:R-:W4:Y:S04]  /*6cee0*/  LDL.LU R10, [R1+0x1108] ;  /* 0x00110800010a7983 */ /* 0x000f280000300800 */
[----:B------:R-:W4:Y:S01]  /*6cef0*/  LDL.LU R11, [R1+0x110c] ;  /* 0x00110c00010b7983 */ /* 0x000f220000300800 */
[----:B------:R-:W-:-:S03]  /*6cf00*/  IMAD.MOV.U32 R3, RZ, RZ, R29 ;  /* 0x000000ffff037224 */ /* 0x000fc600078e001d */
[----:B----4-:R-:W-:Y:S04]  /*6cf10*/  STL.64 [R1+0x5050], R10 ;  /* 0x0050500a01007387 */ /* 0x010fe80000100a00 */
[----:B---3--:R0:W-:Y:S04]  /*6cf20*/  STL.64 [R1+0x5048], R8 ;  /* 0x0050480801007387 */ /* 0x0081e80000100a00 */
[----:B0-----:R-:W3:Y:S04]  /*6cf30*/  LDL.LU R8, [R1+0x1110] ;  /* 0x0011100001087983 */ /* 0x001ee80000300800 */
[----:B------:R-:W3:Y:S04]  /*6cf40*/  LDL.LU R9, [R1+0x1114] ;  /* 0x0011140001097983 */ /* 0x000ee80000300800 */
[----:B------:R-:W3:Y:S04]  /*6cf50*/  LDL.LU R10, [R1+0x1118] ;  /* 0x00111800010a7983 */ /* 0x000ee80000300800 */
[----:B------:R-:W3:Y:S04]  /*6cf60*/  LDL.LU R11, [R1+0x111c] ;  /* 0x00111c00010b7983 */ /* 0x000ee80000300800 */
[----:B------:R-:W4:Y:S04]  /*6cf70*/  LDL.64 R20, [R1+0x60] ;  /* 0x0000600001147983 */ /* 0x000f280000100a00 */
[----:B------:R-:W2:Y:S04]  /*6cf80*/  LDL.LU R16, [R1+0x10d0] ;  /* 0x0010d00001107983 */ /* 0x000ea80000300800 */
[----:B------:R-:W2:Y:S04]  /*6cf90*/  LDL.LU R17, [R1+0x10d4] ;  /* 0x0010d40001117983 */ /* 0x000ea80000300800 */
[----:B------:R-:W2:Y:S04]  /*6cfa0*/  LDL.LU R18, [R1+0x10d8] ;  /* 0x0010d80001127983 */ /* 0x000ea80000300800 */
[----:B------:R-:W2:Y:S04]  /*6cfb0*/  LDL.LU R19, [R1+0x10dc] ;  /* 0x0010dc0001137983 */ /* 0x000ea80000300800 */
[----:B------:R-:W2:Y:S04]  /*6cfc0*/  LDL.64 R22, [R1+0x58] ;  /* 0x0000580001167983 */ /* 0x000ea80000100a00 */
[----:B------:R-:W2:Y:S04]  /*6cfd0*/  LDL.LU R24, [R1+0x10c0] ;  /* 0x0010c00001187983 */ /* 0x000ea80000300800 */
[----:B------:R-:W2:Y:S04]  /*6cfe0*/  LDL.LU R25, [R1+0x10c4] ;  /* 0x0010c40001197983 */ /* 0x000ea80000300800 */
[----:B------:R-:W2:Y:S04]  /*6cff0*/  LDL.LU R26, [R1+0x10c8] ;  /* 0x0010c800011a7983 */ /* 0x000ea80000300800 */
[----:B------:R-:W2:Y:S04]  /*6d000*/  LDL.LU R27, [R1+0x10cc] ;  /* 0x0010cc00011b7983 */ /* 0x000ea80000300800 */
[----:B------:R-:W2:Y:S04]  /*6d010*/  LDL.64 R28, [R1+0x50] ;  /* 0x00005000011c7983 */ /* 0x000ea80000100a00 */
[----:B------:R0:W-:Y:S04]  /*6d020*/  STL [R1+0x4eb8], R3 ;  /* 0x004eb80301007387 */ /* 0x0001e80000100800 */
[----:B0-----:R-:W2:Y:S02]  /*6d030*/  LDL.64 R2, [R1+0x88] ;  /* 0x0000880001027983 */ /* 0x001ea40000100a00 */
[----:B--2---:R-:W-:Y:S01]  /*6d040*/  HMMA.16816.F32 R4, R12, R2, R4 ;  /* 0x000000020c04723c */ /* 0x004fe20000001804 */
[----:B------:R-:W-:-:S02]  /*6d050*/  IMAD.MOV.U32 R0, RZ, RZ, R2 ;  /* 0x000000ffff007224 */ /* 0x000fc400078e0002 */
[----:B------:R-:W-:-:S15]  /*6d060*/  IMAD.MOV.U32 R2, RZ, RZ, R3 ;  /* 0x000000ffff027224 */ /* 0x000fde00078e0003 */
[----:B------:R-:W-:Y:S01]  /*6d070*/  NOP ;  /* 0x0000000000007918 */ /* 0x000fe20000000000 */
[----:B------:R-:W-:Y:S04]  /*6d080*/  STL.64 [R1+0x1d30], R4 ;  /* 0x001d300401007387 */ /* 0x000fe80000100a00 */
[----:B------:R0:W-:Y:S04]  /*6d090*/  STL.64 [R1+0x1d38], R6 ;  /* 0x001d380601007387 */ /* 0x0001e80000100a00 */
[----:B0-----:R-:W2:Y:S04]  /*6d0a0*/  LDL.LU.64 R6, [R1+0x5070] ;  /* 0x0050700001067983 */ /* 0x001ea80000300a00 */
[----:B------:R-:W2:Y:S04]  /*6d0b0*/  LDL.LU.64 R4, [R1+0x5068] ;  /* 0x0050680001047983 */ /* 0x000ea80000300a00 */
[----:B------:R0:W-:Y:S04]  /*6d0c0*/  STL [R1+0x4ec0], R2 ;  /* 0x004ec00201007387 */ /* 0x0001e80000100800 */
[----:B0-----:R-:W2:Y:S04]  /*6d0d0*/  LDL.64 R2, [R1+0x80] ;  /* 0x0000800001027983 */ /* 0x001ea80000100a00 */
[----:B------:R-:W-:Y:S01]  /*6d0e0*/  STL [R1+0x4ebc], R0 ;  /* 0x004ebc0001007387 */ /* 0x000fe20000100800 */
[----:B--2---:R-:W-:-:S15]  /*6d0f0*/  HMMA.16816.F32 R4, R12, R2, R4 ;  /* 0x000000020c04723c */ /* 0x004fde0000001804 */
[----:B------:R-:W-:-:S04]  /*6d100*/  NOP ;  /* 0x0000000000007918 */ /* 0x000fc80000000000 */
[----:B------:R-:W-:Y:S04]  /*6d110*/  STL.64 [R1+0x1d20], R4 ;  /* 0x001d200401007387 */ /* 0x000fe80000100a00 */
[----:B------:R0:W-:Y:S04]  /*6d120*/  STL.64 [R1+0x1d28], R6 ;  /* 0x001d280601007387 */ /* 0x0001e80000100a00 */
[----:B0-----:R-:W3:Y:S04]  /*6d130*/  LDL.LU.64 R6, [R1+0x5060] ;  /* 0x0050600001067983 */ /* 0x001ee80000300a00 */
[----:B------:R-:W2:Y:S04]  /*6d140*/  LDL.LU.64 R4, [R1+0x5058] ;  /* 0x0050580001047983 */ /* 0x000ea80000300a00 */
[----:B------:R-:W-:Y:S01]  /*6d150*/  STL [R1+0x4ec4], R3 ;  /* 0x004ec40301007387 */ /* 0x000fe20000100800 */
[----:B---3--:R-:W-:-:S15]  /*6d160*/  HMMA.16816.F32 R8, R12, R6, R8 ;  /* 0x000000060c08723c */ /* 0x008fde0000001808 */
[----:B------:R-:W-:-:S04]  /*6d170*/  NOP ;  /* 0x0000000000007918 */ /* 0x000fc80000000000 */
[----:B------:R-:W-:Y:S04]  /*6d180*/  STL.64 [R1+0x1d10], R8 ;  /* 0x001d100801007387 */ /* 0x000fe80000100a00 */
[----:B------:R0:W-:Y:S04]  /*6d190*/  STL.64 [R1+0x1d18], R10 ;  /* 0x001d180a01007387 */ /* 0x0001e80000100a00 */
[----:B0-----:R-:W2:Y:S04]  /*6d1a0*/  LDL.LU.64 R10, [R1+0x5050] ;  /* 0x00505000010a7983 */ /* 0x001ea80000300a00 */
[----:B------:R-:W2:Y:S01]  /*6d1b0*/  LDL.LU.64 R8, [R1+0x5048] ;  /* 0x0050480001087983 */ /* 0x000ea20000300a00 */
[----:B------:R-:W-:-:S02]  /*6d1c0*/  IMAD.MOV.U32 R0, RZ, RZ, R7 ;  /* 0x000000ffff007224 */ /* 0x000fc400078e0007 */
[----:B------:R-:W-:Y:S02]  /*6d1d0*/  IMAD.MOV.U32 R2, RZ, RZ, R6 ;  /* 0x000000ffff027224 */ /* 0x000fe400078e0006 */
[----:B------:R-:W3:Y:S04]  /*6d1e0*/  LDL.LU.64 R6, [R1+0x5040] ;  /* 0x0050400001067983 */ /* 0x000ee80000300a00 */
[----:B------:R-:W-:Y:S04]  /*6d1f0*/  STL [R1+0x4ecc], R0 ;  /* 0x004ecc0001007387 */ /* 0x000fe80000100800 */
[----:B------:R-:W-:Y:S01]  /*6d200*/  STL [R1+0x4ec8], R2 ;  /* 0x004ec80201007387 */ /* 0x000fe20000100800 */
        /* <DEDUP_REMOVED lines=16> */
[----:B----4-:R-:W-:-:S03]  /*6d310*/  IMAD.MOV.U32 R3, RZ, RZ, R21 ;  /* 0x000000ffff037224 */ /* 0x010fc600078e0015 */
[----:B------:R0:W-:Y:S04]  /*6d320*/  STL [R1+0x4ed8], R2 ;  /* 0x004ed80201007387 */ /* 0x0001e80000100800 */
[----:B------:R1:W-:Y:S04]  /*6d330*/  STL [R1+0x4ed4], R0 ;  /* 0x004ed40001007387 */ /* 0x0003e80000100800 */
[----:B------:R-:W-:Y:S01]  /*6d340*/  STL [R1+0x4edc], R3 ;  /* 0x004edc0301007387 */ /* 0x000fe20000100800 */
[----:B0-----:R-:W-:Y:S02]  /*6d350*/  IMAD.MOV.U32 R2, RZ, RZ, R22 ;  /* 0x000000ffff027224 */ /* 0x001fe400078e0016 */
[----:B-1----:R-:W-:Y:S01]  /*6d360*/  IMAD.MOV.U32 R0, RZ, RZ, R23 ;  /* 0x000000ffff007224 */ /* 0x002fe200078e0017 */
[----:B--2---:R-:W-:-:S15]  /*6d370*/  HMMA.16816.F32 R4, R12, R20, R8 ;  /* 0x000000140c04723c */ /* 0x004fde0000001808 */
[----:B------:R-:W-:-:S04]  /*6d380*/  NOP ;  /* 0x0000000000007918 */ /* 0x000fc80000000000 */
[----:B------:R-:W-:Y:S04]  /*6d390*/  STL.64 [R1+0x1ce0], R4 ;  /* 0x001ce00401007387 */ /* 0x000fe80000100a00 */
[----:B------:R0:W-:Y:S02]  /*6d3a0*/  STL.64 [R1+0x1ce8], R6 ;  /* 0x001ce80601007387 */ /* 0x0001e40000100a00 */
[----:B0-----:R-:W-:-:S15]  /*6d3b0*/  HMMA.16816.F32 R4, R12, R22, R16 ;  /* 0x000000160c04723c */ /* 0x001fde0000001810 */
        /* <DEDUP_REMOVED lines=119> */
[----:B------:R0:W-:Y:S02]  /*6db30*/  STL.64 [R1+0x1c58], R6 ;  /* 0x001c580601007387 */ /* 0x0001e40000100a00 */
[----:B0-----:R-:W-:Y:S02]  /*6db40*/  HMMA.16816.F32 R4, R12, R28, R24 ;  /* 0x0000001c0c04723c */ /* 0x001fe40000001818 */
[----:B------:R-:W-:Y:S04]  /*6db50*/  STL [R1+0x4f14], R0 ;  /* 0x004f140001007387 */ /* 0x000fe80000100800 */
[----:B------:R-:W-:Y:S04]  /*6db60*/  STL [R1+0x4f10], R2 ;  /* 0x004f100201007387 */ /* 0x000fe80000100800 */
[----:B------:R-:W2:Y:S09]  /*6db70*/  LDL.LU R16, [R1+0xfd0] ;  /* 0x000fd00001107983 */ /* 0x000eb20000300800 */
[----:B------:R-:W-:Y:S04]  /*6db80*/  STL.64 [R1+0x1c40], R4 ;  /* 0x001c400401007387 */ /* 0x000fe80000100a00 */
[----:B------:R-:W-:Y:S04]  /*6db90*/  STL.64 [R1+0x1c48], R6 ;  /* 0x001c480601007387 */ /* 0x000fe80000100a00 */
[----:B------:R-:W2:Y:S04]  /*6dba0*/  LDL.LU R17, [R1+0xfd4] ;  /* 0x000fd40001117983 */ /* 0x000ea80000300800 */
[----:B------:R-:W3:Y:S04]  /*6dbb0*/  LDL.LU R18, [R1+0xfd8] ;  /* 0x000fd80001127983 */ /* 0x000ee80000300800 */
[----:B------:R-:W3:Y:S04]  /*6dbc0*/  LDL.LU R19, [R1+0xfdc] ;  /* 0x000fdc0001137983 */ /* 0x000ee80000300800 */
[----:B------:R-:W4:Y:S04]  /*6dbd0*/  LDL.LU R20, [R1+0xff0] ;  /* 0x000ff00001147983 */ /* 0x000f280000300800 */
[----:B------:R-:W4:Y:S04]  /*6dbe0*/  LDL.LU R21, [R1+0xff4] ;  /* 0x000ff40001157983 */ /* 0x000f280000300800 */
        /* <DEDUP_REMOVED lines=12> */
[----:B------:R-:W-:-:S03]  /*6dcb0*/  IMAD.MOV.U32 R3, RZ, RZ, R29 ;  /* 0x000000ffff037224 */ /* 0x000fc600078e001d */
[----:B--2---:R-:W-:Y:S04]  /*6dcc0*/  STL.64 [R1+0x4fc0], R26 ;  /* 0x004fc01a01007387 */ /* 0x004fe80000100a00 */
[----:B------:R0:W-:Y:S04]  /*6dcd0*/  STL.64 [R1+0x4fb8], R24 ;  /* 0x004fb81801007387 */ /* 0x0001e80000100a00 */
[----:B0-----:R-:W2:Y:S04]  /*6dce0*/  LDL.LU R24, [R1+0x1030] ;  /* 0x0010300001187983 */ /* 0x001ea80000300800 */
[----:B------:R-:W2:Y:S04]  /*6dcf0*/  LDL.LU R25, [R1+0x1034] ;  /* 0x0010340001197983 */ /* 0x000ea80000300800 */
[----:B------:R-:W2:Y:S04]  /*6dd00*/  LDL.LU R26, [R1+0x1038] ;  /* 0x00103800011a7983 */ /* 0x000ea80000300800 */
[----:B------:R-:W2:Y:S04]  /*6dd10*/  LDL.LU R27, [R1+0x103c] ;  /* 0x00103c00011b7983 */ /* 0x000ea80000300800 */
[----:B------:R-:W2:Y:S04]  /*6dd20*/  LDL.64 R28, [R1] ;  /* 0x00000000011c7983 */ /* 0x000ea80000100a00 */
[----:B------:R-:W-:Y:S04]  /*6dd30*/  STL.64 [R1+0x4f88], R22 ;  /* 0x004f881601007387 */ /* 0x000fe80000100a00 */
[----:B----4-:R0:W-:Y:S04]  /*6dd40*/  STL.64 [R1+0x4f80], R20 ;  /* 0x004f801401007387 */ /* 0x0101e80000100a00 */
[----:B0-----:R-:W4:Y:S04]  /*6dd50*/  LDL.LU R20, [R1+0x1000] ;  /* 0x0010000001147983 */ /* 0x001f280000300800 */
[----:B------:R-:W4:Y:S04]  /*6dd60*/  LDL.LU R21, [R1+0x1004] ;  /* 0x0010040001157983 */ /* 0x000f280000300800 */
[----:B------:R-:W4:Y:S04]  /*6dd70*/  LDL.LU R22, [R1+0x1008] ;  /* 0x0010080001167983 */ /* 0x000f280000300800 */
[----:B------:R-:W4:Y:S04]  /*6dd80*/  LDL.LU R23, [R1+0x100c] ;  /* 0x00100c0001177983 */ /* 0x000f280000300800 */
[----:B---3--:R-:W-:Y:S04]  /*6dd90*/  STL.64 [R1+0x4f68], R18 ;  /* 0x004f681201007387 */ /* 0x008fe80000100a00 */
[----:B------:R0:W-:Y:S04]  /*6dda0*/  STL.64 [R1+0x4f60], R16 ;  /* 0x004f601001007387 */ /* 0x0001e80000100a00 */
[----:B0-----:R-:W3:Y:S04]  /*6ddb0*/  LDL.LU R16, [R1+0xfe0] ;  /* 0x000fe00001107983 */ /* 0x001ee80000300800 */
[----:B------:R-:W3:Y:S04]  /*6ddc0*/  LDL.LU R17, [R1+0xfe4] ;  /* 0x000fe40001117983 */ /* 0x000ee80000300800 */
[----:B------:R-:W3:Y:S04]  /*6ddd0*/  LDL.LU R18, [R1+0xfe8] ;  /* 0x000fe80001127983 */ /* 0x000ee80000300800 */
[----:B------:R-:W3:Y:S04]  /*6dde0*/  LDL.LU R19, [R1+0xfec] ;  /* 0x000fec0001137983 */ /* 0x000ee80000300800 */
        /* <DEDUP_REMOVED lines=10> */
[----:B------:R-:W2:Y:S04]  /*6de90*/  LDL.LU R4, [R1+0xfa0] ;  /* 0x000fa00001047983 */ /* 0x000ea80000300800 */
[----:B------:R-:W2:Y:S04]  /*6dea0*/  LDL.LU R5, [R1+0xfa4] ;  /* 0x000fa40001057983 */ /* 0x000ea80000300800 */
[----:B------:R-:W2:Y:S04]  /*6deb0*/  LDL.LU R6, [R1+0xfa8] ;  /* 0x000fa80001067983 */ /* 0x000ea80000300800 */
[----:B------:R-:W2:Y:S04]  /*6dec0*/  LDL.LU R7, [R1+0xfac] ;  /* 0x000fac0001077983 */ /* 0x000ea80000300800 */
[----:B------:R0:W-:Y:S04]  /*6ded0*/  STL [R1+0x4f18], R3 ;  /* 0x004f180301007387 */ /* 0x0001e80000100800 */
[----:B0-----:R-:W2:Y:S02]  /*6dee0*/  LDL.64 R2, [R1+0x8] ;  /* 0x0000080001027983 */ /* 0x001ea40000100a00 */
[----:B--2---:R-:W-:-:S15]  /*6def0*/  HMMA.16816.F32 R24, R12, R2, R24 ;  /* 0x000000020c18723c */ /* 0x004fde0000001818 */
[----:B------:R-:W-:-:S04]  /*6df00*/  NOP ;  /* 0x0000000000007918 */ /* 0x000fc80000000000 */
[----:B------:R-:W-:Y:S04]  /*6df10*/  STL.64 [R1+0x1c30], R24 ;  /* 0x001c301801007387 */ /* 0x000fe80000100a00 */
[----:B------:R0:W-:Y:S04]  /*6df20*/  STL.64 [R1+0x1c38], R26 ;  /* 0x001c381a01007387 */ /* 0x0001e80000100a00 */
[----:B0-----:R-:W2:Y:S04]  /*6df30*/  LDL.LU.64 R26, [R1+0x4fc0] ;  /* 0x004fc000011a7983 */ /* 0x001ea80000300a00 */
[----:B------:R-:W2:Y:S01]  /*6df40*/  LDL.LU.64 R24, [R1+0x4fb8] ;  /* 0x004fb80001187983 */ /* 0x000ea20000300a00 */
[----:B------:R-:W-:-:S02]  /*6df50*/  IMAD.MOV.U32 R0, RZ, RZ, R2 ;  /* 0x000000ffff007224 */ /* 0x000fc400078e0002 */
[----:B------:R-:W-:Y:S02]  /*6df60*/  IMAD.MOV.U32 R2, RZ, RZ, R3 ;  /* 0x000000ffff027224 */ /* 0x000fe400078e0003 */
[----:B------:R-:W-:Y:S01]  /*6df70*/  IMAD.MOV.U32 R3, RZ, RZ, R29 ;  /* 0x000000ffff037224 */ /* 0x000fe200078e001d */
[----:B--2---:R-:W-:-:S15]  /*6df80*/  HMMA.16816.F32 R24, R12, R28, R24 ;  /* 0x0000001c0c18723c */ /* 0x004fde0000001818 */
[----:B------:R-:W-:-:S04]  /*6df90*/  NOP ;  /* 0x0000000000007918 */ /* 0x000fc80000000000 */
[----:B------:R-:W-:Y:S04]  /*6dfa0*/  STL.64 [R1+0x1c20], R24 ;  /* 0x001c201801007387 */ /* 0x000fe80000100a00 */
[----:B------:R0:W-:Y:S04]  /*6dfb0*/  STL.64 [R1+0x1c28], R26 ;  /* 0x001c281a01007387 */ /* 0x0001e80000100a00 */
[----:B0-----:R-:W2:Y:S04]  /*6dfc0*/  LDL.LU.64 R26, [R1+0x4fb0] ;  /* 0x004fb000011a7983 */ /* 0x001ea80000300a00 */
[----:B------:R-:W2:Y:S04]  /*6dfd0*/  LDL.LU.64 R24, [R1+0x4fa8] ;  /* 0x004fa80001187983 */ /* 0x000ea80000300a00 */
[----:B------:R-:W2:Y:S02]  /*6dfe0*/  LDL.LU.64 R28, [R1+0x4fa0] ;  /* 0x004fa000011c7983 */ /* 0x000ea40000300a00 */
[----:B--2---:R-:W-:-:S15]  /*6dff0*/  HMMA.16816.F32 R24, R12, R28, R24 ;  /* 0x0000001c0c18723c */ /* 0x004fde0000001818 */
[----:B------:R-:W-:-:S04]  /*6e000*/  NOP ;  /* 0x0000000000007918 */ /* 0x000fc80000000000 */
[----:B------:R-:W-:Y:S04]  /*6e010*/  STL.64 [R1+0x1c10], R24 ;  /* 0x001c101801007387 */ /* 0x000fe80000100a00 */
[----:B------:R0:W-:Y:S04]  /*6e020*/  STL.64 [R1+0x1c18], R26 ;  /* 0x001c181a01007387 */ /* 0x0001e80000100a00 */
[----:B0-----:R-:W4:Y:S04]  /*6e030*/  LDL.LU.64 R26, [R1+0x4f98] ;  /* 0x004f9800011a7983 */ /* 0x001f280000300a00 */
[----:B------:R-:W2:Y:S04]  /*6e040*/  LDL.LU.64 R24, [R1+0x4f90] ;  /* 0x004f900001187983 */ /* 0x000ea80000300a00 */
[----:B------:R-:W-:Y:S04]  /*6e050*/  STL [R1+0x4ea8], R28 ;  /* 0x004ea81c01007387 */ /* 0x000fe80000100800 */
[----:B------:R-:W-:Y:S01]  /*6e060*/  STL [R1+0x4e88], R29 ;  /* 0x004e881d01007387 */ /* 0x000fe20000100800 */
        /* <DEDUP_REMOVED lines=10> */
[----:B0-----:R-:W3:Y:S04]  /*6e110*/  LDL.LU.64 R22, [R1+0x4f78] ;  /* 0x004f780001167983 */ /* 0x001ee80000300a00 */
[----:B------:R-:W2:Y:S04]  /*6e120*/  LDL.LU.64 R20, [R1+0x4f70] ;  /* 0x004f700001147983 */ /* 0x000ea80000300a00 */
[----:B------:R-:W-:Y:S04]  /*6e130*/  STL.64 [R1+0x4cd8], R26 ;  /* 0x004cd81a01007387 */ /* 0x000fe80000100a00 */
[----:B------:R0:W-:Y:S04]  /*6e140*/  STL.64 [R1+0x4cd0], R24 ;  /* 0x004cd01801007387 */ /* 0x0001e80000100a00 */
[----:B0-----:R-:W4:Y:S04]  /*6e150*/  LDL.LU R24, [R1+0xf70] ;  /* 0x000f700001187983 */ /* 0x001f280000300800 */
[----:B------:R-:W4:Y:S04]  /*6e160*/  LDL.LU R25, [R1+0xf74] ;  /* 0x000f740001197983 */ /* 0x000f280000300800 */
[----:B------:R-:W4:Y:S04]  /*6e170*/  LDL.LU R26, [R1+0xf78] ;  /* 0x000f7800011a7983 */ /* 0x000f280000300800 */
[----:B------:R-:W4:Y:S01]  /*6e180*/  LDL.LU R27, [R1+0xf7c] ;  /* 0x000f7c00011b7983 */ /* 0x000f220000300800 */
[----:B---3--:R-:W-:-:S15]  /*6e190*/  HMMA.16816.F32 R16, R12, R22, R16 ;  /* 0x000000160c10723c */ /* 0x008fde0000001810 */
        /* <DEDUP_REMOVED lines=40> */
[----:B------:R-:W4:Y:S01]  /*6e420*/  LDL.LU.64 R4, [R1+0x4f20] ;  /* 0x004f200001047983 */ /* 0x000f220000300a00 */
[----:B---3--:R-:W-:Y:S03]  /*6e430*/  HMMA.16816.F32 R16, R12, R8, R16 ;  /* 0x000000080c10723c */ /* 0x008fe60000001810 */
[----:B------:R-:W-:Y:S04]  /*6e440*/  STL.64 [R1+0x4c78], R10 ;  /* 0x004c780a01007387 */ /* 0x000fe80000100a00 */
[----:B------:R-:W-:-:S12]  /*6e450*/  STL.64 [R1+0x4c70], R8 ;  /* 0x004c700801007387 */ /* 0x000fd80000100a00 */
[----:B------:R-:W-:Y:S04]  /*6e460*/  STL.64 [R1+0x1b90], R16 ;  /* 0x001b901001007387 */ /* 0x000fe80000100a00 */
[----:B------:R2:W-:Y:S04]  /*6e470*/  STL.64 [R1+0x1b98], R18 ;  /* 0x001b981201007387 */ /* 0x0005e80000100a00 */
[----:B------:R-:W-:Y:S01]  /*6e480*/  STL [R1+0x4eac], R15 ;  /* 0x004eac0f01007387 */ /* 0x000fe20000100800 */
[C---:B--2---:R-:W-:Y:S08]  /*6e490*/  HMMA.16816.F32 R16, R12.reuse, R6, R20 ;  /* 0x000000060c10723c */ /* 0x044ff00000001814 */
[----:B----4-:R-:W-:Y:S11]  /*6e4a0*/  HMMA.16816.F32 R8, R12, R4, R24 ;  /* 0x000000040c08723c */ /* 0x010ff60000001818 */
[----:B------:R-:W-:Y:S04]  /*6e4b0*/  STL.64 [R1+0x1b80], R16 ;  /* 0x001b801001007387 */ /* 0x000fe80000100a00 */
[----:B------:R0:W-:Y:S04]  /*6e4c0*/  STL.64 [R1+0x1b88], R18 ;  /* 0x001b881201007387 */ /* 0x0001e80000100a00 */
[----:B------:R-:W2:Y:S04]  /*6e4d0*/  LDL.LU R20, [R1+0xe20] ;  /* 0x000e200001147983 */ /* 0x000ea80000300800 */
[----:B------:R1:W-:Y:S04]  /*6e4e0*/  STL.64 [R1+0x1b70], R8 ;  /* 0x001b700801007387 */ /* 0x0003e80000100a00 */
[----:B------:R3:W-:Y:S04]  /*6e4f0*/  STL.64 [R1+0x1b78], R10 ;  /* 0x001b780a01007387 */ /* 0x0007e80000100a00 */
[----:B------:R-:W2:Y:S04]  /*6e500*/  LDL.LU R21, [R1+0xe24] ;  /* 0x000e240001157983 */ /* 0x000ea80000300800 */
[----:B------:R-:W4:Y:S04]  /*6e510*/  LDL.LU R22, [R1+0xe28] ;  /* 0x000e280001167983 */ /* 0x000f280000300800 */
[----:B------:R-:W4:Y:S04]  /*6e520*/  LDL.LU R23, [R1+0xe2c] ;  /* 0x000e2c0001177983 */ /* 0x000f280000300800 */
[----:B----4-:R-:W-:Y:S04]  /*6e530*/  STL.64 [R1+0x4ce8], R22 ;  /* 0x004ce81601007387 */ /* 0x010fe80000100a00 */
[----:B--2---:R2:W-:Y:S04]  /*6e540*/  STL.64 [R1+0x4ce0], R20 ;  /* 0x004ce01401007387 */ /* 0x0045e80000100a00 */
[----:B0-----:R-:W4:Y:S01]  /*6e550*/  LDL R18, [R1] ;  /* 0x0000000001127983 */ /* 0x001f220000100800 */
[----:B------:R-:W-:-:S02]  /*6e560*/  IMAD.MOV.U32 R19, RZ, RZ, R3 ;  /* 0x000000ffff137224 */ /* 0x000fc400078e0003 */
[----:B------:R-:W-:Y:S02]  /*6e570*/  IMAD.MOV.U32 R16, RZ, RZ, R0 ;  /* 0x000000ffff107224 */ /* 0x000fe400078e0000 */
[----:B------:R-:W-:Y:S01]  /*6e580*/  IMAD.MOV.U32 R17, RZ, RZ, R2 ;  /* 0x000000ffff117224 */ /* 0x000fe200078e0002 */
[----:B------:R-:W2:Y:S04]  /*6e590*/  LDL.LU R3, [R1+0x4f18] ;  /* 0x004f180001037983 */ /* 0x000ea80000300800 */
[----:B------:R-:W2:Y:S04]  /*6e5a0*/  LDL.LU R0, [R1+0x4f14] ;  /* 0x004f140001007983 */ /* 0x000ea80000300800 */
[----:B------:R-:W2:Y:S04]  /*6e5b0*/  LDL.LU R2, [R1+0x4f10] ;  /* 0x004f100001027983 */ /* 0x000ea80000300800 */
[----:B----4-:R-:W-:Y:S04]  /*6e5c0*/  STL.64 [R1+0x4cf8], R18 ;  /* 0x004cf81201007387 */ /* 0x010fe80000100a00 */
[----:B------:R0:W-:Y:S04]  /*6e5d0*/  STL.64 [R1+0x4cf0], R16 ;  /* 0x004cf01001007387 */ /* 0x0001e80000100a00 */
[----:B-1----:R-:W4:Y:S04]  /*6e5e0*/  LDL.LU R8, [R1+0xe30] ;  /* 0x000e300001087983 */ /* 0x002f280000300800 */
[----:B------:R-:W4:Y:S04]  /*6e5f0*/  LDL.LU R9, [R1+0xe34] ;  /* 0x000e340001097983 */ /* 0x000f280000300800 */
[----:B---3--:R-:W3:Y:S04]  /*6e600*/  LDL.LU R10, [R1+0xe38] ;  /* 0x000e3800010a7983 */ /* 0x008ee80000300800 */
[----:B------:R-:W3:Y:S01]  /*6e610*/  LDL.LU R11, [R1+0xe3c] ;  /* 0x000e3c00010b7983 */ /* 0x000ee20000300800 */
[----:B--2---:R-:W-:-:S03]  /*6e620*/  IMAD.MOV.U32 R27, RZ, RZ, R3 ;  /* 0x000000ffff1b7224 */ /* 0x004fc600078e0003 */
[----:B---3--:R1:W-:Y:S04]  /*6e630*/  STL.64 [R1+0x4d08], R10 ;  /* 0x004d080a01007387 */ /* 0x0083e80000100a00 */
[----:B----4-:R2:W-:Y:S04]  /*6e640*/  STL.64 [R1+0x4d00], R8 ;  /* 0x004d000801007387 */ /* 0x0105e80000100a00 */
[----:B------:R-:W3:Y:S04]  /*6e650*/  LDL R26, [R1+0x10] ;  /* 0x00001000011a7983 */ /* 0x000ee80000100800 */
[----:B------:R-:W1:Y:S04]  /*6e660*/  LDL.LU R3, [R1+0x4f0c] ;  /* 0x004f0c0001037983 */ /* 0x000e680000300800 */
[----:B------:R-:W4:Y:S04]  /*6e670*/  LDL.LU R20, [R1+0xe50] ;  /* 0x000e500001147983 */ /* 0x000f280000300800 */
[----:B------:R-:W4:Y:S04]  /*6e680*/  LDL.LU R21, [R1+0xe54] ;  /* 0x000e540001157983 */ /* 0x000f280000300800 */
[----:B------:R-:W2:Y:S04]  /*6e690*/  LDL.LU R22, [R1+0xe58] ;  /* 0x000e580001167983 */ /* 0x000ea80000300800 */
[----:B------:R-:W2:Y:S01]  /*6e6a0*/  LDL.LU R23, [R1+0xe5c] ;  /* 0x000e5c0001177983 */ /* 0x000ea20000300800 */
[----:B------:R-:W-:-:S02]  /*6e6b0*/  IMAD.MOV.U32 R24, RZ, RZ, R2 ;  /* 0x000000ffff187224 */ /* 0x000fc400078e0002 */
[----:B------:R-:W-:Y:S01]  /*6e6c0*/  IMAD.MOV.U32 R25, RZ, RZ, R0 ;  /* 0x000000ffff197224 */ /* 0x000fe200078e0000 */
[----:B--2---:R-:W-:Y:S04]  /*6e6d0*/  STL.64 [R1+0x4d18], R22 ;  /* 0x004d181601007387 */ /* 0x004fe80000100a00 */
[----:B----4-:R-:W-:Y:S04]  /*6e6e0*/  STL.64 [R1+0x4d10], R20 ;  /* 0x004d101401007387 */ /* 0x010fe80000100a00 */
[----:B------:R-:W2:Y:S04]  /*6e6f0*/  LDL.LU R2, [R1+0x4f08] ;  /* 0x004f080001027983 */ /* 0x000ea80000300800 */
[----:B------:R-:W4:Y:S04]  /*6e700*/  LDL.LU R0, [R1+0x4f04] ;  /* 0x004f040001007983 */ /* 0x000f280000300800 */
[----:B---3--:R-:W-:Y:S04]  /*6e710*/  STL.64 [R1+0x4d28], R26 ;  /* 0x004d281a01007387 */ /* 0x008fe80000100a00 */
[----:B------:R3:W-:Y:S04]  /*6e720*/  STL.64 [R1+0x4d20], R24 ;  /* 0x004d201801007387 */ /* 0x0007e80000100a00 */
[----:B0-----:R-:W2:Y:S04]  /*6e730*/  LDL.LU R16, [R1+0xe60] ;  /* 0x000e600001107983 */ /* 0x001ea80000300800 */
[----:B------:R-:W2:Y:S04]  /*6e740*/  LDL.LU R17, [R1+0xe64] ;  /* 0x000e640001117983 */ /* 0x000ea80000300800 */
[----:B------:R-:W2:Y:S04]  /*6e750*/  LDL.LU R18, [R1+0xe68] ;  /* 0x000e680001127983 */ /* 0x000ea80000300800 */
[----:B------:R-:W2:Y:S01]  /*6e760*/  LDL.LU R19, [R1+0xe6c] ;  /* 0x000e6c0001137983 */ /* 0x000ea20000300800 */
[----:B-1----:R-:W-:-:S03]  /*6e770*/  IMAD.MOV.U32 R11, RZ, RZ, R3 ;  /* 0x000000ffff0b7224 */ /* 0x002fc600078e0003 */
[----:B--2---:R0:W-:Y:S04]  /*6e780*/  STL.64 [R1+0x4d38], R18 ;  /* 0x004d381201007387 */ /* 0x0041e80000100a00 */
[----:B------:R-:W-:Y:S04]  /*6e790*/  STL.64 [R1+0x4d30], R16 ;  /* 0x004d301001007387 */ /* 0x000fe80000100a00 */
[----:B------:R-:W2:Y:S01]  /*6e7a0*/  LDL R10, [R1+0x20] ;  /* 0x00002000010a7983 */ /* 0x000ea20000100800 */
[----:B----4-:R-:W-:Y:S02]  /*6e7b0*/  IMAD.MOV.U32 R8, RZ, RZ, R0 ;  /* 0x000000ffff087224 */ /* 0x010fe400078e0000 */
[----:B------:R-:W-:Y:S01]  /*6e7c0*/  IMAD.MOV.U32 R9, RZ, RZ, R2 ;  /* 0x000000ffff097224 */ /* 0x000fe200078e0002 */
[----:B------:R-:W0:Y:S04]  /*6e7d0*/  LDL.LU R3, [R1+0x4f00] ;  /* 0x004f000001037983 */ /* 0x000e280000300800 */
[----:B------:R-:W4:Y:S04]  /*6e7e0*/  LDL.LU R0, [R1+0x4efc] ;  /* 0x004efc0001007983 */ /* 0x000f280000300800 */
[----:B------:R-:W4:Y:S04]  /*6e7f0*/  LDL.LU R2, [R1+0x4ef8] ;  /* 0x004ef80001027983 */ /* 0x000f280000300800 */
[----:B--2---:R-:W-:Y:S04]  /*6e800*/  STL.64 [R1+0x4d48], R10 ;  /* 0x004d480a01007387 */ /* 0x004fe80000100a00 */
[----:B------:R1:W-:Y:S04]  /*6e810*/  STL.64 [R1+0x4d40], R8 ;  /* 0x004d400801007387 */ /* 0x0003e80000100a00 */
[----:B---3--:R-:W2:Y:S04]  /*6e820*/  LDL.LU R24, [R1+0xe80] ;  /* 0x000e800001187983 */ /* 0x008ea80000300800 */
[----:B------:R-:W2:Y:S04]  /*6e830*/  LDL.LU R25, [R1+0xe84] ;  /* 0x000e840001197983 */ /* 0x000ea80000300800 */
[----:B------:R-:W3:Y:S04]  /*6e840*/  LDL.LU R26, [R1+0xe88] ;  /* 0x000e8800011a7983 */ /* 0x000ee80000300800 */
[----:B------:R-:W3:Y:S01]  /*6e850*/  LDL.LU R27, [R1+0xe8c] ;  /* 0x000e8c00011b7983 */ /* 0x000ee20000300800 */
[----:B0-----:R-:W-:-:S03]  /*6e860*/  IMAD.MOV.U32 R19, RZ, RZ, R3 ;  /* 0x000000ffff137224 */ /* 0x001fc600078e0003 */
[----:B---3--:R-:W-:Y:S04]  /*6e870*/  STL.64 [R1+0x4d58], R26 ;  /* 0x004d581a01007387 */ /* 0x008fe80000100a00 */
[----:B--2---:R0:W-:Y:S04]  /*6e880*/  STL.64 [R1+0x4d50], R24 ;  /* 0x004d501801007387 */ /* 0x0041e80000100a00 */
[----:B------:R-:W2:Y:S04]  /*6e890*/  LDL R18, [R1+0x30] ;  /* 0x0000300001127983 */ /* 0x000ea80000100800 */
[----:B------:R-:W3:Y:S04]  /*6e8a0*/  LDL.LU R3, [R1+0x4ef4] ;  /* 0x004ef40001037983 */ /* 0x000ee80000300800 */
[----:B-1----:R-:W2:Y:S04]  /*6e8b0*/  LDL.LU R8, [R1+0xe90] ;  /* 0x000e900001087983 */ /* 0x002ea80000300800 */
[----:B------:R-:W2:Y:S04]  /*6e8c0*/  LDL.LU R9, [R1+0xe94] ;  /* 0x000e940001097983 */ /* 0x000ea80000300800 */
[----:B------:R-:W2:Y:S04]  /*6e8d0*/  LDL.LU R10, [R1+0xe98] ;  /* 0x000e9800010a7983 */ /* 0x000ea80000300800 */
[----:B------:R-:W2:Y:S01]  /*6e8e0*/  LDL.LU R11, [R1+0xe9c] ;  /* 0x000e9c00010b7983 */ /* 0x000ea20000300800 */
[----:B----4-:R-:W-:-:S02]  /*6e8f0*/  IMAD.MOV.U32 R16, RZ, RZ, R2 ;  /* 0x000000ffff107224 */ /* 0x010fc400078e0002 */
[----:B------:R-:W-:Y:S01]  /*6e900*/  IMAD.MOV.U32 R17, RZ, RZ, R0 ;  /* 0x000000ffff117224 */ /* 0x000fe200078e0000 */
[----:B--2---:R3:W-:Y:S04]  /*6e910*/  STL.64 [R1+0x4d68], R10 ;  /* 0x004d680a01007387 */ /* 0x0047e80000100a00 */
[----:B------:R1:W-:Y:S04]  /*6e920*/  STL.64 [R1+0x4d60], R8 ;  /* 0x004d600801007387 */ /* 0x0003e80000100a00 */
[----:B------:R-:W2:Y:S04]  /*6e930*/  LDL.LU R2, [R1+0x4ef0] ;  /* 0x004ef00001027983 */ /* 0x000ea80000300800 */
[----:B------:R-:W1:Y:S04]  /*6e940*/  LDL.LU R0, [R1+0x4eec] ;  /* 0x004eec0001007983 */ /* 0x000e680000300800 */
[----:B------:R-:W-:Y:S04]  /*6e950*/  STL.64 [R1+0x4d78], R18 ;  /* 0x004d781201007387 */ /* 0x000fe80000100a00 */
[----:B------:R-:W-:Y:S04]  /*6e960*/  STL.64 [R1+0x4d70], R16 ;  /* 0x004d701001007387 */ /* 0x000fe80000100a00 */
[----:B0-----:R-:W4:Y:S04]  /*6e970*/  LDL.LU R24, [R1+0xea0] ;  /* 0x000ea00001187983 */ /* 0x001f280000300800 */
[----:B------:R-:W4:Y:S04]  /*6e980*/  LDL.LU R25, [R1+0xea4] ;  /* 0x000ea40001197983 */ /* 0x000f280000300800 */
[----:B------:R-:W2:Y:S04]  /*6e990*/  LDL.LU R26, [R1+0xea8] ;  /* 0x000ea800011a7983 */ /* 0x000ea80000300800 */
[----:B------:R-:W2:Y:S01]  /*6e9a0*/  LDL.LU R27, [R1+0xeac] ;  /* 0x000eac00011b7983 */ /* 0x000ea20000300800 */
[----:B---3--:R-:W-:-:S03]  /*6e9b0*/  IMAD.MOV.U32 R11, RZ, RZ, R3 ;  /* 0x000000ffff0b7224 */ /* 0x008fc600078e0003 */
[----:B--2---:R-:W-:Y:S04]  /*6e9c0*/  STL.64 [R1+0x4d88], R26 ;  /* 0x004d881a01007387 */ /* 0x004fe80000100a00 */
[----:B----4-:R0:W-:Y:S04]  /*6e9d0*/  STL.64 [R1+0x4d80], R24 ;  /* 0x004d801801007387 */ /* 0x0101e80000100a00 */
[----:B------:R-:W2:Y:S01]  /*6e9e0*/  LDL R10, [R1+0x40] ;  /* 0x00004000010a7983 */ /* 0x000ea20000100800 */
[----:B-1----:R-:W-:Y:S02]  /*6e9f0*/  IMAD.MOV.U32 R8, RZ, RZ, R0 ;  /* 0x000000ffff087224 */ /* 0x002fe400078e0000 */
[----:B------:R-:W-:Y:S01]  /*6ea00*/  IMAD.MOV.U32 R9, RZ, RZ, R2 ;  /* 0x000000ffff097224 */ /* 0x000fe200078e0002 */
[----:B------:R-:W3:Y:S04]  /*6ea10*/  LDL.LU R3, [R1+0x4ee8] ;  /* 0x004ee80001037983 */ /* 0x000ee80000300800 */
[----:B------:R-:W4:Y:S04]  /*6ea20*/  LDL.LU R0, [R1+0x4ee4] ;  /* 0x004ee40001007983 */ /* 0x000f280000300800 */
[----:B------:R-:W3:Y:S04]  /*6ea30*/  LDL.LU R2, [R1+0x4ee0] ;  /* 0x004ee00001027983 */ /* 0x000ee80000300800 */
[----:B--2---:R1:W-:Y:S04]  /*6ea40*/  STL.64 [R1+0x4d98], R10 ;  /* 0x004d980a01007387 */ /* 0x0043e80000100a00 */
[----:B------:R-:W-:Y:S04]  /*6ea50*/  STL.64 [R1+0x4d90], R8 ;  /* 0x004d900801007387 */ /* 0x000fe80000100a00 */
[----:B0-----:R-:W2:Y:S04]  /*6ea60*/  LDL.LU R24, [R1+0xec0] ;  /* 0x000ec00001187983 */ /* 0x001ea80000300800 */
[----:B------:R-:W2:Y:S04]  /*6ea70*/  LDL.LU R25, [R1+0xec4] ;  /* 0x000ec40001197983 */ /* 0x000ea80000300800 */
[----:B------:R-:W2:Y:S04]  /*6ea80*/  LDL.LU R26, [R1+0xec8] ;  /* 0x000ec800011a7983 */ /* 0x000ea80000300800 */
[----:B------:R-:W2:Y:S04]  /*6ea90*/  LDL.LU R27, [R1+0xecc] ;  /* 0x000ecc00011b7983 */ /* 0x000ea80000300800 */
[----:B--2---:R-:W-:Y:S04]  /*6eaa0*/  STL.64 [R1+0x4da8], R26 ;  /* 0x004da81a01007387 */ /* 0x004fe80000100a00 */
[----:B------:R0:W-:Y:S04]  /*6eab0*/  STL.64 [R1+0x4da0], R24 ;  /* 0x004da01801007387 */ /* 0x0001e80000100a00 */
[----:B-1----:R-:W2:Y:S01]  /*6eac0*/  LDL R10, [R1+0x50] ;  /* 0x00005000010a7983 */ /* 0x002ea20000100800 */
[----:B---3--:R-:W-:-:S03]  /*6ead0*/  IMAD.MOV.U32 R11, RZ, RZ, R3 ;  /* 0x000000ffff0b7224 */ /* 0x008fc600078e0003 */
[----:B------:R-:W3:Y:S04]  /*6eae0*/  LDL.LU R3, [R1+0x4edc] ;  /* 0x004edc0001037983 */ /* 0x000ee80000300800 */
[----:B--2---:R-:W-:Y:S04]  /*6eaf0*/  STL.64 [R1+0x4db0], R10 ;  /* 0x004db00a01007387 */ /* 0x004fe80000100a00 */
[----:B0-----:R-:W2:Y:S04]  /*6eb00*/  LDL.LU R24, [R1+0xed0] ;  /* 0x000ed00001187983 */ /* 0x001ea80000300800 */
[----:B------:R-:W2:Y:S04]  /*6eb10*/  LDL.LU R25, [R1+0xed4] ;  /* 0x000ed40001197983 */ /* 0x000ea80000300800 */
[----:B------:R-:W2:Y:S04]  /*6eb20*/  LDL.LU R26, [R1+0xed8] ;  /* 0x000ed800011a7983 */ /* 0x000ea80000300800 */
[----:B------:R-:W2:Y:S01]  /*6eb30*/  LDL.LU R27, [R1+0xedc] ;  /* 0x000edc00011b7983 */ /* 0x000ea20000300800 */
[----:B------:R-:W-:-:S02]  /*6eb40*/  IMAD.MOV.U32 R8, RZ, RZ, R2 ;  /* 0x000000ffff087224 */ /* 0x000fc400078e0002 */
[----:B----4-:R-:W-:Y:S01]  /*6eb50*/  IMAD.MOV.U32 R9, RZ, RZ, R0 ;  /* 0x000000ffff097224 */ /* 0x010fe200078e0000 */
[----:B--2---:R-:W-:Y:S04]  /*6eb60*/  STL.64 [R1+0x4dc0], R26 ;  /* 0x004dc01a01007387 */ /* 0x004fe80000100a00 */
[----:B------:R0:W-:Y:S04]  /*6eb70*/  STL.64 [R1+0x4db8], R24 ;  /* 0x004db81801007387 */ /* 0x0001e80000100a00 */
[----:B------:R-:W2:Y:S04]  /*6eb80*/  LDL.LU R2, [R1+0x4ed8] ;  /* 0x004ed80001027983 */ /* 0x000ea80000300800 */
[----:B------:R-:W4:Y:S04]  /*6eb90*/  LDL.LU R0, [R1+0x4ed4] ;  /* 0x004ed40001007983 */ /* 0x000f280000300800 */
[----:B------:R4:W-:Y:S04]  /*6eba0*/  STL.64 [R1+0x4dc8], R8 ;  /* 0x004dc80801007387 */ /* 0x0009e80000100a00 */
[----:B0-----:R-:W2:Y:S04]  /*6ebb0*/  LDL.LU R24, [R1+0xee0] ;  /* 0x000ee00001187983 */ /* 0x001ea80000300800 */
[----:B------:R-:W2:Y:S04]  /*6ebc0*/  LDL.LU R25, [R1+0xee4] ;  /* 0x000ee40001197983 */ /* 0x000ea80000300800 */
[----:B------:R-:W2:Y:S04]  /*6ebd0*/  LDL.LU R26, [R1+0xee8] ;  /* 0x000ee800011a7983 */ /* 0x000ea80000300800 */
[----:B------:R-:W2:Y:S01]  /*6ebe0*/  LDL.LU R27, [R1+0xeec] ;  /* 0x000eec00011b7983 */ /* 0x000ea20000300800 */
[----:B---3--:R-:W-:-:S03]  /*6ebf0*/  IMAD.MOV.U32 R11, RZ, RZ, R3 ;  /* 0x000000ffff0b7224 */ /* 0x008fc600078e0003 */
[----:B--2---:R-:W-:Y:S04]  /*6ec00*/  STL.64 [R1+0x4dd8], R26 ;  /* 0x004dd81a01007387 */ /* 0x004fe80000100a00 */
[----:B------:R0:W-:Y:S04]  /*6ec10*/  STL.64 [R1+0x4dd0], R24 ;  /* 0x004dd01801007387 */ /* 0x0001e80000100a00 */
[----:B------:R-:W2:Y:S01]  /*6ec20*/  LDL R10, [R1+0x60] ;  /* 0x00006000010a7983 */ /* 0x000ea20000100800 */
[----:B----4-:R-:W-:Y:S02]  /*6ec30*/  IMAD.MOV.U32 R8, RZ, RZ, R0 ;  /* 0x000000ffff087224 */ /* 0x010fe400078e0000 */
        /* <DEDUP_REMOVED lines=10> */
[----:B-1----:R-:W2:Y:S01]  /*6ece0*/  LDL R10, [R1+0x70] ;  /* 0x00007000010a7983 */ /* 0x002ea20000100800 */
[----:B---3--:R-:W-:-:S03]  /*6ecf0*/  IMAD.MOV.U32 R11, RZ, RZ, R3 ;  /* 0x000000ffff0b7224 */ /* 0x008fc600078e0003 */
[----:B------:R-:W3:Y:S04]  /*6ed00*/  LDL.LU R3, [R1+0x4ec4] ;  /* 0x004ec40001037983 */ /* 0x000ee80000300800 */
[----:B--2---:R-:W-:Y:S04]  /*6ed10*/  STL.64 [R1+0x4e10], R10 ;  /* 0x004e100a01007387 */ /* 0x004fe80000100a00 */
[----:B------:R-:W-:Y:S04]  /*6ed20*/  STL.64 [R1+0x4df0], R26 ;  /* 0x004df01a01007387 */ /* 0x000fe80000100a00 */
[----:B------:R0:W-:Y:S04]  /*6ed30*/  STL.64 [R1+0x4de8], R24 ;  /* 0x004de81801007387 */ /* 0x0001e80000100a00 */
[----:B0-----:R-:W2:Y:S04]  /*6ed40*/  LDL.LU R24, [R1+0xf00] ;  /* 0x000f000001187983 */ /* 0x001ea80000300800 */
[----:B------:R-:W2:Y:S04]  /*6ed50*/  LDL.LU R25, [R1+0xf04] ;  /* 0x000f040001197983 */ /* 0x000ea80000300800 */
[----:B------:R-:W2:Y:S04]  /*6ed60*/  LDL.LU R26, [R1+0xf08] ;  /* 0x000f0800011a7983 */ /* 0x000ea80000300800 */
[----:B------:R-:W2:Y:S01]  /*6ed70*/  LDL.LU R27, [R1+0xf0c] ;  /* 0x000f0c00011b7983 */ /* 0x000ea20000300800 */
[----:B------:R-:W-:-:S02]  /*6ed80*/  IMAD.MOV.U32 R8, RZ, RZ, R2 ;  /* 0x000000ffff087224 */ /* 0x000fc400078e0002 */
[----:B----4-:R-:W-:Y:S01]  /*6ed90*/  IMAD.MOV.U32 R9, RZ, RZ, R0 ;  /* 0x000000ffff097224 */ /* 0x010fe200078e0000 */
[----:B------:R-:W4:Y:S04]  /*6eda0*/  LDL.LU R2, [R1+0x4ec0] ;  /* 0x004ec00001027983 */ /* 0x000f280000300800 */
[----:B------:R-:W3:Y:S04]  /*6edb0*/  LDL.LU R0, [R1+0x4ebc] ;  /* 0x004ebc0001007983 */ /* 0x000ee80000300800 */
[----:B------:R-:W-:Y:S04]  /*6edc0*/  STL.64 [R1+0x4e28], R8 ;  /* 0x004e280801007387 */ /* 0x000fe80000100a00 */
[----:B--2---:R-:W-:Y:S04]  /*6edd0*/  STL.64 [R1+0x4e08], R26 ;  /* 0x004e081a01007387 */ /* 0x004fe80000100a00 */
[----:B------:R0:W-:Y:S04]  /*6ede0*/  STL.64 [R1+0x4e00], R24 ;  /* 0x004e001801007387 */ /* 0x0001e80000100a00 */
[----:B0-----:R-:W2:Y:S04]  /*6edf0*/  LDL.LU R24, [R1+0xf10] ;  /* 0x000f100001187983 */ /* 0x001ea80000300800 */
[----:B------:R-:W2:Y:S04]  /*6ee00*/  LDL.LU R25, [R1+0xf14] ;  /* 0x000f140001197983 */ /* 0x000ea80000300800 */
[----:B------:R-:W2:Y:S04]  /*6ee10*/  LDL.LU R26, [R1+0xf18] ;  /* 0x000f1800011a7983 */ /* 0x000ea80000300800 */
[----:B------:R-:W2:Y:S04]  /*6ee20*/  LDL.LU R27, [R1+0xf1c] ;  /* 0x000f1c00011b7983 */ /* 0x000ea80000300800 */
[----:B------:R-:W2:Y:S01]  /*6ee30*/  LDL R10, [R1+0x80] ;  /* 0x00008000010a7983 */ /* 0x000ea20000100800 */
        /* <DEDUP_REMOVED lines=21> */
[----:B---3--:R-:W-:-:S05]  /*6ef90*/  IMAD.MOV.U32 R11, RZ, RZ, R3 ;  /* 0x000000ffff0b7224 */ /* 0x008fca00078e0003 */
[----:B--2---:R-:W-:Y:S04]  /*6efa0*/  STL.64 [R1+0x4e70], R10 ;  /* 0x004e700a01007387 */ /* 0x004fe80000100a00 */
[----:B------:R-:W-:Y:S04]  /*6efb0*/  STL.64 [R1+0x4e50], R26 ;  /* 0x004e501a01007387 */ /* 0x000fe80000100a00 */
[----:B------:R0:W-:Y:S04]  /*6efc0*/  STL.64 [R1+0x4e48], R24 ;  /* 0x004e481801007387 */ /* 0x0001e80000100a00 */
[----:B0-----:R-:W2:Y:S04]  /*6efd0*/  LDL.LU R24, [R1+0xf40] ;  /* 0x000f400001187983 */ /* 0x001ea80000300800 */
[----:B------:R-:W2:Y:S04]  /*6efe0*/  LDL.LU R25, [R1+0xf44] ;  /* 0x000f440001197983 */ /* 0x000ea80000300800 */
[----:B------:R-:W3:Y:S04]  /*6eff0*/  LDL.LU R26, [R1+0xf48] ;  /* 0x000f4800011a7983 */ /* 0x000ee80000300800 */
[----:B------:R-:W3:Y:S04]  /*6f000*/  LDL.LU R27, [R1+0xf4c] ;  /* 0x000f4c00011b7983 */ /* 0x000ee80000300800 */
[----:B------:R-:W2:Y:S04]  /*6f010*/  LDL.LU R15, [R1+0x18e4] ;  /* 0x0018e400010f7983 */ /* 0x000ea80000300800 */
[----:B------:R-:W2:Y:S04]  /*6f020*/  LDL.LU R29, [R1+0x18e0] ;  /* 0x0018e000011d7983 */ /* 0x000ea80000300800 */
[----:B------:R-:W2:Y:S01]  /*6f030*/  LDL.LU R28, [R1+0x18ec] ;  /* 0x0018ec00011c7983 */ /* 0x000ea20000300800 */
[----:B------:R-:W-:-:S03]  /*6f040*/  IMAD.MOV.U32 R8, RZ, RZ, R2 ;  /* 0x000000ffff087224 */ /* 0x000fc600078e0002 */
[----:B------:R-:W2:Y:S04]  /*6f050*/  LDL.LU R11, [R1+0x18e8] ;  /* 0x0018e800010b7983 */ /* 0x000ea80000300800 */
[----:B------:R-:W2:Y:S04]  /*6f060*/  LDL.LU R2, [R1+0x18f4] ;  /* 0x0018f40001027983 */ /* 0x000ea80000300800 */
[----:B------:R-:W2:Y:S01]  /*6f070*/  LDL.LU R10, [R1+0x18f0] ;  /* 0x0018f000010a7983 */ /* 0x000ea20000300800 */
[----:B----4-:R-:W-:-:S03]  /*6f080*/  IMAD.MOV.U32 R9, RZ, RZ, R0 ;  /* 0x000000ffff097224 */ /* 0x010fc600078e0000 */
[----:B------:R-:W4:Y:S04]  /*6f090*/  LDL.LU R3, [R1+0x18fc] ;  /* 0x0018fc0001037983 */ /* 0x000f280000300800 */
[----:B------:R-:W4:Y:S04]  /*6f0a0*/  LDL.LU R0, [R1+0x18f8] ;  /* 0x0018f80001007983 */ /* 0x000f280000300800 */
        /* <DEDUP_REMOVED lines=11> */
[----:B------:R-:W3:Y:S01]  /*6f160*/  LDL.LU R27, [R1+0xf6c] ;  /* 0x000f6c00011b7983 */ /* 0x000ee20000300800 */
[----:B------:R-:W-:-:S02]  /*6f170*/  IMAD R29, R29, 0x100, R15 ;  /* 0x000001001d1d7824 */ /* 0x000fc400078e020f */
[----:B------:R-:W-:Y:S02]  /*6f180*/  IMAD R11, R11, 0x100, R28 ;  /* 0x000001000b0b7824 */ /* 0x000fe400078e021c */
[----:B------:R-:W-:Y:S02]  /*6f190*/  IMAD R10, R10, 0x100, R2 ;  /* 0x000001000a0a7824 */ /* 0x000fe400078e0202 */
[----:B----4-:R-:W-:Y:S01]  /*6f1a0*/  IMAD R0, R0, 0x100, R3 ;  /* 0x0000010000007824 */ /* 0x010fe200078e0203 */
[----:B---3--:R-:W-:Y:S04]  /*6f1b0*/  STL.64 [R1+0x4e98], R26 ;  /* 0x004e981a01007387 */ /* 0x008fe80000100a00 */
[----:B--2---:R0:W-:Y:S04]  /*6f1c0*/  STL.64 [R1+0x4e90], R24 ;  /* 0x004e901801007387 */ /* 0x0041e80000100a00 */
        /* <DEDUP_REMOVED lines=8> */
[----:B------:R-:W4:Y:S04]  /*6f250*/  LDL.LU R20, [R1+0xe70] ;  /* 0x000e700001147983 */ /* 0x000f280000300800 */
[----:B------:R-:W4:Y:S04]  /*6f260*/  LDL.LU R21, [R1+0xe74] ;  /* 0x000e740001157983 */ /* 0x000f280000300800 */
[----:B------:R-:W4:Y:S04]  /*6f270*/  LDL.LU R22, [R1+0xe78] ;  /* 0x000e780001167983 */ /* 0x000f280000300800 */
[----:B------:R-:W4:Y:S04]  /*6f280*/  LDL.LU R23, [R1+0xe7c] ;  /* 0x000e7c0001177983 */ /* 0x000f280000300800 */
        /* <DEDUP_REMOVED lines=9> */
[----:B------:R-:W2:Y:S02]  /*6f320*/  LDL.LU R3, [R1+0x4ea0] ;  /* 0x004ea00001037983 */ /* 0x000ea40000300800 */
[----:B--2---:R-:W-:Y:S02]  /*6f330*/  HMMA.16816.F32 R12, R12, R2, R24 ;  /* 0x000000020c0c723c */ /* 0x004fe40000001818 */
[----:B------:R-:W2:Y:S04]  /*6f340*/  LDL.LU.64 R26, [R1+0x4e98] ;  /* 0x004e9800011a7983 */ /* 0x000ea80000300a00 */
[----:B------:R-:W2:-:S13]  /*6f350*/  LDL.LU.64 R24, [R1+0x4e90] ;  /* 0x004e900001187983 */ /* 0x000e9a0000300a00 */
[----:B------:R0:W-:Y:S04]  /*6f360*/  STL.64 [R1+0x580], R12 ;  /* 0x0005800c01007387 */ /* 0x0001e80000100a00 */
[----:B------:R1:W-:Y:S01]  /*6f370*/  STL.64 [R1+0x588], R14 ;  /* 0x0005880e01007387 */ /* 0x0003e20000100a00 */
[----:B0-----:R-:W-:Y:S02]  /*6f380*/  F2FP.F16.E5M2.UNPACK_B R12, R29 ;  /* 0x0000001dff0c723e */ /* 0x001fe400020004ff */
[----:B------:R-:W-:Y:S02]  /*6f390*/  F2FP.F16.E5M2.UNPACK_B R13, R11 ;  /* 0x0000000bff0d723e */ /* 0x000fe400020004ff */
[----:B-1----:R-:W-:Y:S02]  /*6f3a0*/  F2FP.F16.E5M2.UNPACK_B R14, R10 ;  /* 0x0000000aff0e723e */ /* 0x002fe400020004ff */
[----:B------:R-:W-:Y:S01]  /*6f3b0*/  F2FP.F16.E5M2.UNPACK_B R15, R0 ;  /* 0x00000000ff0f723e */ /* 0x000fe200020004ff */
[----:B------:R-:W3:Y:S06]  /*6f3c0*/  LDL.LU R29, [R1+0x4e88] ;  /* 0x004e8800011d7983 */ /* 0x000eec0000300800 */
[----:B--2---:R-:W-:Y:S01]  /*6f3d0*/  HMMA.16816.F32 R8, R12, R8, R24 ;  /* 0x000000080c08723c */ /* 0x004fe20000001818 */
[----:B------:R-:W2:Y:S04]  /*6f3e0*/  LDL.LU.64 R26, [R1+0x4e80] ;  /* 0x004e8000011a7983 */ /* 0x000ea80000300a00 */
[----:B------:R-:W2:-:S14]  /*6f3f0*/  LDL.LU.64 R24, [R1+0x4e78] ;  /* 0x004e780001187983 */ /* 0x000e9c0000300a00 */
        /* <DEDUP_REMOVED lines=56> */
[----:B0-----:R-:W3:Y:S04]  /*6f780*/  LDL.LU.64 R10, [R1+0x4d98] ;  /* 0x004d9800010a7983 */ /* 0x001ee80000300a00 */
[----:B------:R-:W2:Y:S02]  /*6f790*/  LDL.LU.64 R8, [R1+0x4d90] ;  /* 0x004d900001087983 */ /* 0x000ea40000300a00 */
[C---:B--2---:R-:W-:Y:S08]  /*6f7a0*/  HMMA.16816.F32 R24, R12.reuse, R8, R24 ;  /* 0x000000080c18723c */ /* 0x044ff00000001818 */
[C---:B---3--:R-:W-:Y:S11]  /*6f7b0*/  HMMA.16816.F32 R8, R12.reuse, R10, R16 ;  /* 0x0000000a0c08723c */ /* 0x048ff60000001810 */
[----:B------:R-:W-:Y:S04]  /*6f7c0*/  STL.64 [R1+0x1ac0], R24 ;  /* 0x001ac01801007387 */ /* 0x000fe80000100a00 */
[----:B------:R0:W-:Y:S04]  /*6f7d0*/  STL.64 [R1+0x1ac8], R26 ;  /* 0x001ac81a01007387 */ /* 0x0001e80000100a00 */
[----:B0-----:R-:W2:Y:S04]  /*6f7e0*/  LDL.LU.64 R26, [R1+0x4d88] ;  /* 0x004d8800011a7983 */ /* 0x001ea80000300a00 */
[----:B------:R-:W2:Y:S04]  /*6f7f0*/  LDL.LU.64 R24, [R1+0x4d80] ;  /* 0x004d800001187983 */ /* 0x000ea80000300a00 */
[----:B------:R-:W3:Y:S04]  /*6f800*/  LDL.LU.64 R18, [R1+0x4d78] ;  /* 0x004d780001127983 */ /* 0x000ee80000300a00 */
[----:B------:R-:W2:Y:S04]  /*6f810*/  LDL.LU.64 R16, [R1+0x4d70] ;  /* 0x004d700001107983 */ /* 0x000ea80000300a00 */
[----:B------:R-:W-:Y:S04]  /*6f820*/  STL.64 [R1+0x1ab0], R8 ;  /* 0x001ab00801007387 */ /* 0x000fe80000100a00 */
[----:B------:R0:W-:Y:S04]  /*6f830*/  STL.64 [R1+0x1ab8], R10 ;  /* 0x001ab80a01007387 */ /* 0x0001e80000100a00 */
[----:B0-----:R-:W3:Y:S04]  /*6f840*/  LDL.LU.64 R10, [R1+0x4d68] ;  /* 0x004d6800010a7983 */ /* 0x001ee80000300a00 */
[----:B------:R-:W3:Y:S01]  /*6f850*/  LDL.LU.64 R8, [R1+0x4d60] ;  /* 0x004d600001087983 */ /* 0x000ee20000300a00 */
[C---:B--2---:R-:W-:Y:S08]  /*6f860*/  HMMA.16816.F32 R24, R12.reuse, R16, R24 ;  /* 0x000000100c18723c */ /* 0x044ff00000001818 */
[C---:B---3--:R-:W-:Y:S11]  /*6f870*/  HMMA.16816.F32 R16, R12.reuse, R18, R8 ;  /* 0x000000120c10723c */ /* 0x048ff60000001808 */
[----:B------:R-:W-:Y:S04]  /*6f880*/  STL.64 [R1+0x1aa0], R24 ;  /* 0x001aa01801007387 */ /* 0x000fe80000100a00 */
[----:B------:R0:W-:Y:S04]  /*6f890*/  STL.64 [R1+0x1aa8], R26 ;  /* 0x001aa81a01007387 */ /* 0x0001e80000100a00 */
[----:B0-----:R-:W2:Y:S04]  /*6f8a0*/  LDL.LU.64 R26, [R1+0x4d58] ;  /* 0x004d5800011a7983 */ /* 0x001ea80000300a00 */
[----:B------:R-:W2:Y:S04]  /*6f8b0*/  LDL.LU.64 R24, [R1+0x4d50] ;  /* 0x004d500001187983 */ /* 0x000ea80000300a00 */
[----:B------:R-:W4:Y:S04]  /*6f8c0*/  LDL.LU.64 R10, [R1+0x4d48] ;  /* 0x004d4800010a7983 */ /* 0x000f280000300a00 */
        /* <DEDUP_REMOVED lines=9> */
[----:B0-----:R-:W2:Y:S04]  /*6f960*/  LDL.LU.64 R26, [R1+0x4d28] ;  /* 0x004d2800011a7983 */ /* 0x001ea80000300a00 */
[----:B------:R-:W3:Y:S01]  /*6f970*/  LDL.LU.64 R24, [R1+0x4d20] ;  /* 0x004d200001187983 */ /* 0x000ee20000300a00 */
[----:B----4-:R-:W-:Y:S03]  /*6f980*/  HMMA.16816.F32 R8, R12, R10, R20 ;  /* 0x0000000a0c08723c */ /* 0x010fe60000001814 */
[----:B------:R-:W2:Y:S04]  /*6f990*/  LDL.LU.64 R22, [R1+0x4d18] ;  /* 0x004d180001167983 */ /* 0x000ea80000300a00 */
[----:B------:R-:W2:-:S12]  /*6f9a0*/  LDL.LU.64 R20, [R1+0x4d10] ;  /* 0x004d100001147983 */ /* 0x000e980000300a00 */
        /* <DEDUP_REMOVED lines=8> */
[----:B0-----:R-:W4:Y:S04]  /*6fa30*/  LDL.LU.64 R18, [R1+0x4cf8] ;  /* 0x004cf80001127983 */ /* 0x001f280000300a00 */
[----:B------:R-:W3:Y:S01]  /*6fa40*/  LDL.LU.64 R16, [R1+0x4cf0] ;  /* 0x004cf00001107983 */ /* 0x000ee20000300a00 */
[----:B--2---:R-:W-:Y:S03]  /*6fa50*/  HMMA.16816.F32 R24, R12, R26, R20 ;  /* 0x0000001a0c18723c */ /* 0x004fe60000001814 */
[----:B------:R-:W2:Y:S04]  /*6fa60*/  LDL.LU.64 R22, [R1+0x4ce8] ;  /* 0x004ce80001167983 */ /* 0x000ea80000300a00 */
[----:B------:R-:W2:-:S12]  /*6fa70*/  LDL.LU.64 R20, [R1+0x4ce0] ;  /* 0x004ce00001147983 */ /* 0x000e980000300a00 */
        /* <DEDUP_REMOVED lines=8> */
[----:B------:R-:W3:Y:S01]  /*6fb00*/  LDL.LU R0, [R1+0x1918] ;  /* 0x0019180001007983 */ /* 0x000ee20000300800 */
[C---:B----4-:R-:W-:Y:S08]  /*6fb10*/  HMMA.16816.F32 R4, R12.reuse, R18, R8 ;  /* 0x000000120c04723c */ /* 0x050ff00000001808 */
[C---:B--2---:R-:W-:Y:S11]  /*6fb20*/  HMMA.16816.F32 R8, R12.reuse, R28, R20 ;  /* 0x0000001c0c08723c */ /* 0x044ff60000001814 */
[----:B------:R0:W-:Y:S04]  /*6fb30*/  STL.64 [R1+0x1a30], R4 ;  /* 0x001a300401007387 */ /* 0x0001e80000100a00 */
[----:B------:R1:W-:Y:S04]  /*6fb40*/  STL.64 [R1+0x1a38], R6 ;  /* 0x001a380601007387 */ /* 0x0003e80000100a00 */
[----:B0-----:R-:W2:Y:S04]  /*6fb50*/  LDL.LU R4, [R1+0xda0] ;  /* 0x000da00001047983 */ /* 0x001ea80000300800 */
[----:B------:R-:W-:Y:S04]  /*6fb60*/  STL.64 [R1+0x1a20], R8 ;  /* 0x001a200801007387 */ /* 0x000fe80000100a00 */
[----:B------:R-:W-:Y:S04]  /*6fb70*/  STL.64 [R1+0x1a28], R10 ;  /* 0x001a280a01007387 */ /* 0x000fe80000100a00 */
[----:B------:R-:W2:Y:S04]  /*6fb80*/  LDL.LU R5, [R1+0xda4] ;  /* 0x000da40001057983 */ /* 0x000ea80000300800 */
[----:B-1----:R-:W4:Y:S04]  /*6fb90*/  LDL.LU R6, [R1+0xda8] ;  /* 0x000da80001067983 */ /* 0x002f280000300800 */
[----:B------:R-:W4:Y:S04]  /*6fba0*/  LDL.LU R7, [R1+0xdac] ;  /* 0x000dac0001077983 */ /* 0x000f280000300800 */
        /* <DEDUP_REMOVED lines=18> */
[C---:B--2---:R-:W-:Y:S03]  /*6fcd0*/  HMMA.16816.F32 R20, R12.reuse, R26, R20 ;  /* 0x0000001a0c14723c */ /* 0x044fe60000001814 */
[----:B---3--:R-:W-:Y:S04]  /*6fce0*/  STL.64 [R1+0x4ca8], R18 ;  /* 0x004ca81201007387 */ /* 0x008fe80000100a00 */
[----:B------:R0:W-:Y:S04]  /*6fcf0*/  STL.64 [R1+0x4ca0], R16 ;  /* 0x004ca01001007387 */ /* 0x0001e80000100a00 */
[----:B0-----:R-:W2:Y:S04]  /*6fd00*/  LDL.LU R16, [R1+0xdf0] ;  /* 0x000df00001107983 */ /* 0x001ea80000300800 */
[----:B------:R-:W2:Y:S04]  /*6fd10*/  LDL.LU R17, [R1+0xdf4] ;  /* 0x000df40001117983 */ /* 0x000ea80000300800 */
[----:B------:R-:W2:Y:S04]  /*6fd20*/  LDL.LU R18, [R1+0xdf8] ;  /* 0x000df80001127983 */ /* 0x000ea80000300800 */
[----:B------:R-:W2:Y:S04]  /*6fd30*/  LDL.LU R19, [R1+0xdfc] ;  /* 0x000dfc0001137983 */ /* 0x000ea80000300800 */
[----:B------:R-:W-:Y:S04]  /*6fd40*/  STL.64 [R1+0x4c88], R10 ;  /* 0x004c880a01007387 */ /* 0x000fe80000100a00 */
[----:B------:R0:W-:Y:S04]  /*6fd50*/  STL.64 [R1+0x4c80], R8 ;  /* 0x004c800801007387 */ /* 0x0001e80000100a00 */
[----:B0-----:R-:W3:Y:S04]  /*6fd60*/  LDL.LU R8, [R1+0xdd0] ;  /* 0x000dd00001087983 */ /* 0x001ee80000300800 */
[----:B------:R-:W3:Y:S04]  /*6fd70*/  LDL.LU R9, [R1+0xdd4] ;  /* 0x000dd40001097983 */ /* 0x000ee80000300800 */
[----:B------:R-:W3:Y:S04]  /*6fd80*/  LDL.LU R10, [R1+0xdd8] ;  /* 0x000dd800010a7983 */ /* 0x000ee80000300800 */
[----:B------:R-:W3:Y:S04]  /*6fd90*/  LDL.LU R11, [R1+0xddc] ;  /* 0x000ddc00010b7983 */ /* 0x000ee80000300800 */
[----:B----4-:R-:W-:Y:S04]  /*6fda0*/  STL.64 [R1+0x4c68], R6 ;  /* 0x004c680601007387 */ /* 0x010fe80000100a00 */
[----:B------:R0:W-:Y:S04]  /*6fdb0*/  STL.64 [R1+0x4c60], R4 ;  /* 0x004c600401007387 */ /* 0x0001e80000100a00 */
[----:B0-----:R-:W4:Y:S04]  /*6fdc0*/  LDL.LU R4, [R1+0xdb0] ;  /* 0x000db00001047983 */ /* 0x001f280000300800 */
[----:B------:R-:W4:Y:S04]  /*6fdd0*/  LDL.LU R5, [R1+0xdb4] ;  /* 0x000db40001057983 */ /* 0x000f280000300800 */
[----:B------:R-:W4:Y:S04]  /*6fde0*/  LDL.LU R6, [R1+0xdb8] ;  /* 0x000db80001067983 */ /* 0x000f280000300800 */
[----:B------:R-:W4:Y:S04]  /*6fdf0*/  LDL.LU R7, [R1+0xdbc] ;  /* 0x000dbc0001077983 */ /* 0x000f280000300800 */
[----:B------:R0:W-:Y:S04]  /*6fe00*/  STL [R1+0x4c38], R28 ;  /* 0x004c381c01007387 */ /* 0x0001e80000100800 */
[----:B0-----:R-:W2:Y:S04]  /*6fe10*/  LDL.LU R28, [R1+0x1908] ;  /* 0x00190800011c7983 */ /* 0x001ea80000300800 */
[----:B------:R0:W-:Y:S04]  /*6fe20*/  STL [R1+0x4c34], R29 ;  /* 0x004c341d01007387 */ /* 0x0001e80000100800 */
[----:B0-----:R-:W2:Y:S04]  /*6fe30*/  LDL.LU R29, [R1+0x1910] ;  /* 0x00191000011d7983 */ /* 0x001ea80000300800 */
        /* <DEDUP_REMOVED lines=33> */
[----:B------:R0:W-:Y:S04]  /*70050*/  STL.64 [R1+0x4a20], R22 ;  /* 0x004a201601007387 */ /* 0x0001e80000100a00 */
[----:B0-----:R-:W2:Y:S04]  /*70060*/  LDL.LU R22, [R1+0x1914] ;  /* 0x0019140001167983 */ /* 0x001ea80000300800 */
[----:B------:R-:W2:Y:S04]  /*70070*/  LDL.LU R23, [R1+0x191c] ;  /* 0x00191c0001177983 */ /* 0x000ea80000300800 */
[----:B------:R0:W-:Y:S04]  /*70080*/  STL.64 [R1+0x4a18], R20 ;  /* 0x004a181401007387 */ /* 0x0001e80000100a00 */
[----:B0-----:R-:W2:Y:S04]  /*70090*/  LDL.LU R20, [R1+0x1900] ;  /* 0x0019000001147983 */ /* 0x001ea80000300800 */
[----:B------:R-:W2:Y:S01]  /*700a0*/  LDL.LU R21, [R1+0x190c] ;  /* 0x00190c0001157983 */ /* 0x000ea20000300800 */
        /* <DEDUP_REMOVED lines=10> */
[----:B0-----:R-:W4:Y:S04]  /*70150*/  LDL.LU.64 R10, [R1+0x4c78] ;  /* 0x004c7800010a7983 */ /* 0x001f280000300a00 */
[----:B------:R-:W2:Y:S04]  /*70160*/  LDL.LU.64 R8, [R1+0x4c70] ;  /* 0x004c700001087983 */ /* 0x000ea80000300a00 */
[----:B------:R0:W-:Y:S04]  /*70170*/  STL.64 [R1+0x4a30], R18 ;  /* 0x004a301201007387 */ /* 0x0001e80000100a00 */
[----:B0-----:R-:W3:Y:S04]  /*70180*/  LDL.LU R19, [R1+0x1904] ;  /* 0x0019040001137983 */ /* 0x001ee80000300800 */
[----:B------:R-:W-:Y:S01]  /*70190*/  STL.64 [R1+0x4a28], R16 ;  /* 0x004a281001007387 */ /* 0x000fe20000100a00 */
        /* <DEDUP_REMOVED lines=14> */
[----:B0-----:R-:W4:Y:S04]  /*70280*/  LDL.LU R8, [R1+0xd80] ;  /* 0x000d800001087983 */ /* 0x001f280000300800 */
[----:B------:R-:W4:Y:S04]  /*70290*/  LDL.LU R9, [R1+0xd84] ;  /* 0x000d840001097983 */ /* 0x000f280000300800 */
[----:B------:R-:W4:Y:S04]  /*702a0*/  LDL.LU R10, [R1+0xd88] ;  /* 0x000d8800010a7983 */ /* 0x000f280000300800 */
[----:B------:R-:W4:Y:S01]  /*702b0*/  LDL.LU R11, [R1+0xd8c] ;  /* 0x000d8c00010b7983 */ /* 0x000f220000300800 */
[----:B--2---:R-:W-:-:S15]  /*702c0*/  HMMA.16816.F32 R24, R12, R6, R24 ;  /* 0x000000060c18723c */ /* 0x004fde0000001818 */
[----:B------:R-:W-:-:S04]  /*702d0*/  NOP ;  /* 0x0000000000007918 */ /* 0x000fc80000000000 */
[----:B------:R-:W-:Y:S04]  /*702e0*/  STL.64 [R1+0x1990], R24 ;  /* 0x0019901801007387 */ /* 0x000fe80000100a00 */
[----:B------:R0:W-:Y:S04]  /*702f0*/  STL.64 [R1+0x1998], R26 ;  /* 0x0019981a01007387 */ /* 0x0001e80000100a00 */
[----:B0-----:R-:W2:Y:S04]  /*70300*/  LDL.LU.64 R26, [R1+0x4c48] ;  /* 0x004c4800011a7983 */ /* 0x001ea80000300a00 */
[----:B------:R-:W2:Y:S01]  /*70310*/  LDL.LU.64 R24, [R1+0x4c40] ;  /* 0x004c400001187983 */ /* 0x000ea20000300a00 */
[----:B----4-:R-:W-:Y:S03]  /*70320*/  HMMA.16816.F32 R8, R12, R4, R8 ;  /* 0x000000040c08723c */ /* 0x010fe60000001808 */
[----:B------:R-:W-:Y:S04]  /*70330*/  STL.64 [R1+0x49e0], R6 ;  /* 0x0049e00601007387 */ /* 0x000fe80000100a00 */
[----:B------:R-:W-:-:S12]  /*70340*/  STL.64 [R1+0x49d8], R4 ;  /* 0x0049d80401007387 */ /* 0x000fd80000100a00 */
[----:B------:R3:W-:Y:S02]  /*70350*/  STL.64 [R1+0x1980], R8 ;  /* 0x0019800801007387 */ /* 0x0007e40000100a00 */
[----:B---3--:R-:W-:Y:S02]  /*70360*/  IMAD R8, R20, 0x100, R19 ;  /* 0x0000010014087824 */ /* 0x008fe400078e0213 */
[----:B------:R-:W-:Y:S04]  /*70370*/  STL.64 [R1+0x1988], R10 ;  /* 0x0019880a01007387 */ /* 0x000fe80000100a00 */
[----:B------:R-:W3:Y:S01]  /*70380*/  LDL.LU R4, [R1+0xc00] ;  /* 0x000c000001047983 */ /* 0x000ee20000300800 */
[----:B--2---:R-:W-:-:S15]  /*70390*/  HMMA.16816.F32 R16, R12, R2, R24 ;  /* 0x000000020c10723c */ /* 0x004fde0000001818 */
[----:B------:R-:W-:-:S04]  /*703a0*/  NOP ;  /* 0x0000000000007918 */ /* 0x000fc80000000000 */
[----:B------:R0:W-:Y:S04]  /*703b0*/  STL.64 [R1+0x570], R16 ;  /* 0x0005701001007387 */ /* 0x0001e80000100a00 */
[----:B------:R1:W-:Y:S04]  /*703c0*/  STL.64 [R1+0x578], R18 ;  /* 0x0005781201007387 */ /* 0x0003e80000100a00 */
[----:B------:R-:W3:Y:S04]  /*703d0*/  LDL.LU R5, [R1+0xc04] ;  /* 0x000c040001057983 */ /* 0x000ee80000300800 */
[----:B------:R-:W2:Y:S04]  /*703e0*/  LDL.LU R6, [R1+0xc08] ;  /* 0x000c080001067983 */ /* 0x000ea80000300800 */
[----:B------:R-:W2:Y:S04]  /*703f0*/  LDL.LU R7, [R1+0xc0c] ;  /* 0x000c0c0001077983 */ /* 0x000ea80000300800 */
[----:B--2---:R2:W-:Y:S04]  /*70400*/  STL.64 [R1+0x4a50], R6 ;  /* 0x004a500601007387 */ /* 0x0045e80000100a00 */
[----:B---3--:R3:W-:Y:S04]  /*70410*/  STL.64 [R1+0x4a48], R4 ;  /* 0x004a480401007387 */ /* 0x0087e80000100a00 */
[----:B0-----:R-:W4:Y:S04]  /*70420*/  LDL.LU R16, [R1+0xc20] ;  /* 0x000c200001107983 */ /* 0x001f280000300800 */
[----:B------:R-:W4:Y:S04]  /*70430*/  LDL.LU R17, [R1+0xc24] ;  /* 0x000c240001117983 */ /* 0x000f280000300800 */
[----:B-1----:R-:W2:Y:S04]  /*70440*/  LDL.LU R18, [R1+0xc28] ;  /* 0x000c280001127983 */ /* 0x002ea80000300800 */
[----:B------:R-:W2:Y:S04]  /*70450*/  LDL.LU R19, [R1+0xc2c] ;  /* 0x000c2c0001137983 */ /* 0x000ea80000300800 */
[----:B--2---:R-:W-:Y:S04]  /*70460*/  STL.64 [R1+0x4a60], R18 ;  /* 0x004a601201007387 */ /* 0x004fe80000100a00 */
[----:B----4-:R-:W-:Y:S04]  /*70470*/  STL.64 [R1+0x4a58], R16 ;  /* 0x004a581001007387 */ /* 0x010fe80000100a00 */
[----:B------:R-:W2:Y:S04]  /*70480*/  LDL.LU R24, [R1+0xc30] ;  /* 0x000c300001187983 */ /* 0x000ea80000300800 */
[----:B------:R-:W2:Y:S04]  /*70490*/  LDL.LU R25, [R1+0xc34] ;  /* 0x000c340001197983 */ /* 0x000ea80000300800 */
[----:B------:R-:W4:Y:S04]  /*704a0*/  LDL.LU R26, [R1+0xc38] ;  /* 0x000c3800011a7983 */ /* 0x000f280000300800 */
[----:B------:R-:W4:Y:S04]  /*704b0*/  LDL.LU R27, [R1+0xc3c] ;  /* 0x000c3c00011b7983 */ /* 0x000f280000300800 */
[----:B----4-:R-:W-:Y:S04]  /*704c0*/  STL.64 [R1+0x4a70], R26 ;  /* 0x004a701a01007387 */ /* 0x010fe80000100a00 */
[----:B--2---:R0:W-:Y:S04]  /*704d0*/  STL.64 [R1+0x4a68], R24 ;  /* 0x004a681801007387 */ /* 0x0041e80000100a00 */
[----:B------:R-:W2:Y:S04]  /*704e0*/  LDL R6, [R1] ;  /* 0x0000000001067983 */ /* 0x000ea80000100800 */
[----:B------:R-:W2:Y:S04]  /*704f0*/  LDL R7, [R1+0x4] ;  /* 0x0000040001077983 */ /* 0x000ea80000100800 */
[----:B---3--:R-:W3:Y:S04]  /*70500*/  LDL R4, [R1+0x8] ;  /* 0x0000080001047983 */ /* 0x008ee80000100800 */
[----:B------:R-:W3:Y:S04]  /*70510*/  LDL R5, [R1+0xc] ;  /* 0x00000c0001057983 */ /* 0x000ee80000100800 */
[----:B--2---:R1:W-:Y:S04]  /*70520*/  STL.64 [R1+0x4a80], R6 ;  /* 0x004a800601007387 */ /* 0x0043e80000100a00 */
[----:B---3--:R-:W-:Y:S04]  /*70530*/  STL.64 [R1+0x4a78], R4 ;  /* 0x004a780401007387 */ /* 0x008fe80000100a00 */
[----:B0-----:R-:W2:Y:S04]  /*70540*/  LDL.LU R24, [R1+0xc50] ;  /* 0x000c500001187983 */ /* 0x001ea80000300800 */
[----:B------:R-:W2:Y:S04]  /*70550*/  LDL.LU R25, [R1+0xc54] ;  /* 0x000c540001197983 */ /* 0x000ea80000300800 */
[----:B------:R-:W3:Y:S04]  /*70560*/  LDL.LU R26, [R1+0xc58] ;  /* 0x000c5800011a7983 */ /* 0x000ee80000300800 */
[----:B------:R-:W3:Y:S04]  /*70570*/  LDL.LU R27, [R1+0xc5c] ;  /* 0x000c5c00011b7983 */ /* 0x000ee80000300800 */
[----:B---3--:R-:W-:Y:S04]  /*70580*/  STL.64 [R1+0x4a90], R26 ;  /* 0x004a901a01007387 */ /* 0x008fe80000100a00 */
[----:B--2---:R0:W-:Y:S04]  /*70590*/  STL.64 [R1+0x4a88], R24 ;  /* 0x004a881801007387 */ /* 0x0041e80000100a00 */
[----:B-1----:R-:W2:Y:S04]  /*705a0*/  LDL R6, [R1+0x10] ;  /* 0x0000100001067983 */ /* 0x002ea80000100800 */
[----:B------:R-:W2:Y:S04]  /*705b0*/  LDL R7, [R1+0x14] ;  /* 0x0000140001077983 */ /* 0x000ea80000100800 */
[----:B--2---:R-:W-:Y:S04]  /*705c0*/  STL.64 [R1+0x4a98], R6 ;  /* 0x004a980601007387 */ /* 0x004fe80000100a00 */
[----:B0-----:R-:W2:Y:S04]  /*705d0*/  LDL.LU R24, [R1+0xc60] ;  /* 0x000c600001187983 */ /* 0x001ea80000300800 */
[----:B------:R-:W2:Y:S04]  /*705e0*/  LDL.LU R25, [R1+0xc64] ;  /* 0x000c640001197983 */ /* 0x000ea80000300800 */
[----:B------:R-:W3:Y:S04]  /*705f0*/  LDL.LU R26, [R1+0xc68] ;  /* 0x000c6800011a7983 */ /* 0x000ee80000300800 */
[----:B------:R-:W3:Y:S04]  /*70600*/  LDL.LU R27, [R1+0xc6c] ;  /* 0x000c6c00011b7983 */ /* 0x000ee80000300800 */
[----:B---3--:R-:W-:Y:S04]  /*70610*/  STL.64 [R1+0x4aa8], R26 ;  /* 0x004aa81a01007387 */ /* 0x008fe80000100a00 */
[----:B--2---:R0:W-:Y:S04]  /*70620*/  STL.64 [R1+0x4aa0], R24 ;  /* 0x004aa01801007387 */ /* 0x0041e80000100a00 */
[----:B------:R-:W2:Y:S04]  /*70630*/  LDL R4, [R1+0x18] ;  /* 0x0000180001047983 */ /* 0x000ea80000100800 */
[----:B------:R-:W2:Y:S04]  /*70640*/  LDL R5, [R1+0x1c] ;  /* 0x00001c0001057983 */ /* 0x000ea80000100800 */
[----:B--2---:R1:W-:Y:S04]  /*70650*/  STL.64 [R1+0x4ab0], R4 ;  /* 0x004ab00401007387 */ /* 0x0043e80000100a00 */
        /* <DEDUP_REMOVED lines=8> */
[----:B-1----:R-:W3:Y:S04]  /*706e0*/  LDL R4, [R1+0x28] ;  /* 0x0000280001047983 */ /* 0x002ee80000100800 */
[----:B------:R-:W3:Y:S04]  /*706f0*/  LDL R5, [R1+0x2c] ;  /* 0x00002c0001057983 */ /* 0x000ee80000100800 */
[----:B--2---:R1:W-:Y:S04]  /*70700*/  STL.64 [R1+0x4ac8], R6 ;  /* 0x004ac80601007387 */ /* 0x0043e80000100a00 */
[----:B---3--:R-:W-:Y:S04]  /*70710*/  STL.64 [R1+0x4ae0], R4 ;  /* 0x004ae00401007387 */ /* 0x008fe80000100a00 */
[----:B0-----:R-:W2:Y:S04]  /*70720*/  LDL.LU R24, [R1+0xc80] ;  /* 0x000c800001187983 */ /* 0x001ea80000300800 */
[----:B------:R-:W2:Y:S04]  /*70730*/  LDL.LU R25, [R1+0xc84] ;  /* 0x000c840001197983 */ /* 0x000ea80000300800 */
[----:B------:R-:W3:Y:S04]  /*70740*/  LDL.LU R26, [R1+0xc88] ;  /* 0x000c8800011a7983 */ /* 0x000ee80000300800 */
[----:B------:R-:W3:Y:S04]  /*70750*/  LDL.LU R27, [R1+0xc8c] ;  /* 0x000c8c00011b7983 */ /* 0x000ee80000300800 */
[----:B-1----:R-:W4:Y:S04]  /*70760*/  LDL R6, [R1+0x30] ;  /* 0x0000300001067983 */ /* 0x002f280000100800 */
[----:B------:R-:W4:Y:S04]  /*70770*/  LDL R7, [R1+0x34] ;  /* 0x0000340001077983 */ /* 0x000f280000100800 */
[----:B----4-:R-:W-:Y:S04]  /*70780*/  STL.64 [R1+0x4af8], R6 ;  /* 0x004af80601007387 */ /* 0x010fe80000100a00 */
[----:B---3--:R-:W-:Y:S04]  /*70790*/  STL.64 [R1+0x4ad8], R26 ;  /* 0x004ad81a01007387 */ /* 0x008fe80000100a00 */
[----:B--2---:R0:W-:Y:S04]  /*707a0*/  STL.64 [R1+0x4ad0], R24 ;  /* 0x004ad01801007387 */ /* 0x0041e80000100a00 */
[----:B0-----:R-:W2:Y:S04]  /*707b0*/  LDL.LU R24, [R1+0xc90] ;  /* 0x000c900001187983 */ /* 0x001ea80000300800 */
[----:B------:R-:W2:Y:S04]  /*707c0*/  LDL.LU R25, [R1+0xc94] ;  /* 0x000c940001197983 */ /* 0x000ea80000300800 */
[----:B------:R-:W3:Y:S04]  /*707d0*/  LDL.LU R26, [R1+0xc98] ;  /* 0x000c9800011a7983 */ /* 0x000ee80000300800 */
[----:B------:R-:W3:Y:S04]  /*707e0*/  LDL.LU R27, [R1+0xc9c] ;  /* 0x000c9c00011b7983 */ /* 0x000ee80000300800 */
[----:B------:R-:W4:Y:S04]  /*707f0*/  LDL R4, [R1+0x38] ;  /* 0x0000380001047983 */ /* 0x000f280000100800 */
        /* <DEDUP_REMOVED lines=28> */
[----:B------:R-:W2:Y:S04]  /*709c0*/  LDL R4, [R1+0x58] ;  /* 0x0000580001047983 */ /* 0x000ea80000100800 */
[----:B------:R-:W2:Y:S04]  /*709d0*/  LDL R5, [R1+0x5c] ;  /* 0x00005c0001057983 */ /* 0x000ea80000100800 */
[----:B----4-:R-:W-:Y:S04]  /*709e0*/  STL.64 [R1+0x4b58], R6 ;  /* 0x004b580601007387 */ /* 0x010fe80000100a00 */
[----:B--2---:R-:W-:Y:S04]  /*709f0*/  STL.64 [R1+0x4b70], R4 ;  /* 0x004b700401007387 */ /* 0x004fe80000100a00 */
[----:B---3--:R-:W-:Y:S04]  /*70a00*/  STL.64 [R1+0x4b38], R26 ;  /* 0x004b381a01007387 */ /* 0x008fe80000100a00 */
[----:B------:R0:W-:Y:S04]  /*70a10*/  STL.64 [R1+0x4b30], R24 ;  /* 0x004b301801007387 */ /* 0x0001e80000100a00 */
        /* <DEDUP_REMOVED lines=83> */
[----:B------:R-:W-:Y:S01]  /*70f50*/  IMAD R0, R0, 0x100, R23 ;  /* 0x0000010000007824 */ /* 0x000fe200078e0217 */
[----:B---3--:R-:W-:Y:S04]  /*70f60*/  STL.64 [R1+0x4c28], R26 ;  /* 0x004c281a01007387 */ /* 0x008fe80000100a00 */
[----:B--2---:R0:W-:Y:S04]  /*70f70*/  STL.64 [R1+0x4c20], R24 ;  /* 0x004c201801007387 */ /* 0x0041e80000100a00 */
[----:B0-----:R-:W4:Y:S04]  /*70f80*/  LDL.LU R24, [R1+0xd70] ;  /* 0x000d700001187983 */ /* 0x001f280000300800 */
[----:B------:R-:W4:Y:S04]  /*70f90*/  LDL.LU R25, [R1+0xd74] ;  /* 0x000d740001197983 */ /* 0x000f280000300800 */
[----:B------:R-:W4:Y:S04]  /*70fa0*/  LDL.LU R26, [R1+0xd78] ;  /* 0x000d7800011a7983 */ /* 0x000f280000300800 */
[----:B------:R-:W4:Y:S01]  /*70fb0*/  LDL.LU R27, [R1+0xd7c] ;  /* 0x000d7c00011b7983 */ /* 0x000f220000300800 */
[----:B------:R-:W-:-:S02]  /*70fc0*/  F2FP.F16.E5M2.UNPACK_B R12, R8 ;  /* 0x00000008ff0c723e */ /* 0x000fc400020004ff */
[----:B------:R-:W-:Y:S02]  /*70fd0*/  F2FP.F16.E5M2.UNPACK_B R13, R28 ;  /* 0x0000001cff0d723e */ /* 0x000fe400020004ff */
[----:B------:R-:W-:Y:S02]  /*70fe0*/  F2FP.F16.E5M2.UNPACK_B R14, R29 ;  /* 0x0000001dff0e723e */ /* 0x000fe400020004ff */
[----:B------:R-:W-:Y:S01]  /*70ff0*/  F2FP.F16.E5M2.UNPACK_B R15, R0 ;  /* 0x00000000ff0f723e */ /* 0x000fe200020004ff */
[----:B------:R-:W2:Y:S04]  /*71000*/  LDL.LU R16, [R1+0xc40] ;  /* 0x000c400001107983 */ /* 0x000ea80000300800 */
[----:B------:R-:W2:Y:S04]  /*71010*/  LDL.LU R17, [R1+0xc44] ;  /* 0x000c440001117983 */ /* 0x000ea80000300800 */
[----:B------:R-:W2:Y:S04]  /*71020*/  LDL.LU R18, [R1+0xc48] ;  /* 0x000c480001127983 */ /* 0x000ea80000300800 */
[----:B------:R-:W2:Y:S04]  /*71030*/  LDL.LU R19, [R1+0xc4c] ;  /* 0x000c4c0001137983 */ /* 0x000ea80000300800 */
[----:B------:R-:W3:Y:S04]  /*71040*/  LDL.LU R20, [R1+0xc10] ;  /* 0x000c100001147983 */ /* 0x000ee80000300800 */
[----:B------:R-:W3:Y:S04]  /*71050*/  LDL.LU R21, [R1+0xc14] ;  /* 0x000c140001157983 */ /* 0x000ee80000300800 */
[----:B------:R-:W3:Y:S04]  /*71060*/  LDL.LU R22, [R1+0xc18] ;  /* 0x000c180001167983 */ /* 0x000ee80000300800 */
[----:B------:R-:W3:Y:S04]  /*71070*/  LDL.LU R23, [R1+0xc1c] ;  /* 0x000c1c0001177983 */ /* 0x000ee80000300800 */
[----:B------:R-:W2:Y:S04]  /*71080*/  LDL.LU R8, [R1+0xbf0] ;  /* 0x000bf00001087983 */ /* 0x000ea80000300800 */
[----:B------:R-:W2:Y:S04]  /*71090*/  LDL.LU R9, [R1+0xbf4] ;  /* 0x000bf40001097983 */ /* 0x000ea80000300800 */
[----:B------:R-:W2:Y:S04]  /*710a0*/  LDL.LU R10, [R1+0xbf8] ;  /* 0x000bf800010a7983 */ /* 0x000ea80000300800 */
[----:B------:R-:W2:Y:S04]  /*710b0*/  LDL.LU R11, [R1+0xbfc] ;  /* 0x000bfc00010b7983 */ /* 0x000ea80000300800 */
[----:B------:R-:W2:Y:S04]  /*710c0*/  LDL.LU R28, [R1+0x4c38] ;  /* 0x004c3800011c7983 */ /* 0x000ea80000300800 */
[----:B------:R-:W2:Y:S04]  /*710d0*/  LDL.LU R29, [R1+0x4c34] ;  /* 0x004c3400011d7983 */ /* 0x000ea80000300800 */
[----:B------:R-:W2:Y:S01]  /*710e0*/  LDL.LU R0, [R1+0x4c30] ;  /* 0x004c300001007983 */ /* 0x000ea20000300800 */
[----:B----4-:R-:W-:Y:S03]  /*710f0*/  HMMA.16816.F32 R4, R12, R4, R24 ;  /* 0x000000040c04723c */ /* 0x010fe60000001818 */
[----:B------:R-:W4:Y:S04]  /*71100*/  LDL.LU.64 R26, [R1+0x4c28] ;  /* 0x004c2800011a7983 */ /* 0x000f280000300a00 */
[----:B------:R-:W4:-:S12]  /*71110*/  LDL.LU.64 R24, [R1+0x4c20] ;  /* 0x004c200001187983 */ /* 0x000f180000300a00 */
        /* <DEDUP_REMOVED lines=110> */
[----:B0-----:R-:W4:Y:S04]  /*71800*/  LDL.LU.64 R26, [R1+0x4a70] ;  /* 0x004a7000011a7983 */ /* 0x001f280000300a00 */
[----:B------:R-:W4:Y:S01]  /*71810*/  LDL.LU.64 R24, [R1+0x4a68] ;  /* 0x004a680001187983 */ /* 0x000f220000300a00 */
[----:B--2---:R-:W-:Y:S03]  /*71820*/  HMMA.16816.F32 R4, R12, R6, R16 ;  /* 0x000000060c04723c */ /* 0x004fe60000001810 */
[----:B------:R-:W2:Y:S04]  /*71830*/  LDL.LU.64 R18, [R1+0x4a60] ;  /* 0x004a600001127983 */ /* 0x000ea80000300a00 */
[----:B------:R-:W2:-:S12]  /*71840*/  LDL.LU.64 R16, [R1+0x4a58] ;  /* 0x004a580001107983 */ /* 0x000e980000300a00 */
[----:B------:R-:W-:Y:S04]  /*71850*/  STL.64 [R1+0x1840], R4 ;  /* 0x0018400401007387 */ /* 0x000fe80000100a00 */
[----:B------:R0:W-:Y:S04]  /*71860*/  STL.64 [R1+0x1848], R6 ;  /* 0x0018480601007387 */ /* 0x0001e80000100a00 */
[----:B0-----:R-:W2:Y:S04]  /*71870*/  LDL.LU.64 R6, [R1+0x4a50] ;  /* 0x004a500001067983 */ /* 0x001ea80000300a00 */
[----:B------:R-:W2:Y:S01]  /*71880*/  LDL.LU.64 R4, [R1+0x4a48] ;  /* 0x004a480001047983 */ /* 0x000ea20000300a00 */
[----:B----4-:R-:W-:-:S15]  /*71890*/  HMMA.16816.F32 R24, R12, R28, R24 ;  /* 0x0000001c0c18723c */ /* 0x010fde0000001818 */
[----:B------:R-:W-:-:S04]  /*718a0*/  NOP ;  /* 0x0000000000007918 */ /* 0x000fc80000000000 */
[----:B------:R-:W-:Y:S04]  /*718b0*/  STL.64 [R1+0x1830], R24 ;  /* 0x0018301801007387 */ /* 0x000fe80000100a00 */
[----:B------:R0:W-:Y:S04]  /*718c0*/  STL.64 [R1+0x1838], R26 ;  /* 0x0018381a01007387 */ /* 0x0001e80000100a00 */
[----:B0-----:R-:W2:Y:S04]  /*718d0*/  LDL.LU.64 R26, [R1+0x4a40] ;  /* 0x004a4000011a7983 */ /* 0x001ea80000300a00 */
[----:B------:R-:W3:Y:S04]  /*718e0*/  LDL.LU.64 R24, [R1+0x4a38] ;  /* 0x004a380001187983 */ /* 0x000ee80000300a00 */
[----:B------:R-:W-:Y:S01]  /*718f0*/  STL.64 [R1+0x48d0], R28 ;  /* 0x0048d01c01007387 */ /* 0x000fe20000100a00 */
        /* <DEDUP_REMOVED lines=11> */
[----:B------:R4:W-:Y:S02]  /*719b0*/  STL.64 [R1+0x48c0], R24 ;  /* 0x0048c01801007387 */ /* 0x0009e40000100a00 */
[C---:B----4-:R-:W-:Y:S08]  /*719c0*/  HMMA.16816.F32 R24, R12.reuse, R22, R4 ;  /* 0x000000160c18723c */ /* 0x050ff00000001804 */
[C---:B--2---:R-:W-:Y:S11]  /*719d0*/  HMMA.16816.F32 R4, R12.reuse, R20, R8 ;  /* 0x000000140c04723c */ /* 0x044ff60000001808 */
[----:B------:R0:W-:Y:S04]  /*719e0*/  STL.64 [R1+0x1800], R24 ;  /* 0x0018001801007387 */ /* 0x0001e80000100a00 */
[----:B------:R1:W-:Y:S04]  /*719f0*/  STL.64 [R1+0x1808], R26 ;  /* 0x0018081a01007387 */ /* 0x0003e80000100a00 */
[----:B0-----:R-:W2:Y:S04]  /*71a00*/  LDL.LU R24, [R1+0xb70] ;  /* 0x000b700001187983 */ /* 0x001ea80000300800 */
[----:B------:R0:W-:Y:S04]  /*71a10*/  STL.64 [R1+0x17f0], R4 ;  /* 0x0017f00401007387 */ /* 0x0001e80000100a00 */
[----:B------:R4:W-:Y:S04]  /*71a20*/  STL.64 [R1+0x17f8], R6 ;  /* 0x0017f80601007387 */ /* 0x0009e80000100a00 */
[----:B------:R-:W2:Y:S04]  /*71a30*/  LDL.LU R25, [R1+0xb74] ;  /* 0x000b740001197983 */ /* 0x000ea80000300800 */
[----:B-1----:R-:W2:Y:S04]  /*71a40*/  LDL.LU R26, [R1+0xb78] ;  /* 0x000b7800011a7983 */ /* 0x002ea80000300800 */
[----:B------:R-:W2:Y:S04]  /*71a50*/  LDL.LU R27, [R1+0xb7c] ;  /* 0x000b7c00011b7983 */ /* 0x000ea80000300800 */
[----:B0-----:R-:W2:Y:S04]  /*71a60*/  LDL.LU R4, [R1+0xbb0] ;  /* 0x000bb00001047983 */ /* 0x001ea80000300800 */
[----:B------:R-:W2:Y:S04]  /*71a70*/  LDL.LU R5, [R1+0xbb4] ;  /* 0x000bb40001057983 */ /* 0x000ea80000300800 */
[----:B----4-:R-:W4:Y:S04]  /*71a80*/  LDL.LU R6, [R1+0xbb8] ;  /* 0x000bb80001067983 */ /* 0x010f280000300800 */
        /* <DEDUP_REMOVED lines=11> */
[----:B----4-:R-:W-:Y:S04]  /*71b40*/  STL.64 [R1+0x49f0], R6 ;  /* 0x0049f00601007387 */ /* 0x010fe80000100a00 */
[----:B------:R0:W-:Y:S04]  /*71b50*/  STL.64 [R1+0x49e8], R4 ;  /* 0x0049e80401007387 */ /* 0x0001e80000100a00 */
[----:B0-----:R-:W4:Y:S04]  /*71b60*/  LDL.LU R4, [R1+0xbc0] ;  /* 0x000bc00001047983 */ /* 0x001f280000300800 */
        /* <DEDUP_REMOVED lines=15> */
[C---:B------:R-:W-:Y:S03]  /*71c60*/  HMMA.16816.F32 R8, R12.reuse, R18, R8 ;  /* 0x000000120c08723c */ /* 0x040fe60000001808 */
[----:B--2---:R-:W-:Y:S04]  /*71c70*/  STL.64 [R1+0x49d0], R26 ;  /* 0x0049d01a01007387 */ /* 0x004fe80000100a00 */
[----:B------:R0:W-:Y:S04]  /*71c80*/  STL.64 [R1+0x49c8], R24 ;  /* 0x0049c81801007387 */ /* 0x0001e80000100a00 */
[----:B0-----:R-:W2:Y:S04]  /*71c90*/  LDL.LU R24, [R1+0xba0] ;  /* 0x000ba00001187983 */ /* 0x001ea80000300800 */
[----:B------:R-:W2:Y:S04]  /*71ca0*/  LDL.LU R25, [R1+0xba4] ;  /* 0x000ba40001197983 */ /* 0x000ea80000300800 */
[----:B------:R-:W2:Y:S04]  /*71cb0*/  LDL.LU R26, [R1+0xba8] ;  /* 0x000ba800011a7983 */ /* 0x000ea80000300800 */
[----:B------:R-:W2:Y:S04]  /*71cc0*/  LDL.LU R27, [R1+0xbac] ;  /* 0x000bac00011b7983 */ /* 0x000ea80000300800 */
[----:B------:R-:W2:Y:S04]  /*71cd0*/  LDL.64 R28, [R1+0x90] ;  /* 0x00009000011c7983 */ /* 0x000ea80000100a00 */
[----:B------:R0:W-:Y:S04]  /*71ce0*/  STL.64 [R1+0x48a8], R22 ;  /* 0x0048a81601007387 */ /* 0x0001e80000100a00 */
[----:B0-----:R-:W2:Y:S04]  /*71cf0*/  LDL.64 R22, [R1+0x98] ;  /* 0x0000980001167983 */ /* 0x001ea80000100a00 */
[----:B------:R0:W-:Y:S04]  /*71d00*/  STL.64 [R1+0x48a0], R20 ;  /* 0x0048a01401007387 */ /* 0x0001e80000100a00 */
[----:B0-----:R-:W2:Y:S04]  /*71d10*/  LDL.LU R20, [R1+0x1fb0] ;  /* 0x001fb00001147983 */ /* 0x001ea80000300800 */
        /* <DEDUP_REMOVED lines=9> */
[----:B0-----:R-:W4:Y:S04]  /*71db0*/  LDL.LU.64 R10, [R1+0x4a00] ;  /* 0x004a0000010a7983 */ /* 0x001f280000300a00 */
[----:B------:R-:W3:Y:S04]  /*71dc0*/  LDL.LU.64 R8, [R1+0x49f8] ;  /* 0x0049f80001087983 */ /* 0x000ee80000300a00 */
[----:B------:R-:W-:Y:S04]  /*71dd0*/  STL.64 [R1+0x4888], R18 ;  /* 0x0048881201007387 */ /* 0x000fe80000100a00 */
[----:B------:R0:W-:Y:S04]  /*71de0*/  STL.64 [R1+0x4880], R16 ;  /* 0x0048801001007387 */ /* 0x0001e80000100a00 */
[----:B0-----:R-:W2:Y:S04]  /*71df0*/  LDL.LU R16, [R1+0xb80] ;  /* 0x000b800001107983 */ /* 0x001ea80000300800 */
[----:B------:R-:W2:Y:S04]  /*71e00*/  LDL.LU R17, [R1+0xb84] ;  /* 0x000b840001117983 */ /* 0x000ea80000300800 */
[----:B------:R-:W2:Y:S01]  /*71e10*/  LDL.LU R18, [R1+0xb88] ;  /* 0x000b880001127983 */ /* 0x000ea20000300800 */
[----:B----4-:R-:W-:-:S15]  /*71e20*/  HMMA.16816.F32 R4, R12, R10, R4 ;  /* 0x0000000a0c04723c */ /* 0x010fde0000001804 */
        /* <DEDUP_REMOVED lines=11> */
[----:B------:R0:W-:Y:S01]  /*71ee0*/  STL.64 [R1+0x4868], R10 ;  /* 0x0048680a01007387 */ /* 0x0001e20000100a00 */
[----:B------:R-:W-:-:S03]  /*71ef0*/  IMAD.MOV.U32 R19, RZ, RZ, R0 ;  /* 0x000000ffff137224 */ /* 0x000fc600078e0000 */
[----:B0-----:R-:W4:Y:S04]  /*71f00*/  LDL.LU R10, [R1+0x1fa8] ;  /* 0x001fa800010a7983 */ /* 0x001f280000300800 */
[----:B------:R-:W4:Y:S04]  /*71f10*/  LDL.LU R11, [R1+0x1fa4] ;  /* 0x001fa400010b7983 */ /* 0x000f280000300800 */
[----:B------:R0:W-:Y:S04]  /*71f20*/  STL.64 [R1+0x4860], R8 ;  /* 0x0048600801007387 */ /* 0x0001e80000100a00 */
[----:B0-----:R-:W3:Y:S04]  /*71f30*/  LDL.LU R8, [R1+0x1f94] ;  /* 0x001f940001087983 */ /* 0x001ee80000300800 */
[----:B------:R-:W3:Y:S01]  /*71f40*/  LDL.LU R9, [R1+0x1f9c] ;  /* 0x001f9c0001097983 */ /* 0x000ee20000300800 */
[----:B--2---:R-:W-:-:S15]  /*71f50*/  HMMA.16816.F32 R24, R12, R6, R24 ;  /* 0x000000060c18723c */ /* 0x004fde0000001818 */
[----:B------:R-:W-:-:S04]  /*71f60*/  NOP ;  /* 0x0000000000007918 */ /* 0x000fc80000000000 */
[----:B------:R-:W-:Y:S04]  /*71f70*/  STL.64 [R1+0x17a0], R24 ;  /* 0x0017a01801007387 */ /* 0x000fe80000100a00 */
[----:B------:R0:W-:Y:S01]  /*71f80*/  STL [R1+0x17a8], R26 ;  /* 0x0017a81a01007387 */ /* 0x0001e20000100800 */
[----:B------:R-:W-:-:S03]  /*71f90*/  IMAD.MOV.U32 R0, RZ, RZ, R27 ;  /* 0x000000ffff007224 */ /* 0x000fc600078e001b */
[----:B0-----:R-:W3:Y:S04]  /*71fa0*/  LDL.LU.64 R26, [R1+0x49d0] ;  /* 0x0049d000011a7983 */ /* 0x001ee80000300a00 */
[----:B------:R-:W3:Y:S04]  /*71fb0*/  LDL.LU.64 R24, [R1+0x49c8] ;  /* 0x0049c80001187983 */ /* 0x000ee80000300a00 */
[----:B------:R0:W-:Y:S04]  /*71fc0*/  STL [R1+0x3970], R0 ;  /* 0x0039700001007387 */ /* 0x0001e80000100800 */
[----:B0-----:R-:W2:Y:S01]  /*71fd0*/  LDL.LU R0, [R1+0x1fa0] ;  /* 0x001fa00001007983 */ /* 0x001ea20000300800 */
[----:B---3--:R-:W-:-:S15]  /*71fe0*/  HMMA.16816.F32 R24, R12, R4, R24 ;  /* 0x000000040c18723c */ /* 0x008fde0000001818 */
[----:B------:R-:W-:-:S04]  /*71ff0*/  NOP ;  /* 0x0000000000007918 */ /* 0x000fc80000000000 */
[----:B------:R-:W-:Y:S04]  /*72000*/  STL.64 [R1+0x1790], R24 ;  /* 0x0017901801007387 */ /* 0x000fe80000100a00 */
[----:B------:R0:W-:Y:S04]  /*72010*/  STL.64 [R1+0x1798], R26 ;  /* 0x0017981a01007387 */ /* 0x0001e80000100a00 */
[----:B0-----:R-:W3:Y:S04]  /*72020*/  LDL.LU.64 R26, [R1+0x49c0] ;  /* 0x0049c000011a7983 */ /* 0x001ee80000300a00 */
[----:B------:R-:W3:Y:S04]  /*72030*/  LDL.LU.64 R24, [R1+0x49b8] ;  /* 0x0049b80001187983 */ /* 0x000ee80000300a00 */
[----:B------:R0:W-:Y:S04]  /*72040*/  STL.64 [R1+0x4848], R6 ;  /* 0x0048480601007387 */ /* 0x0001e80000100a00 */
[----:B0-----:R-:W3:Y:S04]  /*72050*/  LDL.LU R7, [R1+0x1f98] ;  /* 0x001f980001077983 */ /* 0x001ee80000300800 */
[----:B------:R2:W-:Y:S02]  /*72060*/  STL.64 [R1+0x4840], R4 ;  /* 0x0048400401007387 */ /* 0x0005e40000100a00 */
[----:B--2---:R-:W-:-:S02]  /*72070*/  IMAD R5, R9, 0x100, R0 ;  /* 0x0000010009057824 */ /* 0x004fc400078e0200 */
[----:B----4-:R-:W-:Y:S02]  /*72080*/  IMAD R4, R11, 0x100, R10 ;  /* 0x000001000b047824 */ /* 0x010fe400078e020a */
[----:B------:R-:W-:Y:S01]  /*72090*/  IMAD R0, R21, 0x100, R20 ;  /* 0x0000010015007824 */ /* 0x000fe200078e0214 */
[----:B---3--:R-:W-:Y:S01]  /*720a0*/  HMMA.16816.F32 R12, R12, R2, R24 ;  /* 0x000000020c0c723c */ /* 0x008fe20000001818 */
[----:B------:R-:W2:Y:S04]  /*720b0*/  LDL.LU.64 R26, [R1+0x49b0] ;  /* 0x0049b000011a7983 */ /* 0x000ea80000300a00 */
[----:B------:R-:W2:Y:S04]  /*720c0*/  LDL.LU.64 R24, [R1+0x49a8] ;  /* 0x0049a80001187983 */ /* 0x000ea80000300a00 */
[----:B------:R-:W-:Y:S04]  /*720d0*/  STL [R1+0x47cc], R2 ;  /* 0x0047cc0201007387 */ /* 0x000fe80000100800 */
[----:B------:R-:W-:Y:S01]  /*720e0*/  STL [R1+0x47c8], R3 ;  /* 0x0047c80301007387 */ /* 0x000fe20000100800 */
[----:B------:R-:W-:-:S05]  /*720f0*/  IMAD R8, R8, 0x100, R7 ;  /* 0x0000010008087824 */ /* 0x000fca00078e0207 */
[----:B------:R0:W-:Y:S04]  /*72100*/  STL.64 [R1+0x560], R12 ;  /* 0x0005600c01007387 */ /* 0x0001e80000100a00 */
[----:B------:R1:W-:Y:S01]  /*72110*/  STL.64 [R1+0x568], R14 ;  /* 0x0005680e01007387 */ /* 0x0003e20000100a00 */
[----:B0-----:R-:W-:Y:S02]  /*72120*/  F2FP.F16.E5M2.UNPACK_B R12, R8 ;  /* 0x00000008ff0c723e */ /* 0x001fe400020004ff */
[----:B------:R-:W-:Y:S02]  /*72130*/  F2FP.F16.E5M2.UNPACK_B R13, R5 ;  /* 0x00000005ff0d723e */ /* 0x000fe400020004ff */
[----:B-1----:R-:W-:Y:S02]  /*72140*/  F2FP.F16.E5M2.UNPACK_B R14, R4 ;  /* 0x00000004ff0e723e */ /* 0x002fe400020004ff */
[----:B------:R-:W-:-:S07]  /*72150*/  F2FP.F16.E5M2.UNPACK_B R15, R0 ;  /* 0x00000000ff0f723e */ /* 0x000fce00020004ff */
[----:B------:R-:W-:Y:S01]  /*72160*/  HMMA.16816.F32 R4, R12, R22, R16 ;  /* 0x000000160c04723c */ /* 0x000fe20000001810 */
[----:B------:R-:W-:Y:S02]  /*72170*/  IMAD.MOV.U32 R0, RZ, RZ, R23 ;  /* 0x000000ffff007224 */ /* 0x000fe400078e0017 */
[----:B------:R-:W-:-:S15]  /*72180*/  IMAD.MOV.U32 R3, RZ, RZ, R22 ;  /* 0x000000ffff037224 */ /* 0x000fde00078e0016 */
[----:B------:R-:W-:Y:S01]  /*72190*/  NOP ;  /* 0x0000000000007918 */ /* 0x000fe20000000000 */
[----:B------:R-:W-:Y:S04]  /*721a0*/  STL.64 [R1+0x1780], R4 ;  /* 0x0017800401007387 */ /* 0x000fe80000100a00 */
[----:B------:R0:W-:Y:S04]  /*721b0*/  STL.64 [R1+0x1788], R6 ;  /* 0x0017880601007387 */ /* 0x0001e80000100a00 */
[----:B------:R-:W-:Y:S04]  /*721c0*/  STL [R1+0x47d4], R0 ;  /* 0x0047d40001007387 */ /* 0x000fe80000100800 */
[----:B------:R-:W-:Y:S04]  /*721d0*/  STL [R1+0x47d0], R3 ;  /* 0x0047d00301007387 */ /* 0x000fe80000100800 */
[----:B0-----:R-:W3:Y:S01]  /*721e0*/  LDL.64 R6, [R1+0x68] ;  /* 0x0000680001067983 */ /* 0x001ee20000100a00 */
[----:B--2---:R-:W-:-:S15]  /*721f0*/  HMMA.16816.F32 R8, R12, R28, R24 ;  /* 0x0000001c0c08723c */ /* 0x004fde0000001818 */
[----:B------:R-:W-:-:S04]  /*72200*/  NOP ;  /* 0x0000000000007918 */ /* 0x000fc80000000000 */
[----:B------:R0:W-:Y:S04]  /*72210*/  STL.64 [R1+0x1770], R8 ;  /* 0x0017700801007387 */ /* 0x0001e80000100a00 */
[----:B------:R1:W-:Y:S04]  /*72220*/  STL.64 [R1+0x1778], R10 ;  /* 0x0017780a01007387 */ /* 0x0003e80000100a00 */
[----:B---3--:R2:W-:Y:S04]  /*72230*/  STL.64 [R1+0x4970], R6 ;  /* 0x0049700601007387 */ /* 0x0085e80000100a00 */
        /* <DEDUP_REMOVED lines=51> */
[----:B------:R-:W-:-:S15]  /*72570*/  IMAD.MOV.U32 R0, RZ, RZ, R2 ;  /* 0x000000ffff007224 */ /* 0x000fde00078e0002 */
[----:B------:R-:W-:-:S03]  /*72580*/  NOP ;  /* 0x0000000000007918 */ /* 0x000fc60000000000 */
        /* <DEDUP_REMOVED lines=11> */
[----:B0-----:R-:W3:Y:S01]  /*72640*/  LDL.LU.64 R6, [R1+0x4990] ;  /* 0x0049900001067983 */ /* 0x001ee20000300a00 */
[----:B------:R-:W-:-:S03]  /*72650*/  IMAD.MOV.U32 R2, RZ, RZ, R3 ;  /* 0x000000ffff027224 */ /* 0x000fc600078e0003 */
        /* <DEDUP_REMOVED lines=47> */
[----:B------:R0:W-:Y:S04]  /*72950*/  STL.64 [R1+0x16f0], R4 ;  /* 0x0016f00401007387 */ /* 0x0001e80000100a00 */
[----:B------:R-:W-:Y:S04]  /*72960*/  STL.64 [R1+0x16f8], R6 ;  /* 0x0016f80601007387 */ /* 0x000fe80000100a00 */
[----:B------:R-:W2:Y:S04]  /*72970*/  LDL.LU R25, [R1+0xa64] ;  /* 0x000a640001197983 */ /* 0x000ea80000300800 */
[----:B------:R-:W3:Y:S04]  /*72980*/  LDL.LU R26, [R1+0xa68] ;  /* 0x000a6800011a7983 */ /* 0x000ee80000300800 */
[----:B------:R-:W3:Y:S04]  /*72990*/  LDL.LU R27, [R1+0xa6c] ;  /* 0x000a6c00011b7983 */ /* 0x000ee80000300800 */
[----:B0-----:R-:W4:Y:S04]  /*729a0*/  LDL.64 R4, [R1+0x28] ;  /* 0x0000280001047983 */ /* 0x001f280000100a00 */
[----:B----4-:R-:W-:Y:S04]  /*729b0*/  STL.64 [R1+0x4918], R4 ;  /* 0x0049180401007387 */ /* 0x010fe80000100a00 */
[----:B---3--:R-:W-:Y:S04]  /*729c0*/  STL.64 [R1+0x48f0], R26 ;  /* 0x0048f01a01007387 */ /* 0x008fe80000100a00 */
[----:B--2---:R0:W-:Y:S04]  /*729d0*/  STL.64 [R1+0x48e8], R24 ;  /* 0x0048e81801007387 */ /* 0x0041e80000100a00 */
[----:B0-----:R-:W2:Y:S04]  /*729e0*/  LDL.LU R24, [R1+0xa90] ;  /* 0x000a900001187983 */ /* 0x001ea80000300800 */
[----:B------:R-:W2:Y:S04]  /*729f0*/  LDL.LU R25, [R1+0xa94] ;  /* 0x000a940001197983 */ /* 0x000ea80000300800 */
[----:B------:R-:W3:Y:S04]  /*72a00*/  LDL.LU R26, [R1+0xa98] ;  /* 0x000a9800011a7983 */ /* 0x000ee80000300800 */
[----:B------:R-:W3:Y:S04]  /*72a10*/  LDL.LU R27, [R1+0xa9c] ;  /* 0x000a9c00011b7983 */ /* 0x000ee80000300800 */
[----:B------:R-:W4:Y:S04]  /*72a20*/  LDL.64 R4, [R1+0x38] ;  /* 0x0000380001047983 */ /* 0x000f280000100a00 */
        /* <DEDUP_REMOVED lines=24> */
[----:B------:R-:W-:-:S03]  /*72bb0*/  IMAD.MOV.U32 R2, RZ, RZ, R29 ;  /* 0x000000ffff027224 */ /* 0x000fc600078e001d */
[----:B---3--:R-:W-:Y:S04]  /*72bc0*/  STL.64 [R1+0x4948], R26 ;  /* 0x0049481a01007387 */ /* 0x008fe80000100a00 */
[----:B--2---:R0:W-:Y:S04]  /*72bd0*/  STL.64 [R1+0x4940], R24 ;  /* 0x0049401801007387 */ /* 0x0041e80000100a00 */
[----:B0-----:R-:W2:Y:S04]  /*72be0*/  LDL.LU R24, [R1+0xae0] ;  /* 0x000ae00001187983 */ /* 0x001ea80000300800 */
[----:B------:R-:W2:Y:S04]  /*72bf0*/  LDL.LU R25, [R1+0xae4] ;  /* 0x000ae40001197983 */ /* 0x000ea80000300800 */
[----:B------:R-:W2:Y:S04]  /*72c00*/  LDL.LU R26, [R1+0xae8] ;  /* 0x000ae800011a7983 */ /* 0x000ea80000300800 */
[----:B------:R-:W2:Y:S04]  /*72c10*/  LDL.LU R27, [R1+0xaec] ;  /* 0x000aec00011b7983 */ /* 0x000ea80000300800 */
[----:B------:R-:W3:Y:S04]  /*72c20*/  LDL.64 R6, [R1+0x20] ;  /* 0x0000200001067983 */ /* 0x000ee80000100a00 */
        /* <DEDUP_REMOVED lines=27> */
[----:B0-----:R-:W2:Y:S04]  /*72de0*/  LDL.LU.64 R26, [R1+0x4938] ;  /* 0x00493800011a7983 */ /* 0x001ea80000300a00 */
[----:B------:R-:W2:Y:S01]  /*72df0*/  LDL.LU.64 R24, [R1+0x4930] ;  /* 0x0049300001187983 */ /* 0x000ea20000300a00 */
[----:B------:R-:W-:-:S02]  /*72e00*/  IMAD.MOV.U32 R2, RZ, RZ, R3 ;  /* 0x000000ffff027224 */ /* 0x000fc400078e0003 */
[----:B----4-:R-:W-:Y:S02]  /*72e10*/  IMAD.MOV.U32 R0, RZ, RZ, R5 ;  /* 0x000000ffff007224 */ /* 0x010fe400078e0005 */
[----:B------:R-:W-:Y:S01]  /*72e20*/  IMAD.MOV.U32 R3, RZ, RZ, R4 ;  /* 0x000000ffff037224 */ /* 0x000fe200078e0004 */
[----:B------:R-:W-:Y:S01]  /*72e30*/  STL [R1+0x4814], R2 ;  /* 0x0048140201007387 */ /* 0x000fe20000100800 */
[----:B--2---:R-:W-:-:S15]  /*72e40*/  HMMA.16816.F32 R24, R12, R4, R24 ;  /* 0x000000040c18723c */ /* 0x004fde0000001818 */
[----:B------:R-:W-:-:S04]  /*72e50*/  NOP ;  /* 0x0000000000007918 */ /* 0x000fc80000000000 */
[----:B------:R-:W-:Y:S04]  /*72e60*/  STL.64 [R1+0x16c0], R24 ;  /* 0x0016c01801007387 */ /* 0x000fe80000100a00 */
[----:B------:R0:W-:Y:S04]  /*72e70*/  STL.64 [R1+0x16c8], R26 ;  /* 0x0016c81a01007387 */ /* 0x0001e80000100a00 */
[----:B0-----:R-:W2:Y:S04]  /*72e80*/  LDL.LU.64 R26, [R1+0x4928] ;  /* 0x00492800011a7983 */ /* 0x001ea80000300a00 */
[----:B------:R-:W2:Y:S04]  /*72e90*/  LDL.LU.64 R24, [R1+0x4920] ;  /* 0x0049200001187983 */ /* 0x000ea80000300a00 */
[----:B------:R-:W4:Y:S04]  /*72ea0*/  LDL.LU.64 R4, [R1+0x4918] ;  /* 0x0049180001047983 */ /* 0x000f280000300a00 */
[----:B------:R-:W-:Y:S04]  /*72eb0*/  STL [R1+0x481c], R0 ;  /* 0x00481c0001007387 */ /* 0x000fe80000100800 */
[----:B------:R0:W-:Y:S04]  /*72ec0*/  STL [R1+0x4818], R3 ;  /* 0x0048180301007387 */ /* 0x0001e80000100800 */
[----:B0-----:R-:W2:Y:S02]  /*72ed0*/  LDL.64 R2, [R1+0x30] ;  /* 0x0000300001027983 */ /* 0x001ea40000100a00 */
[----:B--2---:R-:W-:-:S15]  /*72ee0*/  HMMA.16816.F32 R24, R12, R2, R24 ;  /* 0x000000020c18723c */ /* 0x004fde0000001818 */
[----:B------:R-:W-:-:S04]  /*72ef0*/  NOP ;  /* 0x0000000000007918 */ /* 0x000fc80000000000 */
[----:B------:R-:W-:Y:S04]  /*72f00*/  STL.64 [R1+0x16b0], R24 ;  /* 0x0016b01801007387 */ /* 0x000fe80000100a00 */
[----:B------:R0:W-:Y:S04]  /*72f10*/  STL.64 [R1+0x16b8], R26 ;  /* 0x0016b81a01007387 */ /* 0x0001e80000100a00 */
[----:B0-----:R-:W4:Y:S04]  /*72f20*/  LDL.LU.64 R26, [R1+0x4910] ;  /* 0x00491000011a7983 */ /* 0x001f280000300a00 */
[----:B------:R-:W4:Y:S01]  /*72f30*/  LDL.LU.64 R24, [R1+0x4908] ;  /* 0x0049080001187983 */ /* 0x000f220000300a00 */
[----:B------:R-:W-:-:S05]  /*72f40*/  IMAD.MOV.U32 R2, RZ, RZ, R3 ;  /* 0x000000ffff027224 */ /* 0x000fca00078e0003 */
[----:B------:R-:W-:Y:S01]  /*72f50*/  STL [R1+0x4820], R2 ;  /* 0x0048200201007387 */ /* 0x000fe20000100800 */
[----:B----4-:R-:W-:-:S15]  /*72f60*/  HMMA.16816.F32 R24, R12, R4, R24 ;  /* 0x000000040c18723c */ /* 0x010fde0000001818 */
[----:B------:R-:W-:-:S04]  /*72f70*/  NOP ;  /* 0x0000000000007918 */ /* 0x000fc80000000000 */
[----:B------:R-:W-:Y:S04]  /*72f80*/  STL.64 [R1+0x16a0], R24 ;  /* 0x0016a01801007387 */ /* 0x000fe80000100a00 */
[----:B------:R0:W-:Y:S04]  /*72f90*/  STL.64 [R1+0x16a8], R26 ;  /* 0x0016a81a01007387 */ /* 0x0001e80000100a00 */
[----:B0-----:R-:W2:Y:S04]  /*72fa0*/  LDL.LU.64 R26, [R1+0x4900] ;  /* 0x00490000011a7983 */ /* 0x001ea80000300a00 */
[----:B------:R-:W2:Y:S01]  /*72fb0*/  LDL.LU.64 R24, [R1+0x48f8] ;  /* 0x0048f80001187983 */ /* 0x000ea20000300a00 */
[----:B------:R-:W-:-:S02]  /*72fc0*/  IMAD.MOV.U32 R3, RZ, RZ, R5 ;  /* 0x000000ffff037224 */ /* 0x000fc400078e0005 */
[----:B------:R-:W-:-:S03]  /*72fd0*/  IMAD.MOV.U32 R0, RZ, RZ, R4 ;  /* 0x000000ffff007224 */ /* 0x000fc600078e0004 */
[----:B------:R-:W-:Y:S04]  /*72fe0*/  STL [R1+0x4828], R3 ;  /* 0x0048280301007387 */ /* 0x000fe80000100800 */
[----:B------:R-:W-:Y:S01]  /*72ff0*/  STL [R1+0x4824], R0 ;  /* 0x0048240001007387 */ /* 0x000fe20000100800 */
[----:B---3--:R-:W-:Y:S01]  /*73000*/  IMAD.MOV.U32 R2, RZ, RZ, R7 ;  /* 0x000000ffff027224 */ /* 0x008fe200078e0007 */
[----:B--2---:R-:W-:-:S15]  /*73010*/  HMMA.16816.F32 R24, R12, R6, R24 ;  /* 0x000000060c18723c */ /* 0x004fde0000001818 */
[----:B------:R-:W-:-:S04]  /*73020*/  NOP ;  /* 0x0000000000007918 */ /* 0x000fc80000000000 */
[----:B------:R-:W-:Y:S04]  /*73030*/  STL.64 [R1+0x1690], R24 ;  /* 0x0016901801007387 */ /* 0x000fe80000100a00 */
[----:B------:R0:W-:Y:S04]  /*73040*/  STL.64 [R1+0x1698], R26 ;  /* 0x0016981a01007387 */ /* 0x0001e80000100a00 */
[----:B0-----:R-:W2:Y:S04]  /*73050*/  LDL.LU.64 R26, [R1+0x48f0] ;  /* 0x0048f000011a7983 */ /* 0x001ea80000300a00 */
[----:B------:R-:W2:Y:S01]  /*73060*/  LDL.LU.64 R24, [R1+0x48e8] ;  /* 0x0048e80001187983 */ /* 0x000ea20000300a00 */
[----:B------:R-:W-:Y:S03]  /*73070*/  HMMA.16816.F32 R4, R12, R20, R8 ;  /* 0x000000140c04723c */ /* 0x000fe60000001808 */
[----:B------:R-:W-:Y:S01]  /*73080*/  STL [R1+0x482c], R2 ;  /* 0x00482c0201007387 */ /* 0x000fe20000100800 */
[----:B------:R-:W-:-:S02]  /*73090*/  IMAD.MOV.U32 R0, RZ, RZ, R21 ;  /* 0x000000ffff007224 */ /* 0x000fc400078e0015 */
[----:B------:R-:W-:-:S13]  /*730a0*/  IMAD.MOV.U32 R3, RZ, RZ, R20 ;  /* 0x000000ffff037224 */ /* 0x000fda00078e0014 */
[----:B------:R-:W-:Y:S04]  /*730b0*/  STL.64 [R1+0x1680], R4 ;  /* 0x0016800401007387 */ /* 0x000fe80000100a00 */
[----:B------:R0:W-:Y:S02]  /*730c0*/  STL.64 [R1+0x1688], R6 ;  /* 0x0016880601007387 */ /* 0x0001e40000100a00 */
[----:B0-----:R-:W-:Y:S01]  /*730d0*/  HMMA.16816.F32 R4, R12, R22, R16 ;  /* 0x000000160c04723c */ /* 0x001fe20000001810 */
[----:B------:R-:W-:Y:S01]  /*730e0*/  IMAD.MOV.U32 R2, RZ, RZ, R23 ;  /* 0x000000ffff027224 */ /* 0x000fe200078e0017 */
[----:B------:R0:W-:Y:S04]  /*730f0*/  STL [R1+0x4834], R0 ;  /* 0x0048340001007387 */ /* 0x0001e80000100800 */
[----:B------:R1:W-:Y:S04]  /*73100*/  STL [R1+0x4830], R3 ;  /* 0x0048300301007387 */ /* 0x0003e80000100800 */
[----:B------:R-:W-:Y:S09]  /*73110*/  STL [R1+0x4838], R2 ;  /* 0x0048380201007387 */ /* 0x000ff20000100800 */
[----:B------:R-:W-:Y:S04]  /*73120*/  STL.64 [R1+0x1670], R4 ;  /* 0x0016700401007387 */ /* 0x000fe80000100a00 */
[----:B------:R2:W-:Y:S01]  /*73130*/  STL.64 [R1+0x1678], R6 ;  /* 0x0016780601007387 */ /* 0x0005e20000100a00 */
[----:B0-----:R-:W-:-:S02]  /*73140*/  IMAD.MOV.U32 R0, RZ, RZ, R28 ;  /* 0x000000ffff007224 */ /* 0x001fc400078e001c */
[----:B-1----:R-:W-:Y:S01]  /*73150*/  IMAD.MOV.U32 R3, RZ, RZ, R29 ;  /* 0x000000ffff037224 */ /* 0x002fe200078e001d */
[----:B--2---:R-:W-:-:S15]  /*73160*/  HMMA.16816.F32 R4, R12, R28, R24 ;  /* 0x0000001c0c04723c */ /* 0x004fde0000001818 */
[----:B------:R-:W-:-:S04]  /*73170*/  NOP ;  /* 0x0000000000007918 */ /* 0x000fc80000000000 */
[----:B------:R-:W-:Y:S04]  /*73180*/  STL.64 [R1+0x1660], R4 ;  /* 0x0016600401007387 */ /* 0x000fe80000100a00 */
[----:B------:R-:W-:Y:S04]  /*73190*/  STL.64 [R1+0x1668], R6 ;  /* 0x0016680601007387 */ /* 0x000fe80000100a00 */
[----:B------:R-:W2:Y:S04]  /*731a0*/  LDL.LU R8, [R1+0x9e0] ;  /* 0x0009e00001087983 */ /* 0x000ea80000300800 */
        /* <DEDUP_REMOVED lines=11> */
[----:B------:R-:W2:Y:S04]  /*73260*/  LDL.64 R28, [R1] ;  /* 0x00000000011c7983 */ /* 0x000ea80000100a00 */
        /* <DEDUP_REMOVED lines=10> */
[----:B------:R-:W-:Y:S04]  /*73310*/  STL.64 [R1+0x48b8], R22 ;  /* 0x0048b81601007387 */ /* 0x000fe80000100a00 */
[----:B------:R0:W-:Y:S04]  /*73320*/  STL.64 [R1+0x48b0], R20 ;  /* 0x0048b01401007387 */ /* 0x0001e80000100a00 */
[----:B0-----:R-:W2:Y:S04]  /*73330*/  LDL.LU R20, [R1+0xa30] ;  /* 0x000a300001147983 */ /* 0x001ea80000300800 */
[----:B------:R-:W2:Y:S04]  /*73340*/  LDL.LU R21, [R1+0xa34] ;  /* 0x000a340001157983 */ /* 0x000ea80000300800 */
[----:B------:R-:W2:Y:S04]  /*73350*/  LDL.LU R22, [R1+0xa38] ;  /* 0x000a380001167983 */ /* 0x000ea80000300800 */
[----:B------:R-:W2:Y:S04]  /*73360*/  LDL.LU R23, [R1+0xa3c] ;  /* 0x000a3c0001177983 */ /* 0x000ea80000300800 */
        /* <DEDUP_REMOVED lines=12> */
[----:B------:R-:W3:Y:S04]  /*73430*/  LDL.LU R4, [R1+0x9c0] ;  /* 0x0009c00001047983 */ /* 0x000ee80000300800 */
[----:B------:R-:W3:Y:S04]  /*73440*/  LDL.LU R5, [R1+0x9c4] ;  /* 0x0009c40001057983 */ /* 0x000ee80000300800 */
[----:B------:R-:W3:Y:S04]  /*73450*/  LDL.LU R6, [R1+0x9c8] ;  /* 0x0009c80001067983 */ /* 0x000ee80000300800 */
[----:B------:R-:W3:Y:S01]  /*73460*/  LDL.LU R7, [R1+0x9cc] ;  /* 0x0009cc0001077983 */ /* 0x000ee20000300800 */
[----:B------:R-:W-:Y:S01]  /*73470*/  IMAD.MOV.U32 R2, RZ, RZ, R29 ;  /* 0x000000ffff027224 */ /* 0x000fe200078e001d */
[C---:B--2---:R-:W-:Y:S02]  /*73480*/  HMMA.16816.F32 R24, R12.reuse, R28, R24 ;  /* 0x0000001c0c18723c */ /* 0x044fe40000001818 */
        /* <DEDUP_REMOVED lines=9> */
[----:B------:R-:W3:Y:S04]  /*73520*/  LDL.LU.64 R24, [R1+0x48d8] ;  /* 0x0048d80001187983 */ /* 0x000ee80000300a00 */
[----:B------:R-:W3:Y:S02]  /*73530*/  LDL.LU.64 R28, [R1+0x48d0] ;  /* 0x0048d000011c7983 */ /* 0x000ee40000300a00 */
[----:B---3--:R-:W-:-:S15]  /*73540*/  HMMA.16816.F32 R24, R12, R28, R24 ;  /* 0x0000001c0c18723c */ /* 0x008fde0000001818 */
[----:B------:R-:W-:-:S04]  /*73550*/  NOP ;  /* 0x0000000000007918 */ /* 0x000fc80000000000 */
[----:B------:R-:W-:Y:S04]  /*73560*/  STL.64 [R1+0x1640], R24 ;  /* 0x0016401801007387 */ /* 0x000fe80000100a00 */
[----:B------:R0:W-:Y:S04]  /*73570*/  STL.64 [R1+0x1648], R26 ;  /* 0x0016481a01007387 */ /* 0x0001e80000100a00 */
[----:B0-----:R-:W3:Y:S04]  /*73580*/  LDL.LU.64 R26, [R1+0x48c8] ;  /* 0x0048c800011a7983 */ /* 0x001ee80000300a00 */
[----:B------:R-:W2:Y:S04]  /*73590*/  LDL.LU.64 R24, [R1+0x48c0] ;  /* 0x0048c00001187983 */ /* 0x000ea80000300a00 */
[----:B------:R0:W-:Y:S04]  /*735a0*/  STL [R1+0x47b4], R28 ;  /* 0x0047b41c01007387 */ /* 0x0001e80000100800 */
[----:B0-----:R-:W2:Y:S04]  /*735b0*/  LDL.LU R28, [R1+0x1fb4] ;  /* 0x001fb400011c7983 */ /* 0x001ea80000300800 */
[----:B------:R0:W-:Y:S04]  /*735c0*/  STL [R1+0x47b0], R29 ;  /* 0x0047b01d01007387 */ /* 0x0001e80000100800 */
[----:B0-----:R-:W2:Y:S01]  /*735d0*/  LDL.LU R29, [R1+0x1fbc] ;  /* 0x001fbc00011d7983 */ /* 0x001ea20000300800 */
        /* <DEDUP_REMOVED lines=14> */
[----:B------:R-:W2:Y:S04]  /*736c0*/  LDL.LU R27, [R1+0x1fc0] ;  /* 0x001fc000011b7983 */ /* 0x000ea80000300800 */
        /* <DEDUP_REMOVED lines=47> */
[----:B0-----:R-:W3:Y:S04]  /*739c0*/  LDL.LU.64 R6, [R1+0x4848] ;  /* 0x0048480001067983 */ /* 0x001ee80000300a00 */
[----:B------:R-:W2:Y:S04]  /*739d0*/  LDL.LU.64 R4, [R1+0x4840] ;  /* 0x0048400001047983 */ /* 0x000ea80000300a00 */
[----:B------:R-:W-:Y:S04]  /*739e0*/  STL.64 [R1+0x4590], R10 ;  /* 0x0045900a01007387 */ /* 0x000fe80000100a00 */
[----:B------:R2:W-:Y:S01]  /*739f0*/  STL.64 [R1+0x4588], R8 ;  /* 0x0045880801007387 */ /* 0x0005e20000100a00 */
[C---:B---3--:R-:W-:Y:S08]  /*73a00*/  HMMA.16816.F32 R16, R12.reuse, R6, R16 ;  /* 0x000000060c10723c */ /* 0x048ff00000001810 */
[----:B--2---:R-:W-:Y:S01]  /*73a10*/  HMMA.16816.F32 R8, R12, R4, R20 ;  /* 0x000000040c08723c */ /* 0x004fe20000001814 */
[----:B------:R-:W-:Y:S10]  /*73a20*/  STL.64 [R1+0x4570], R6 ;  /* 0x0045700601007387 */ /* 0x000ff40000100a00 */
[----:B------:R-:W-:Y:S04]  /*73a30*/  STL.64 [R1+0x15b0], R16 ;  /* 0x0015b01001007387 */ /* 0x000fe80000100a00 */
[----:B------:R-:W-:Y:S04]  /*73a40*/  STL.64 [R1+0x15b8], R18 ;  /* 0x0015b81201007387 */ /* 0x000fe80000100a00 */
[----:B------:R-:W-:Y:S04]  /*73a50*/  STL.64 [R1+0x4568], R4 ;  /* 0x0045680401007387 */ /* 0x000fe80000100a00 */
[----:B------:R0:W-:Y:S04]  /*73a60*/  STL.64 [R1+0x15a0], R8 ;  /* 0x0015a00801007387 */ /* 0x0001e80000100a00 */
[----:B------:R1:W-:Y:S04]  /*73a70*/  STL.64 [R1+0x15a8], R10 ;  /* 0x0015a80a01007387 */ /* 0x0003e80000100a00 */
[----:B0-----:R-:W2:Y:S04]  /*73a80*/  LDL.LU R8, [R1+0x840] ;  /* 0x0008400001087983 */ /* 0x001ea80000300800 */
[----:B------:R-:W2:Y:S04]  /*73a90*/  LDL.LU R9, [R1+0x844] ;  /* 0x0008440001097983 */ /* 0x000ea80000300800 */
[----:B-1----:R-:W3:Y:S04]  /*73aa0*/  LDL.LU R10, [R1+0x848] ;  /* 0x00084800010a7983 */ /* 0x002ee80000300800 */
[----:B------:R-:W3:Y:S04]  /*73ab0*/  LDL.LU R11, [R1+0x84c] ;  /* 0x00084c00010b7983 */ /* 0x000ee80000300800 */
[----:B---3--:R-:W-:Y:S04]  /*73ac0*/  STL.64 [R1+0x45f0], R10 ;  /* 0x0045f00a01007387 */ /* 0x008fe80000100a00 */
[----:B--2---:R0:W-:Y:S04]  /*73ad0*/  STL.64 [R1+0x45e8], R8 ;  /* 0x0045e80801007387 */ /* 0x0041e80000100a00 */
[----:B------:R-:W2:Y:S04]  /*73ae0*/  LDL.LU R4, [R1+0x850] ;  /* 0x0008500001047983 */ /* 0x000ea80000300800 */
[----:B------:R-:W2:Y:S04]  /*73af0*/  LDL.LU R5, [R1+0x854] ;  /* 0x0008540001057983 */ /* 0x000ea80000300800 */
[----:B------:R-:W3:Y:S04]  /*73b00*/  LDL.LU R6, [R1+0x858] ;  /* 0x0008580001067983 */ /* 0x000ee80000300800 */
[----:B------:R-:W3:Y:S01]  /*73b10*/  LDL.LU R7, [R1+0x85c] ;  /* 0x00085c0001077983 */ /* 0x000ee20000300800 */
[----:B------:R-:W-:-:S02]  /*73b20*/  IMAD R28, R28, 0x100, R26 ;  /* 0x000001001c1c7824 */ /* 0x000fc400078e021a */
[----:B------:R-:W-:Y:S02]  /*73b30*/  IMAD R29, R29, 0x100, R27 ;  /* 0x000001001d1d7824 */ /* 0x000fe400078e021b */
[----:B------:R-:W-:Y:S01]  /*73b40*/  IMAD.MOV.U32 R27, RZ, RZ, R2 ;  /* 0x000000ffff1b7224 */ /* 0x000fe200078e0002 */
[----:B---3--:R1:W-:Y:S04]  /*73b50*/  STL.64 [R1+0x4600], R6 ;  /* 0x0046000601007387 */ /* 0x0083e80000100a00 */
[----:B--2---:R-:W-:Y:S04]  /*73b60*/  STL.64 [R1+0x45f8], R4 ;  /* 0x0045f80401007387 */ /* 0x004fe80000100a00 */
[----:B------:R-:W2:Y:S01]  /*73b70*/  LDL R26, [R1] ;  /* 0x00000000011a7983 */ /* 0x000ea20000100800 */
[----:B------:R-:W-:-:S02]  /*73b80*/  IMAD.MOV.U32 R24, RZ, RZ, R0 ;  /* 0x000000ffff187224 */ /* 0x000fc400078e0000 */
[----:B------:R-:W-:Y:S01]  /*73b90*/  IMAD.MOV.U32 R25, RZ, RZ, R3 ;  /* 0x000000ffff197224 */ /* 0x000fe200078e0003 */
[----:B------:R-:W1:Y:S04]  /*73ba0*/  LDL.LU R2, [R1+0x4838] ;  /* 0x0048380001027983 */ /* 0x000e680000300800 */
[----:B------:R-:W3:Y:S04]  /*73bb0*/  LDL.LU R0, [R1+0x4834] ;  /* 0x0048340001007983 */ /* 0x000ee80000300800 */
[----:B------:R-:W4:Y:S04]  /*73bc0*/  LDL.LU R3, [R1+0x4830] ;  /* 0x0048300001037983 */ /* 0x000f280000300800 */
[----:B--2---:R-:W-:Y:S04]  /*73bd0*/  STL.64 [R1+0x4610], R26 ;  /* 0x0046101a01007387 */ /* 0x004fe80000100a00 */
[----:B------:R2:W-:Y:S04]  /*73be0*/  STL.64 [R1+0x4608], R24 ;  /* 0x0046081801007387 */ /* 0x0005e80000100a00 */
[----:B0-----:R-:W2:Y:S04]  /*73bf0*/  LDL.LU R8, [R1+0x870] ;  /* 0x0008700001087983 */ /* 0x001ea80000300800 */
[----:B------:R-:W2:Y:S04]  /*73c00*/  LDL.LU R9, [R1+0x874] ;  /* 0x0008740001097983 */ /* 0x000ea80000300800 */
[----:B------:R-:W2:Y:S04]  /*73c10*/  LDL.LU R10, [R1+0x878] ;  /* 0x00087800010a7983 */ /* 0x000ea80000300800 */
[----:B------:R-:W2:Y:S01]  /*73c20*/  LDL.LU R11, [R1+0x87c] ;  /* 0x00087c00010b7983 */ /* 0x000ea20000300800 */
[----:B-1----:R-:W-:-:S03]  /*73c30*/  IMAD.MOV.U32 R7, RZ, RZ, R2 ;  /* 0x000000ffff077224 */ /* 0x002fc600078e0002 */
[----:B--2---:R-:W-:Y:S04]  /*73c40*/  STL.64 [R1+0x4620], R10 ;  /* 0x0046200a01007387 */ /* 0x004fe80000100a00 */
[----:B------:R0:W-:Y:S04]  /*73c50*/  STL.64 [R1+0x4618], R8 ;  /* 0x0046180801007387 */ /* 0x0001e80000100a00 */
[----:B------:R-:W2:Y:S04]  /*73c60*/  LDL R6, [R1+0x10] ;  /* 0x0000100001067983 */ /* 0x000ea80000100800 */
[----:B------:R-:W2:Y:S04]  /*73c70*/  LDL.LU R2, [R1+0x482c] ;  /* 0x00482c0001027983 */ /* 0x000ea80000300800 */
[----:B------:R-:W2:Y:S04]  /*73c80*/  LDL.LU R24, [R1+0x880] ;  /* 0x0008800001187983 */ /* 0x000ea80000300800 */
[----:B------:R-:W2:Y:S04]  /*73c90*/  LDL.LU R25, [R1+0x884] ;  /* 0x0008840001197983 */ /* 0x000ea80000300800 */
[----:B------:R-:W2:Y:S04]  /*73ca0*/  LDL.LU R26, [R1+0x888] ;  /* 0x00088800011a7983 */ /* 0x000ea80000300800 */
[----:B------:R-:W2:Y:S01]  /*73cb0*/  LDL.LU R27, [R1+0x88c] ;  /* 0x00088c00011b7983 */ /* 0x000ea20000300800 */
[----:B----4-:R-:W-:-:S02]  /*73cc0*/  IMAD.MOV.U32 R4, RZ, RZ, R3 ;  /* 0x000000ffff047224 */ /* 0x010fc400078e0003 */
[----:B---3--:R-:W-:Y:S01]  /*73cd0*/  IMAD.MOV.U32 R5, RZ, RZ, R0 ;  /* 0x000000ffff057224 */ /* 0x008fe200078e0000 */
[----:B--2---:R1:W-:Y:S04]  /*73ce0*/  STL.64 [R1+0x4630], R26 ;  /* 0x0046301a01007387 */ /* 0x0043e80000100a00 */
[----:B------:R2:W-:Y:S04]  /*73cf0*/  STL.64 [R1+0x4628], R24 ;  /* 0x0046281801007387 */ /* 0x0005e80000100a00 */
[----:B------:R-:W3:Y:S04]  /*73d00*/  LDL.LU R3, [R1+0x4828] ;  /* 0x0048280001037983 */ /* 0x000ee80000300800 */
[----:B------:R-:W2:Y:S04]  /*73d10*/  LDL.LU R0, [R1+0x4824] ;  /* 0x0048240001007983 */ /* 0x000ea80000300800 */
[----:B------:R-:W-:Y:S04]  /*73d20*/  STL.64 [R1+0x4640], R6 ;  /* 0x0046400601007387 */ /* 0x000fe80000100a00 */
[----:B------:R-:W-:Y:S04]  /*73d30*/  STL.64 [R1+0x4638], R4 ;  /* 0x0046380401007387 */ /* 0x000fe80000100a00 */
[----:B0-----:R-:W4:Y:S04]  /*73d40*/  LDL.LU R8, [R1+0x890] ;  /* 0x0008900001087983 */ /* 0x001f280000300800 */
[----:B------:R-:W4:Y:S04]  /*73d50*/  LDL.LU R9, [R1+0x894] ;  /* 0x0008940001097983 */ /* 0x000f280000300800 */
[----:B------:R-:W2:Y:S04]  /*73d60*/  LDL.LU R10, [R1+0x898] ;  /* 0x00089800010a7983 */ /* 0x000ea80000300800 */
[----:B------:R-:W2:Y:S01]  /*73d70*/  LDL.LU R11, [R1+0x89c] ;  /* 0x00089c00010b7983 */ /* 0x000ea20000300800 */
[----:B-1----:R-:W-:-:S03]  /*73d80*/  IMAD.MOV.U32 R27, RZ, RZ, R2 ;  /* 0x000000ffff1b7224 */ /* 0x002fc600078e0002 */
[----:B--2---:R-:W-:Y:S04]  /*73d90*/  STL.64 [R1+0x4650], R10 ;  /* 0x0046500a01007387 */ /* 0x004fe80000100a00 */
[----:B----4-:R0:W-:Y:S04]  /*73da0*/  STL.64 [R1+0x4648], R8 ;  /* 0x0046480801007387 */ /* 0x0101e80000100a00 */
[----:B------:R-:W2:Y:S01]  /*73db0*/  LDL R26, [R1+0x20] ;  /* 0x00002000011a7983 */ /* 0x000ea20000100800 */
[----:B------:R-:W-:Y:S02]  /*73dc0*/  IMAD.MOV.U32 R24, RZ, RZ, R0 ;  /* 0x000000ffff187224 */ /* 0x000fe400078e0000 */
[----:B---3--:R-:W-:Y:S01]  /*73dd0*/  IMAD.MOV.U32 R25, RZ, RZ, R3 ;  /* 0x000000ffff197224 */ /* 0x008fe200078e0003 */
        /* <DEDUP_REMOVED lines=88> */
[----:B---3--:R-:W-:-:S02]  /*74360*/  IMAD.MOV.U32 R27, RZ, RZ, R2 ;  /* 0x000000ffff1b7224 */ /* 0x008fc400078e0002 */
[----:B------:R-:W-:Y:S02]  /*74370*/  IMAD.MOV.U32 R24, RZ, RZ, R3 ;  /* 0x000000ffff187224 */ /* 0x000fe400078e0003 */
[----:B----4-:R-:W-:Y:S01]  /*74380*/  IMAD.MOV.U32 R25, RZ, RZ, R0 ;  /* 0x000000ffff197224 */ /* 0x010fe200078e0000 */
[----:B------:R-:W3:Y:S04]  /*74390*/  LDL.LU R2, [R1+0x47e4] ;  /* 0x0047e40001027983 */ /* 0x000ee80000300800 */
[----:B------:R-:W4:Y:S04]  /*743a0*/  LDL.LU R3, [R1+0x47e0] ;  /* 0x0047e00001037983 */ /* 0x000f280000300800 */
[----:B------:R-:W3:Y:S04]  /*743b0*/  LDL.LU R0, [R1+0x47dc] ;  /* 0x0047dc0001007983 */ /* 0x000ee80000300800 */
[----:B--2---:R-:W-:Y:S04]  /*743c0*/  STL.64 [R1+0x4738], R26 ;  /* 0x0047381a01007387 */ /* 0x004fe80000100a00 */
[----:B------:R-:W-:Y:S04]  /*743d0*/  STL.64 [R1+0x4750], R24 ;  /* 0x0047501801007387 */ /* 0x000fe80000100a00 */
[----:B------:R-:W-:Y:S04]  /*743e0*/  STL.64 [R1+0x4718], R10 ;  /* 0x0047180a01007387 */ /* 0x000fe80000100a00 */
        /* <DEDUP_REMOVED lines=43> */
[----:B------:R-:W3:Y:S04]  /*746a0*/  LDL.LU R3, [R1+0x1fc8] ;  /* 0x001fc80001037983 */ /* 0x000ee80000300800 */
[----:B------:R-:W3:Y:S01]  /*746b0*/  LDL.LU R26, [R1+0x1fc4] ;  /* 0x001fc400011a7983 */ /* 0x000ee20000300800 */
[----:B----4-:R-:W-:-:S03]  /*746c0*/  IMAD.MOV.U32 R25, RZ, RZ, R0 ;  /* 0x000000ffff197224 */ /* 0x010fc600078e0000 */
[----:B------:R-:W4:Y:S04]  /*746d0*/  LDL.LU R27, [R1+0x1fd0] ;  /* 0x001fd000011b7983 */ /* 0x000f280000300800 */
[----:B------:R-:W4:Y:S04]  /*746e0*/  LDL.LU R0, [R1+0x1fcc] ;  /* 0x001fcc0001007983 */ /* 0x000f280000300800 */
        /* <DEDUP_REMOVED lines=12> */
[----:B---3--:R-:W-:-:S03]  /*747b0*/  IMAD R26, R26, 0x100, R3 ;  /* 0x000001001a1a7824 */ /* 0x008fc600078e0203 */
        /* <DEDUP_REMOVED lines=19> */
[----:B----4-:R-:W-:Y:S01]  /*748f0*/  IMAD R0, R0, 0x100, R27 ;  /* 0x0000010000007824 */ /* 0x010fe200078e021b */
        /* <DEDUP_REMOVED lines=9> */
[----:B------:R-:W4:Y:S04]  /*74990*/  LDL.LU R28, [R1+0x47b4] ;  /* 0x0047b400011c7983 */ /* 0x000f280000300800 */
[----:B------:R-:W4:Y:S02]  /*749a0*/  LDL.LU R29, [R1+0x47b0] ;  /* 0x0047b000011d7983 */ /* 0x000f240000300800 */
        /* <DEDUP_REMOVED lines=107> */
[----:B0-----:R-:W4:Y:S04]  /*75060*/  LDL.LU.64 R6, [R1+0x4600] ;  /* 0x0046000001067983 */ /* 0x001f280000300a00 */
[----:B------:R-:W4:Y:S01]  /*75070*/  LDL.LU.64 R4, [R1+0x45f8] ;  /* 0x0045f80001047983 */ /* 0x000f220000300a00 */
        /* <DEDUP_REMOVED lines=10> */
[----:B0-----:R-:W2:Y:S04]  /*75120*/  LDL.LU.64 R26, [R1+0x45d0] ;  /* 0x0045d000011a7983 */ /* 0x001ea80000300a00 */
[----:B------:R-:W3:Y:S01]  /*75130*/  LDL.LU.64 R24, [R1+0x45c8] ;  /* 0x0045c80001187983 */ /* 0x000ee20000300a00 */
[----:B----4-:R-:W-:Y:S03]  /*75140*/  HMMA.16816.F32 R4, R12, R28, R4 ;  /* 0x0000001c0c04723c */ /* 0x010fe60000001804 */
[----:B------:R-:W-:-:S15]  /*75150*/  STL.64 [R1+0x4510], R28 ;  /* 0x0045101c01007387 */ /* 0x000fde0000100a00 */
[----:B------:R-:W-:Y:S01]  /*75160*/  NOP ;  /* 0x0000000000007918 */ /* 0x000fe20000000000 */
[----:B------:R-:W-:Y:S04]  /*75170*/  STL.64 [R1+0x1450], R4 ;  /* 0x0014500401007387 */ /* 0x000fe80000100a00 */
[----:B------:R2:W-:Y:S02]  /*75180*/  STL.64 [R1+0x1458], R6 ;  /* 0x0014580601007387 */ /* 0x0005e40000100a00 */
[C---:B--2---:R-:W-:Y:S08]  /*75190*/  HMMA.16816.F32 R4, R12.reuse, R26, R8 ;  /* 0x0000001a0c04723c */ /* 0x044ff00000001808 */
[C---:B---3--:R-:W-:Y:S11]  /*751a0*/  HMMA.16816.F32 R8, R12.reuse, R24, R16 ;  /* 0x000000180c08723c */ /* 0x048ff60000001810 */
[----:B------:R0:W-:Y:S04]  /*751b0*/  STL.64 [R1+0x1440], R4 ;  /* 0x0014400401007387 */ /* 0x0001e80000100a00 */
[----:B------:R1:W-:Y:S04]  /*751c0*/  STL.64 [R1+0x1448], R6 ;  /* 0x0014480601007387 */ /* 0x0003e80000100a00 */
[----:B0-----:R-:W2:Y:S04]  /*751d0*/  LDL.LU R4, [R1+0x7d0] ;  /* 0x0007d00001047983 */ /* 0x001ea80000300800 */
[----:B------:R-:W-:Y:S04]  /*751e0*/  STL.64 [R1+0x1430], R8 ;  /* 0x0014300801007387 */ /* 0x000fe80000100a00 */
[----:B------:R-:W-:Y:S04]  /*751f0*/  STL.64 [R1+0x1438], R10 ;  /* 0x0014380a01007387 */ /* 0x000fe80000100a00 */
[----:B------:R-:W2:Y:S04]  /*75200*/  LDL.LU R5, [R1+0x7d4] ;  /* 0x0007d40001057983 */ /* 0x000ea80000300800 */
[----:B-1----:R-:W3:Y:S04]  /*75210*/  LDL.LU R6, [R1+0x7d8] ;  /* 0x0007d80001067983 */ /* 0x002ee80000300800 */
        /* <DEDUP_REMOVED lines=25> */
[----:B------:R-:W3:Y:S04]  /*753b0*/  LDL.LU R6, [R1+0x7e8] ;  /* 0x0007e80001067983 */ /* 0x000ee80000300800 */
[----:B------:R-:W3:Y:S04]  /*753c0*/  LDL.LU R7, [R1+0x7ec] ;  /* 0x0007ec0001077983 */ /* 0x000ee80000300800 */
[----:B------:R-:W4:Y:S04]  /*753d0*/  LDL.LU R28, [R1+0x1fe4] ;  /* 0x001fe400011c7983 */ /* 0x000f280000300800 */
[----:B------:R-:W2:Y:S04]  /*753e0*/  LDL.LU R29, [R1+0x1ff0] ;  /* 0x001ff000011d7983 */ /* 0x000ea80000300800 */
[----:B------:R-:W2:Y:S04]  /*753f0*/  LDL.LU R0, [R1+0x1fec] ;  /* 0x001fec0001007983 */ /* 0x000ea80000300800 */
[----:B------:R-:W-:Y:S04]  /*75400*/  STL.64 [R1+0x43e8], R26 ;  /* 0x0043e81a01007387 */ /* 0x000fe80000100a00 */
        /* <DEDUP_REMOVED lines=22> */
[----:B------:R0:W-:Y:S04]  /*75570*/  STL.64 [R1+0x43c8], R22 ;  /* 0x0043c81601007387 */ /* 0x0001e80000100a00 */
[----:B0-----:R-:W3:Y:S04]  /*75580*/  LDL.LU R22, [R1+0x1fdc] ;  /* 0x001fdc0001167983 */ /* 0x001ee80000300800 */
[----:B------:R-:W4:Y:S04]  /*75590*/  LDL.LU R23, [R1+0x1fe8] ;  /* 0x001fe80001177983 */ /* 0x000f280000300800 */
        /* <DEDUP_REMOVED lines=8> */
[----:B------:R-:W3:Y:S04]  /*75620*/  LDL.LU.64 R8, [R1+0x4598] ;  /* 0x0045980001087983 */ /* 0x000ee80000300a00 */
[----:B------:R0:W-:Y:S04]  /*75630*/  STL [R1+0x43a0], R18 ;  /* 0x0043a01201007387 */ /* 0x0001e80000100800 */
[----:B0-----:R-:W2:Y:S04]  /*75640*/  LDL.LU R18, [R1+0x1fd8] ;  /* 0x001fd80001127983 */ /* 0x001ea80000300800 */
[----:B------:R-:W-:Y:S01]  /*75650*/  STL [R1+0x439c], R19 ;  /* 0x00439c1301007387 */ /* 0x000fe20000100800 */
[----:B---3--:R-:W-:-:S15]  /*75660*/  HMMA.16816.F32 R8, R12, R16, R8 ;  /* 0x000000100c08723c */ /* 0x008fde0000001808 */
[----:B------:R-:W-:-:S04]  /*75670*/  NOP ;  /* 0x0000000000007918 */ /* 0x000fc80000000000 */
[----:B------:R-:W-:Y:S04]  /*75680*/  STL.64 [R1+0x13f0], R8 ;  /* 0x0013f00801007387 */ /* 0x000fe80000100a00 */
[----:B------:R0:W-:Y:S04]  /*75690*/  STL.64 [R1+0x13f8], R10 ;  /* 0x0013f80a01007387 */ /* 0x0001e80000100a00 */
[----:B0-----:R-:W3:Y:S04]  /*756a0*/  LDL.LU.64 R10, [R1+0x4590] ;  /* 0x00459000010a7983 */ /* 0x001ee80000300a00 */
[----:B------:R-:W2:Y:S04]  /*756b0*/  LDL.LU.64 R8, [R1+0x4588] ;  /* 0x0045880001087983 */ /* 0x000ea80000300a00 */
[----:B------:R-:W-:Y:S04]  /*756c0*/  STL [R1+0x43a8], R16 ;  /* 0x0043a81001007387 */ /* 0x000fe80000100800 */
[----:B------:R-:W-:Y:S01]  /*756d0*/  STL [R1+0x43a4], R17 ;  /* 0x0043a41101007387 */ /* 0x000fe20000100800 */
[----:B---3--:R-:W-:-:S15]  /*756e0*/  HMMA.16816.F32 R4, R12, R10, R4 ;  /* 0x0000000a0c04723c */ /* 0x008fde0000001804 */
[----:B------:R-:W-:-:S04]  /*756f0*/  NOP ;  /* 0x0000000000007918 */ /* 0x000fc80000000000 */
[----:B------:R-:W-:Y:S04]  /*75700*/  STL.64 [R1+0x13e0], R4 ;  /* 0x0013e00401007387 */ /* 0x000fe80000100a00 */
[----:B------:R0:W-:Y:S04]  /*75710*/  STL.64 [R1+0x13e8], R6 ;  /* 0x0013e80601007387 */ /* 0x0001e80000100a00 */
[----:B0-----:R-:W2:Y:S04]  /*75720*/  LDL.LU.64 R6, [R1+0x4580] ;  /* 0x0045800001067983 */ /* 0x001ea80000300a00 */
[----:B------:R-:W2:Y:S04]  /*75730*/  LDL.LU.64 R4, [R1+0x4578] ;  /* 0x0045780001047983 */ /* 0x000ea80000300a00 */
[----:B------:R-:W-:Y:S04]  /*75740*/  STL [R1+0x437c], R10 ;  /* 0x00437c0a01007387 */ /* 0x000fe80000100800 */
[----:B------:R-:W-:Y:S01]  /*75750*/  STL [R1+0x4378], R11 ;  /* 0x0043780b01007387 */ /* 0x000fe20000100800 */
[----:B--2---:R-:W-:-:S15]  /*75760*/  HMMA.16816.F32 R4, R12, R8, R4 ;  /* 0x000000080c04723c */ /* 0x004fde0000001804 */
[----:B------:R-:W-:-:S04]  /*75770*/  NOP ;  /* 0x0000000000007918 */ /* 0x000fc80000000000 */
[----:B------:R-:W-:Y:S04]  /*75780*/  STL.64 [R1+0x13d0], R4 ;  /* 0x0013d00401007387 */ /* 0x000fe80000100a00 */
[----:B------:R0:W-:Y:S04]  /*75790*/  STL.64 [R1+0x13d8], R6 ;  /* 0x0013d80601007387 */ /* 0x0001e80000100a00 */
[----:B0-----:R-:W2:Y:S04]  /*757a0*/  LDL.LU.64 R6, [R1+0x4570] ;  /* 0x0045700001067983 */ /* 0x001ea80000300a00 */
[----:B------:R-:W3:Y:S04]  /*757b0*/  LDL.LU.64 R4, [R1+0x4568] ;  /* 0x0045680001047983 */ /* 0x000ee80000300a00 */
[----:B------:R0:W-:Y:S04]  /*757c0*/  STL [R1+0x4384], R8 ;  /* 0x0043840801007387 */ /* 0x0001e80000100800 */
[----:B------:R1:W-:Y:S04]  /*757d0*/  STL [R1+0x4380], R9 ;  /* 0x0043800901007387 */ /* 0x0003e80000100800 */
[----:B0-----:R-:W3:Y:S04]  /*757e0*/  LDL.LU R8, [R1+0x7b0] ;  /* 0x0007b00001087983 */ /* 0x001ee80000300800 */
[----:B-1----:R-:W3:Y:S04]  /*757f0*/  LDL.LU R9, [R1+0x7b4] ;  /* 0x0007b40001097983 */ /* 0x002ee80000300800 */
        /* <DEDUP_REMOVED lines=8> */
[----:B---3--:R-:W-:Y:S03]  /*75880*/  HMMA.16816.F32 R8, R12, R4, R8 ;  /* 0x000000040c08723c */ /* 0x008fe60000001808 */
[----:B------:R0:W-:Y:S04]  /*75890*/  STL [R1+0x4350], R5 ;  /* 0x0043500501007387 */ /* 0x0001e80000100800 */
[----:B------:R-:W-:Y:S01]  /*758a0*/  STL.64 [R1+0x4520], R6 ;  /* 0x0045200601007387 */ /* 0x000fe20000100a00 */
[----:B0-----:R-:W-:-:S11]  /*758b0*/  IMAD R5, R20, 0x100, R18 ;  /* 0x0000010014057824 */ /* 0x001fd600078e0212 */
[----:B------:R-:W-:Y:S04]  /*758c0*/  STL.64 [R1+0x13b0], R8 ;  /* 0x0013b00801007387 */ /* 0x000fe80000100a00 */
[----:B------:R-:W-:Y:S04]  /*758d0*/  STL.64 [R1+0x13b8], R10 ;  /* 0x0013b80a01007387 */ /* 0x000fe80000100a00 */
[----:B------:R0:W-:Y:S04]  /*758e0*/  STL [R1+0x4518], R4 ;  /* 0x0045180401007387 */ /* 0x0001e80000100800 */
[----:B------:R-:W-:Y:S01]  /*758f0*/  STL [R1+0x100], R5 ;  /* 0x0001000501007387 */ /* 0x000fe20000100800 */
[----:B0-----:R-:W-:-:S05]  /*75900*/  IMAD R4, R22, 0x100, R21 ;  /* 0x0000010016047824 */ /* 0x001fca00078e0215 */
[----:B------:R-:W-:Y:S01]  /*75910*/  STL [R1+0x104], R4 ;  /* 0x0001040401007387 */ /* 0x000fe20000100800 */
[----:B----4-:R-:W-:-:S05]  /*75920*/  IMAD R8, R28, 0x100, R23 ;  /* 0x000001001c087824 */ /* 0x010fca00078e0217 */
[----:B------:R0:W-:Y:S04]  /*75930*/  STL [R1+0x108], R8 ;  /* 0x0001080801007387 */ /* 0x0001e80000100800 */
[----:B------:R-:W3:Y:S04]  /*75940*/  LDL.LU.64 R10, [R1+0x98] ;  /* 0x00009800010a7983 */ /* 0x000ee80000300a00 */
[----:B0-----:R-:W4:Y:S01]  /*75950*/  LDL.LU.64 R8, [R1+0x90] ;  /* 0x0000900001087983 */ /* 0x001f220000300a00 */
[----:B--2---:R-:W-:-:S15]  /*75960*/  HMMA.16816.F32 R4, R12, R2, R24 ;  /* 0x000000020c04723c */ /* 0x004fde0000001818 */
[----:B------:R-:W-:-:S04]  /*75970*/  NOP ;  /* 0x0000000000007918 */ /* 0x000fc80000000000 */
[----:B------:R0:W-:Y:S04]  /*75980*/  STL.64 [R1+0x540], R4 ;  /* 0x0005400401007387 */ /* 0x0001e80000100a00 */
[----:B------:R1:W-:Y:S04]  /*75990*/  STL.64 [R1+0x548], R6 ;  /* 0x0005480601007387 */ /* 0x0003e80000100a00 */
[----:B0-----:R-:W2:Y:S04]  /*759a0*/  LDL.LU R4, [R1+0x760] ;  /* 0x0007600001047983 */ /* 0x001ea80000300800 */
[----:B------:R-:W2:Y:S04]  /*759b0*/  LDL.LU R5, [R1+0x764] ;  /* 0x0007640001057983 */ /* 0x000ea80000300800 */
[----:B-1----:R-:W2:Y:S04]  /*759c0*/  LDL.LU R6, [R1+0x768] ;  /* 0x0007680001067983 */ /* 0x002ea80000300800 */
[----:B------:R-:W2:Y:S04]  /*759d0*/  LDL.LU R7, [R1+0x76c] ;  /* 0x00076c0001077983 */ /* 0x000ea80000300800 */
[----:B------:R-:W3:Y:S04]  /*759e0*/  LDL.LU R13, [R1+0x100] ;  /* 0x00010000010d7983 */ /* 0x000ee80000300800 */
[----:B------:R-:W3:Y:S04]  /*759f0*/  LDL.LU R14, [R1+0x104] ;  /* 0x00010400010e7983 */ /* 0x000ee80000300800 */
[----:B------:R-:W3:Y:S04]  /*75a00*/  LDL.LU R15, [R1+0x108] ;  /* 0x00010800010f7983 */ /* 0x000ee80000300800 */
        /* <DEDUP_REMOVED lines=12> */
[----:B------:R-:W-:Y:S01]  /*75ad0*/  IMAD R0, R0, 0x100, R29 ;  /* 0x0000010000007824 */ /* 0x000fe200078e021d */
[----:B---3--:R-:W-:-:S02]  /*75ae0*/  F2FP.F16.E5M2.UNPACK_B R12, R13 ;  /* 0x0000000dff0c723e */ /* 0x008fc400020004ff */
[----:B------:R-:W-:Y:S01]  /*75af0*/  F2FP.F16.E5M2.UNPACK_B R13, R14 ;  /* 0x0000000eff0d723e */ /* 0x000fe200020004ff */
[----:B--2---:R-:W-:Y:S04]  /*75b00*/  STL.64 [R1+0x4550], R6 ;  /* 0x0045500601007387 */ /* 0x004fe80000100a00 */
[----:B------:R0:W-:Y:S04]  /*75b10*/  STL.64 [R1+0x4548], R4 ;  /* 0x0045480401007387 */ /* 0x0001e80000100a00 */
[----:B0-----:R-:W2:Y:S04]  /*75b20*/  LDL.LU R4, [R1+0x7a0] ;  /* 0x0007a00001047983 */ /* 0x001ea80000300800 */
[----:B------:R-:W2:Y:S04]  /*75b30*/  LDL.LU R5, [R1+0x7a4] ;  /* 0x0007a40001057983 */ /* 0x000ea80000300800 */
[----:B------:R-:W2:Y:S04]  /*75b40*/  LDL.LU R6, [R1+0x7a8] ;  /* 0x0007a80001067983 */ /* 0x000ea80000300800 */
[----:B------:R-:W2:Y:S01]  /*75b50*/  LDL.LU R7, [R1+0x7ac] ;  /* 0x0007ac0001077983 */ /* 0x000ea20000300800 */
[----:B------:R-:W-:-:S02]  /*75b60*/  F2FP.F16.E5M2.UNPACK_B R14, R15 ;  /* 0x0000000fff0e723e */ /* 0x000fc400020004ff */
[----:B------:R-:W-:Y:S01]  /*75b70*/  F2FP.F16.E5M2.UNPACK_B R15, R0 ;  /* 0x00000000ff0f723e */ /* 0x000fe200020004ff */
[----:B------:R-:W3:Y:S04]  /*75b80*/  LDL.LU.64 R28, [R1+0x78] ;  /* 0x00007800011c7983 */ /* 0x000ee80000300a00 */
[----:B------:R-:W3:Y:S04]  /*75b90*/  LDL.LU R16, [R1+0x750] ;  /* 0x0007500001107983 */ /* 0x000ee80000300800 */
[----:B------:R-:W3:Y:S04]  /*75ba0*/  LDL.LU R17, [R1+0x754] ;  /* 0x0007540001117983 */ /* 0x000ee80000300800 */
[----:B------:R-:W3:Y:S04]  /*75bb0*/  LDL.LU R18, [R1+0x758] ;  /* 0x0007580001127983 */ /* 0x000ee80000300800 */
[----:B------:R-:W3:Y:S04]  /*75bc0*/  LDL.LU R19, [R1+0x75c] ;  /* 0x00075c0001137983 */ /* 0x000ee80000300800 */
[----:B------:R-:W3:Y:S04]  /*75bd0*/  LDL.LU.64 R24, [R1+0x70] ;  /* 0x0000700001187983 */ /* 0x000ee80000300a00 */
[----:B------:R-:W3:Y:S04]  /*75be0*/  LDL.LU R20, [R1+0x740] ;  /* 0x0007400001147983 */ /* 0x000ee80000300800 */
[----:B------:R-:W3:Y:S04]  /*75bf0*/  LDL.LU R21, [R1+0x744] ;  /* 0x0007440001157983 */ /* 0x000ee80000300800 */
[----:B------:R-:W3:Y:S04]  /*75c00*/  LDL.LU R22, [R1+0x748] ;  /* 0x0007480001167983 */ /* 0x000ee80000300800 */
[----:B------:R-:W3:Y:S04]  /*75c10*/  LDL.LU R23, [R1+0x74c] ;  /* 0x00074c0001177983 */ /* 0x000ee80000300800 */
[----:B------:R-:W3:Y:S04]  /*75c20*/  LDL.64 R26, [R1+0x68] ;  /* 0x00006800011a7983 */ /* 0x000ee80000100a00 */
[----:B------:R-:W-:Y:S04]  /*75c30*/  STL [R1+0x4324], R2 ;  /* 0x0043240201007387 */ /* 0x000fe80000100800 */
        /* <DEDUP_REMOVED lines=9> */
[----:B----4-:R-:W-:Y:S01]  /*75cd0*/  IMAD.MOV.U32 R3, RZ, RZ, R9 ;  /* 0x000000ffff037224 */ /* 0x010fe200078e0009 */
[----:B------:R-:W-:Y:S04]  /*75ce0*/  STL [R1+0x438c], R0 ;  /* 0x00438c0001007387 */ /* 0x000fe80000100800 */
[----:B------:R-:W-:Y:S01]  /*75cf0*/  STL [R1+0x4388], R2 ;  /* 0x0043880201007387 */ /* 0x000fe20000100800 */
[----:B------:R-:W-:Y:S01]  /*75d00*/  IMAD.MOV.U32 R11, RZ, RZ, R8 ;  /* 0x000000ffff0b7224 */ /* 0x000fe200078e0008 */
[----:B--2---:R-:W-:-:S15]  /*75d10*/  HMMA.16816.F32 R4, R12, R8, R4 ;  /* 0x000000080c04723c */ /* 0x004fde0000001804 */
[----:B------:R-:W-:-:S04]  /*75d20*/  NOP ;  /* 0x0000000000007918 */ /* 0x000fc80000000000 */
[----:B------:R-:W-:Y:S04]  /*75d30*/  STL.64 [R1+0x1390], R4 ;  /* 0x0013900401007387 */ /* 0x000fe80000100a00 */
[----:B------:R0:W-:Y:S04]  /*75d40*/  STL.64 [R1+0x1398], R6 ;  /* 0x0013980601007387 */ /* 0x0001e80000100a00 */
[----:B0-----:R-:W2:Y:S04]  /*75d50*/  LDL.LU.64 R6, [R1+0x4540] ;  /* 0x0045400001067983 */ /* 0x001ea80000300a00 */
[----:B------:R-:W2:Y:S04]  /*75d60*/  LDL.LU.64 R4, [R1+0x4538] ;  /* 0x0045380001047983 */ /* 0x000ea80000300a00 */
[----:B------:R0:W-:Y:S04]  /*75d70*/  STL [R1+0x4394], R3 ;  /* 0x0043940301007387 */ /* 0x0001e80000100800 */
[----:B0-----:R-:W4:Y:S04]  /*75d80*/  LDL.LU.64 R2, [R1+0x88] ;  /* 0x0000880001027983 */ /* 0x001f280000300a00 */
[----:B------:R0:W-:Y:S04]  /*75d90*/  STL [R1+0x4390], R11 ;  /* 0x0043900b01007387 */ /* 0x0001e80000100800 */
[----:B------:R-:W4:Y:S04]  /*75da0*/  LDL.LU R8, [R1+0x780] ;  /* 0x0007800001087983 */ /* 0x000f280000300800 */
[----:B------:R-:W4:Y:S04]  /*75db0*/  LDL.LU R9, [R1+0x784] ;  /* 0x0007840001097983 */ /* 0x000f280000300800 */
[----:B------:R-:W4:Y:S04]  /*75dc0*/  LDL.LU R10, [R1+0x788] ;  /* 0x00078800010a7983 */ /* 0x000f280000300800 */
[----:B0-----:R-:W4:Y:S02]  /*75dd0*/  LDL.LU R11, [R1+0x78c] ;  /* 0x00078c00010b7983 */ /* 0x001f240000300800 */
[----:B----4-:R-:W-:-:S15]  /*75de0*/  HMMA.16816.F32 R8, R12, R2, R8 ;  /* 0x000000020c08723c */ /* 0x010fde0000001808 */
[----:B------:R-:W-:-:S04]  /*75df0*/  NOP ;  /* 0x0000000000007918 */ /* 0x000fc80000000000 */
[----:B------:R0:W-:Y:S04]  /*75e00*/  STL.64 [R1+0x1380], R8 ;  /* 0x0013800801007387 */ /* 0x0001e80000100a00 */
[----:B------:R-:W-:Y:S01]  /*75e10*/  STL.64 [R1+0x1388], R10 ;  /* 0x0013880a01007387 */ /* 0x000fe20000100a00 */
[----:B0-----:R-:W-:-:S05]  /*75e20*/  IMAD.MOV.U32 R9, RZ, RZ, R2 ;  /* 0x000000ffff097224 */ /* 0x001fca00078e0002 */
[----:B------:R0:W-:Y:S04]  /*75e30*/  STL [R1+0x4398], R9 ;  /* 0x0043980901007387 */ /* 0x0001e80000100800 */
[----:B0-----:R-:W2:Y:S02]  /*75e40*/  LDL.LU.64 R8, [R1+0x80] ;  /* 0x0000800001087983 */ /* 0x001ea40000300a00 */
[----:B--2---:R-:W-:-:S15]  /*75e50*/  HMMA.16816.F32 R4, R12, R8, R4 ;  /* 0x000000080c04723c */ /* 0x004fde0000001804 */
[----:B------:R-:W-:-:S04]  /*75e60*/  NOP ;  /* 0x0000000000007918 */ /* 0x000fc80000000000 */
[----:B------:R-:W-:Y:S04]  /*75e70*/  STL.64 [R1+0x1370], R4 ;  /* 0x0013700401007387 */ /* 0x000fe80000100a00 */
[----:B------:R0:W-:Y:S04]  /*75e80*/  STL.64 [R1+0x1378], R6 ;  /* 0x0013780601007387 */ /* 0x0001e80000100a00 */
[----:B0-----:R-:W2:Y:S04]  /*75e90*/  LDL.LU.64 R6, [R1+0x4530] ;  /* 0x0045300001067983 */ /* 0x001ea80000300a00 */
[----:B------:R-:W2:Y:S01]  /*75ea0*/  LDL.LU.64 R4, [R1+0x4528] ;  /* 0x0045280001047983 */ /* 0x000ea20000300a00 */
[----:B---3--:R-:W-:Y:S01]  /*75eb0*/  HMMA.16816.F32 R16, R12, R24, R16 ;  /* 0x000000180c10723c */ /* 0x008fe20000001810 */
[----:B------:R-:W-:-:S02]  /*75ec0*/  IMAD.MOV.U32 R2, RZ, RZ, R8 ;  /* 0x000000ffff027224 */ /* 0x000fc400078e0008 */
[----:B------:R-:W-:Y:S02]  /*75ed0*/  IMAD.MOV.U32 R10, RZ, RZ, R3 ;  /* 0x000000ffff0a7224 */ /* 0x000fe400078e0003 */
[----:B------:R-:W-:Y:S02]  /*75ee0*/  IMAD.MOV.U32 R8, RZ, RZ, R9 ;  /* 0x000000ffff087224 */ /* 0x000fe400078e0009 */
[----:B------:R-:W-:Y:S02]  /*75ef0*/  IMAD.MOV.U32 R11, RZ, RZ, R28 ;  /* 0x000000ffff0b7224 */ /* 0x000fe400078e001c */
[----:B------:R-:W-:Y:S02]  /*75f00*/  IMAD.MOV.U32 R0, RZ, RZ, R29 ;  /* 0x000000ffff007224 */ /* 0x000fe400078e001d */
[----:B------:R-:W-:Y:S02]  /*75f10*/  IMAD.MOV.U32 R9, RZ, RZ, R24 ;  /* 0x000000ffff097224 */ /* 0x000fe400078e0018 */
[----:B------:R-:W-:Y:S01]  /*75f20*/  IMAD.MOV.U32 R3, RZ, RZ, R25 ;  /* 0x000000ffff037224 */ /* 0x000fe200078e0019 */
[----:B--2---:R-:W-:-:S15]  /*75f30*/  HMMA.16816.F32 R4, R12, R28, R4 ;  /* 0x0000001c0c04723c */ /* 0x004fde0000001804 */
[----:B------:R-:W-:-:S04]  /*75f40*/  NOP ;  /* 0x0000000000007918 */ /* 0x000fc80000000000 */
[----:B------:R-:W-:Y:S04]  /*75f50*/  STL.64 [R1+0x1360], R4 ;  /* 0x0013600401007387 */ /* 0x000fe80000100a00 */
[----:B------:R0:W-:Y:S04]  /*75f60*/  STL.64 [R1+0x1368], R6 ;  /* 0x0013680601007387 */ /* 0x0001e80000100a00 */
[----:B0-----:R-:W2:Y:S04]  /*75f70*/  LDL.LU.64 R6, [R1+0x4520] ;  /* 0x0045200001067983 */ /* 0x001ea80000300a00 */
[----:B------:R-:W3:Y:S04]  /*75f80*/  LDL.LU R4, [R1+0x4518] ;  /* 0x0045180001047983 */ /* 0x000ee80000300800 */
[----:B------:R-:W4:Y:S04]  /*75f90*/  LDL.LU.64 R28, [R1+0x4510] ;  /* 0x00451000011c7983 */ /* 0x000f280000300a00 */
[----:B------:R-:W-:Y:S04]  /*75fa0*/  STL.64 [R1+0x1350], R16 ;  /* 0x0013501001007387 */ /* 0x000fe80000100a00 */
[----:B------:R-:W-:Y:S04]  /*75fb0*/  STL.64 [R1+0x1358], R18 ;  /* 0x0013581201007387 */ /* 0x000fe80000100a00 */
[----:B------:R-:W-:Y:S04]  /*75fc0*/  STL.64 [R1+0x43b8], R10 ;  /* 0x0043b80a01007387 */ /* 0x000fe80000100a00 */
[----:B------:R0:W-:Y:S02]  /*75fd0*/  STL.64 [R1+0x43b0], R8 ;  /* 0x0043b00801007387 */ /* 0x0001e40000100a00 */
[----:B0-----:R-:W-:Y:S02]  /*75fe0*/  HMMA.16816.F32 R8, R12, R26, R20 ;  /* 0x0000001a0c08723c */ /* 0x001fe40000001814 */
[----:B------:R-:W2:Y:S01]  /*75ff0*/  LDL.LU R20, [R1+0x640] ;  /* 0x0006400001147983 */ /* 0x000ea20000300800 */
[----:B------:R-:W-:-:S15]  /*76000*/  IMAD.MOV.U32 R5, RZ, RZ, R26 ;  /* 0x000000ffff057224 */ /* 0x000fde00078e001a */
[----:B------:R-:W-:Y:S01]  /*76010*/  NOP ;  /* 0x0000000000007918 */ /* 0x000fe20000000000 */
[----:B------:R-:W-:Y:S04]  /*76020*/  STL.64 [R1+0x1340], R8 ;  /* 0x0013400801007387 */ /* 0x000fe80000100a00 */
[----:B------:R-:W-:Y:S04]  /*76030*/  STL.64 [R1+0x1348], R10 ;  /* 0x0013480a01007387 */ /* 0x000fe80000100a00 */
[----:B------:R-:W2:Y:S04]  /*76040*/  LDL.LU R21, [R1+0x644] ;  /* 0x0006440001157983 */ /* 0x000ea80000300800 */
[----:B------:R-:W2:Y:S04]  /*76050*/  LDL.LU R22, [R1+0x648] ;  /* 0x0006480001167983 */ /* 0x000ea80000300800 */
[----:B------:R-:W2:Y:S04]  /*76060*/  LDL.LU R23, [R1+0x64c] ;  /* 0x00064c0001177983 */ /* 0x000ea80000300800 */
[----:B------:R-:W2:Y:S04]  /*76070*/  LDL.LU R24, [R1+0x660] ;  /* 0x0006600001187983 */ /* 0x000ea80000300800 */
[----:B------:R-:W2:Y:S04]  /*76080*/  LDL.LU R25, [R1+0x664] ;  /* 0x0006640001197983 */ /* 0x000ea80000300800 */
[----:B------:R-:W2:Y:S04]  /*76090*/  LDL.LU R26, [R1+0x668] ;  /* 0x00066800011a7983 */ /* 0x000ea80000300800 */
[----:B------:R-:W2:Y:S04]  /*760a0*/  LDL.LU R27, [R1+0x66c] ;  /* 0x00066c00011b7983 */ /* 0x000ea80000300800 */
[----:B--2---:R0:W-:Y:S04]  /*760b0*/  STL.64 [R1+0x43f8], R26 ;  /* 0x0043f81a01007387 */ /* 0x0041e80000100a00 */
[----:B0-----:R-:W2:Y:S04]  /*760c0*/  LDL R26, [R1] ;  /* 0x00000000011a7983 */ /* 0x001ea80000100800 */
[----:B------:R-:W2:Y:S04]  /*760d0*/  LDL R27, [R1+0x4] ;  /* 0x00000400011b7983 */ /* 0x000ea80000100800 */
[----:B------:R-:W-:Y:S04]  /*760e0*/  STL.64 [R1+0x43f0], R24 ;  /* 0x0043f01801007387 */ /* 0x000fe80000100a00 */
[----:B--2---:R-:W-:Y:S04]  /*760f0*/  STL.64 [R1+0x4410], R26 ;  /* 0x0044101a01007387 */ /* 0x004fe80000100a00 */
[----:B------:R-:W-:Y:S04]  /*76100*/  STL.64 [R1+0x43d8], R22 ;  /* 0x0043d81601007387 */ /* 0x000fe80000100a00 */
[----:B------:R0:W-:Y:S04]  /*76110*/  STL.64 [R1+0x43d0], R20 ;  /* 0x0043d01401007387 */ /* 0x0001e80000100a00 */
[----:B0-----:R-:W2:Y:S04]  /*76120*/  LDL.LU R20, [R1+0x650] ;  /* 0x0006500001147983 */ /* 0x001ea80000300800 */
[----:B------:R-:W2:Y:S04]  /*76130*/  LDL.LU R21, [R1+0x654] ;  /* 0x0006540001157983 */ /* 0x000ea80000300800 */
[----:B------:R-:W2:Y:S04]  /*76140*/  LDL.LU R22, [R1+0x658] ;  /* 0x0006580001167983 */ /* 0x000ea80000300800 */
[----:B------:R-:W2:Y:S04]  /*76150*/  LDL.LU R23, [R1+0x65c] ;  /* 0x00065c0001177983 */ /* 0x000ea80000300800 */
[----:B------:R-:W2:Y:S04]  /*76160*/  LDL R24, [R1+0x8] ;  /* 0x0000080001187983 */ /* 0x000ea80000100800 */
[----:B------:R-:W2:Y:S04]  /*76170*/  LDL R25, [R1+0xc] ;  /* 0x00000c0001197983 */ /* 0x000ea80000100800 */
        /* <DEDUP_REMOVED lines=9> */
[----:B------:R-:W3:Y:S04]  /*76210*/  LDL R24, [R1+0x18] ;  /* 0x0000180001187983 */ /* 0x000ee80000100800 */
[----:B------:R-:W3:Y:S04]  /*76220*/  LDL R25, [R1+0x1c] ;  /* 0x00001c0001197983 */ /* 0x000ee80000100800 */
[----:B--2---:R-:W-:Y:S04]  /*76230*/  STL.64 [R1+0x4440], R26 ;  /* 0x0044401a01007387 */ /* 0x004fe80000100a00 */
[----:B---3--:R-:W-:Y:S04]  /*76240*/  STL.64 [R1+0x4458], R24 ;  /* 0x0044581801007387 */ /* 0x008fe80000100a00 */
[----:B------:R-:W-:Y:S04]  /*76250*/  STL.64 [R1+0x4420], R22 ;  /* 0x0044201601007387 */ /* 0x000fe80000100a00 */
[----:B------:R0:W-:Y:S04]  /*76260*/  STL.64 [R1+0x4418], R20 ;  /* 0x0044181401007387 */ /* 0x0001e80000100a00 */
[----:B0-----:R-:W2:Y:S04]  /*76270*/  LDL.LU R20, [R1+0x680] ;  /* 0x0006800001147983 */ /* 0x001ea80000300800 */
[----:B------:R-:W2:Y:S04]  /*76280*/  LDL.LU R21, [R1+0x684] ;  /* 0x0006840001157983 */ /* 0x000ea80000300800 */
[----:B------:R-:W3:Y:S04]  /*76290*/  LDL.LU R22, [R1+0x688] ;  /* 0x0006880001167983 */ /* 0x000ee80000300800 */
[----:B------:R-:W3:Y:S04]  /*762a0*/  LDL.LU R23, [R1+0x68c] ;  /* 0x00068c0001177983 */ /* 0x000ee80000300800 */
[----:B------:R-:W2:Y:S04]  /*762b0*/  LDL R26, [R1+0x20] ;  /* 0x00002000011a7983 */ /* 0x000ea80000100800 */
[----:B------:R-:W2:Y:S04]  /*762c0*/  LDL R27, [R1+0x24] ;  /* 0x00002400011b7983 */ /* 0x000ea80000100800 */
[----:B--2---:R-:W-:Y:S04]  /*762d0*/  STL.64 [R1+0x4470], R26 ;  /* 0x0044701a01007387 */ /* 0x004fe80000100a00 */
[----:B---3--:R-:W-:Y:S04]  /*762e0*/  STL.64 [R1+0x4438], R22 ;  /* 0x0044381601007387 */ /* 0x008fe80000100a00 */
        /* <DEDUP_REMOVED lines=39> */
[----:B------:R-:W4:Y:S04]  /*76560*/  LDL R27, [R1+0x54] ;  /* 0x00005400011b7983 */ /* 0x000f280000100800 */
[----:B---3--:R-:W-:Y:S04]  /*76570*/  STL.64 [R1+0x4498], R22 ;  /* 0x0044981601007387 */ /* 0x008fe80000100a00 */
[----:B--2---:R0:W-:Y:S04]  /*76580*/  STL.64 [R1+0x4490], R20 ;  /* 0x0044901401007387 */ /* 0x0041e80000100a00 */
[----:B0-----:R-:W2:Y:S04]  /*76590*/  LDL.LU R20, [R1+0x6d0] ;  /* 0x0006d00001147983 */ /* 0x001ea80000300800 */
[----:B------:R-:W2:Y:S04]  /*765a0*/  LDL.LU R21, [R1+0x6d4] ;  /* 0x0006d40001157983 */ /* 0x000ea80000300800 */
[----:B------:R-:W3:Y:S04]  /*765b0*/  LDL.LU R22, [R1+0x6d8] ;  /* 0x0006d80001167983 */ /* 0x000ee80000300800 */
[----:B------:R-:W3:Y:S04]  /*765c0*/  LDL.LU R23, [R1+0x6dc] ;  /* 0x0006dc0001177983 */ /* 0x000ee80000300800 */
[----:B------:R-:W2:Y:S04]  /*765d0*/  LDL.LU.64 R16, [R1+0x60] ;  /* 0x0000600001107983 */ /* 0x000ea80000300a00 */
[----:B------:R-:W2:Y:S04]  /*765e0*/  LDL.LU.64 R24, [R1+0x58] ;  /* 0x0000580001187983 */ /* 0x000ea80000300a00 */
[----:B----4-:R-:W-:Y:S04]  /*765f0*/  STL.64 [R1+0x4508], R26 ;  /* 0x0045081a01007387 */ /* 0x010fe80000100a00 */
[----:B--2---:R0:W-:Y:S04]  /*76600*/  STL.64 [R1+0x4500], R24 ;  /* 0x0045001801007387 */ /* 0x0041e80000100a00 */
        /* <DEDUP_REMOVED lines=21> */
[----:B------:R-:W4:Y:S01]  /*76760*/  LDL.LU R23, [R1+0x71c] ;  /* 0x00071c0001177983 */ /* 0x000f220000300800 */
[C---:B--2---:R-:W-:Y:S03]  /*76770*/  HMMA.16816.F32 R24, R12.reuse, R16, R24 ;  /* 0x000000100c18723c */ /* 0x044fe60000001818 */
[----:B----4-:R-:W-:Y:S04]  /*76780*/  STL.64 [R1+0x44f8], R22 ;  /* 0x0044f81601007387 */ /* 0x010fe80000100a00 */
[----:B---3--:R0:W-:Y:S04]  /*76790*/  STL.64 [R1+0x44f0], R20 ;  /* 0x0044f01401007387 */ /* 0x0081e80000100a00 */
        /* <DEDUP_REMOVED lines=8> */
[----:B------:R-:W-:Y:S04]  /*76820*/  STL.64 [R1+0x4360], R6 ;  /* 0x0043600601007387 */ /* 0x000fe80000100a00 */
[----:B------:R0:W-:Y:S04]  /*76830*/  STL.64 [R1+0x4358], R4 ;  /* 0x0043580401007387 */ /* 0x0001e80000100a00 */
[----:B0-----:R-:W4:Y:S04]  /*76840*/  LDL.LU R4, [R1+0x6e0] ;  /* 0x0006e00001047983 */ /* 0x001f280000300800 */
[----:B------:R-:W4:Y:S04]  /*76850*/  LDL.LU R5, [R1+0x6e4] ;  /* 0x0006e40001057983 */ /* 0x000f280000300800 */
[----:B------:R-:W4:Y:S04]  /*76860*/  LDL.LU R6, [R1+0x6e8] ;  /* 0x0006e80001067983 */ /* 0x000f280000300800 */
[----:B------:R-:W4:Y:S04]  /*76870*/  LDL.LU R7, [R1+0x6ec] ;  /* 0x0006ec0001077983 */ /* 0x000f280000300800 */
        /* <DEDUP_REMOVED lines=12> */
[----:B------:R-:W-:Y:S02]  /*76940*/  IMAD.MOV.U32 R16, RZ, RZ, R24 ;  /* 0x000000ffff107224 */ /* 0x000fe400078e0018 */
[----:B------:R-:W-:Y:S02]  /*76950*/  IMAD.MOV.U32 R17, RZ, RZ, R25 ;  /* 0x000000ffff117224 */ /* 0x000fe400078e0019 */
[----:B--2---:R-:W-:Y:S01]  /*76960*/  HMMA.16816.F32 R24, R12, R26, R20 ;  /* 0x0000001a0c18723c */ /* 0x004fe20000001814 */
[----:B------:R-:W2:Y:S04]  /*76970*/  LDL.LU.64 R22, [R1+0x44e8] ;  /* 0x0044e80001167983 */ /* 0x000ea80000300a00 */
[----:B------:R-:W2:-:S14]  /*76980*/  LDL.LU.64 R20, [R1+0x44e0] ;  /* 0x0044e00001147983 */ /* 0x000e9c0000300a00 */
        /* <DEDUP_REMOVED lines=15> */
[----:B------:R-:W4:Y:S02]  /*76a80*/  LDL.LU.64 R24, [R1+0x44a0] ;  /* 0x0044a00001187983 */ /* 0x000f240000300a00 */
[C---:B----4-:R-:W-:Y:S08]  /*76a90*/  HMMA.16816.F32 R4, R12.reuse, R24, R4 ;  /* 0x000000180c04723c */ /* 0x050ff00000001804 */
[C---:B--2---:R-:W-:Y:S11]  /*76aa0*/  HMMA.16816.F32 R24, R12.reuse, R26, R20 ;  /* 0x0000001a0c18723c */ /* 0x044ff60000001814 */
[----:B------:R0:W-:Y:S04]  /*76ab0*/  STL.64 [R1+0x12e0], R4 ;  /* 0x0012e00401007387 */ /* 0x0001e80000100a00 */
[----:B------:R1:W-:Y:S04]  /*76ac0*/  STL.64 [R1+0x12e8], R6 ;  /* 0x0012e80601007387 */ /* 0x0003e80000100a00 */
[----:B0-----:R-:W2:Y:S04]  /*76ad0*/  LDL.LU R4, [R1+0x600] ;  /* 0x0006000001047983 */ /* 0x001ea80000300800 */
[----:B------:R-:W2:Y:S04]  /*76ae0*/  LDL.LU R5, [R1+0x604] ;  /* 0x0006040001057983 */ /* 0x000ea80000300800 */
[----:B-1----:R-:W2:Y:S04]  /*76af0*/  LDL.LU R6, [R1+0x608] ;  /* 0x0006080001067983 */ /* 0x002ea80000300800 */
[----:B------:R-:W2:Y:S04]  /*76b00*/  LDL.LU R7, [R1+0x60c] ;  /* 0x00060c0001077983 */ /* 0x000ea80000300800 */
        /* <DEDUP_REMOVED lines=63> */
[----:B0-----:R-:W2:Y:S04]  /*76f00*/  LDL.LU R24, [R1+0x620] ;  /* 0x0006200001187983 */ /* 0x001ea80000300800 */
[----:B------:R-:W2:Y:S04]  /*76f10*/  LDL.LU R25, [R1+0x624] ;  /* 0x0006240001197983 */ /* 0x000ea80000300800 */
[----:B------:R-:W2:Y:S04]  /*76f20*/  LDL.LU R26, [R1+0x628] ;  /* 0x00062800011a7983 */ /* 0x000ea80000300800 */
[----:B------:R-:W2:Y:S01]  /*76f30*/  LDL.LU R27, [R1+0x62c] ;  /* 0x00062c00011b7983 */ /* 0x000ea20000300800 */
[C---:B---3--:R-:W-:Y:S08]  /*76f40*/  HMMA.16816.F32 R8, R12.reuse, R22, R8 ;  /* 0x000000160c08723c */ /* 0x048ff00000001808 */
[----:B--2---:R-:W-:Y:S11]  /*76f50*/  HMMA.16816.F32 R24, R12, R20, R24 ;  /* 0x000000140c18723c */ /* 0x004ff60000001818 */
[----:B------:R-:W-:Y:S04]  /*76f60*/  STL.64 [R1+0x1230], R8 ;  /* 0x0012300801007387 */ /* 0x000fe80000100a00 */
[----:B------:R0:W-:Y:S04]  /*76f70*/  STL.64 [R1+0x1238], R10 ;  /* 0x0012380a01007387 */ /* 0x0001e80000100a00 */
[----:B0-----:R-:W2:Y:S04]  /*76f80*/  LDL.LU.64 R10, [R1+0x43b8] ;  /* 0x0043b800010a7983 */ /* 0x001ea80000300a00 */
[----:B------:R-:W3:Y:S04]  /*76f90*/  LDL.LU.64 R8, [R1+0x43b0] ;  /* 0x0043b00001087983 */ /* 0x000ee80000300a00 */
[----:B------:R0:W-:Y:S04]  /*76fa0*/  STL.64 [R1+0x1220], R24 ;  /* 0x0012201801007387 */ /* 0x0001e80000100a00 */
[----:B------:R1:W-:Y:S01]  /*76fb0*/  STL.64 [R1+0x1228], R26 ;  /* 0x0012281a01007387 */ /* 0x0003e20000100a00 */
[----:B0-----:R-:W-:-:S02]  /*76fc0*/  IMAD.MOV.U32 R24, RZ, RZ, R18 ;  /* 0x000000ffff187224 */ /* 0x001fc400078e0012 */
[----:B-1----:R-:W-:Y:S02]  /*76fd0*/  IMAD.MOV.U32 R26, RZ, RZ, R16 ;  /* 0x000000ffff1a7224 */ /* 0x002fe400078e0010 */
[----:B------:R-:W-:Y:S01]  /*76fe0*/  IMAD.MOV.U32 R27, RZ, RZ, R17 ;  /* 0x000000ffff1b7224 */ /* 0x000fe200078e0011 */
[----:B------:R-:W4:Y:S01]  /*76ff0*/  LDL.LU R16, [R1+0x43a8] ;  /* 0x0043a80001107983 */ /* 0x000f220000300800 */
[----:B------:R-:W-:-:S03]  /*77000*/  IMAD.MOV.U32 R25, RZ, RZ, R19 ;  /* 0x000000ffff197224 */ /* 0x000fc600078e0013 */
        /* <DEDUP_REMOVED lines=15> */
[C---:B----4-:R-:W-:Y:S03]  /*77100*/  HMMA.16816.F32 R4, R12.reuse, R16, R4 ;  /* 0x000000100c04723c */ /* 0x050fe60000001804 */
[----:B--2---:R-:W-:Y:S04]  /*77110*/  STL.64 [R1+0x4290], R22 ;  /* 0x0042901601007387 */ /* 0x004fe80000100a00 */
[----:B------:R0:W-:Y:S02]  /*77120*/  STL.64 [R1+0x4288], R20 ;  /* 0x0042881401007387 */ /* 0x0001e40000100a00 */
[----:B0-----:R-:W-:Y:S01]  /*77130*/  HMMA.16816.F32 R20, R12, R18, R24 ;  /* 0x000000120c14723c */ /* 0x001fe20000001818 */
[----:B---3--:R-:W-:-:S02]  /*77140*/  IMAD.MOV.U32 R26, RZ, RZ, R9 ;  /* 0x000000ffff1a7224 */ /* 0x008fc400078e0009 */
[----:B------:R-:W-:-:S15]  /*77150*/  IMAD.MOV.U32 R27, RZ, RZ, R3 ;  /* 0x000000ffff1b7224 */ /* 0x000fde00078e0003 */
[----:B------:R-:W-:Y:S01]  /*77160*/  NOP ;  /* 0x0000000000007918 */ /* 0x000fe20000000000 */
[----:B------:R0:W-:Y:S04]  /*77170*/  STL.64 [R1+0x1210], R20 ;  /* 0x0012101401007387 */ /* 0x0001e80000100a00 */
[----:B------:R1:W-:Y:S04]  /*77180*/  STL.64 [R1+0x1218], R22 ;  /* 0x0012181601007387 */ /* 0x0003e80000100a00 */
[----:B------:R-:W2:Y:S04]  /*77190*/  LDL.LU R9, [R1+0x4398] ;  /* 0x0043980001097983 */ /* 0x000ea80000300800 */
[----:B------:R-:W-:Y:S04]  /*771a0*/  STL.64 [R1+0x1200], R4 ;  /* 0x0012000401007387 */ /* 0x000fe80000100a00 */
[----:B------:R-:W-:Y:S04]  /*771b0*/  STL.64 [R1+0x1208], R6 ;  /* 0x0012080601007387 */ /* 0x000fe80000100a00 */
[----:B------:R-:W3:Y:S04]  /*771c0*/  LDL.LU R3, [R1+0x4394] ;  /* 0x0043940001037983 */ /* 0x000ee80000300800 */
[----:B------:R-:W-:Y:S04]  /*771d0*/  STL.64 [R1+0x4298], R26 ;  /* 0x0042981a01007387 */ /* 0x000fe80000100a00 */
[----:B0-----:R-:W4:Y:S04]  /*771e0*/  LDL.LU R20, [R1+0x440] ;  /* 0x0004400001147983 */ /* 0x001f280000300800 */
[----:B------:R-:W4:Y:S04]  /*771f0*/  LDL.LU R21, [R1+0x444] ;  /* 0x0004440001157983 */ /* 0x000f280000300800 */
[----:B-1----:R-:W2:Y:S04]  /*77200*/  LDL.LU R22, [R1+0x448] ;  /* 0x0004480001167983 */ /* 0x002ea80000300800 */
[----:B------:R-:W2:Y:S01]  /*77210*/  LDL.LU R23, [R1+0x44c] ;  /* 0x00044c0001177983 */ /* 0x000ea20000300800 */
[----:B------:R-:W-:-:S02]  /*77220*/  IMAD.MOV.U32 R24, RZ, RZ, R11 ;  /* 0x000000ffff187224 */ /* 0x000fc400078e000b */
[----:B------:R-:W-:Y:S01]  /*77230*/  IMAD.MOV.U32 R25, RZ, RZ, R0 ;  /* 0x000000ffff197224 */ /* 0x000fe200078e0000 */
[----:B--2---:R-:W-:Y:S04]  /*77240*/  STL.64 [R1+0x42a8], R22 ;  /* 0x0042a81601007387 */ /* 0x004fe80000100a00 */
[----:B----4-:R0:W-:Y:S04]  /*77250*/  STL.64 [R1+0x42a0], R20 ;  /* 0x0042a01401007387 */ /* 0x0101e80000100a00 */
[----:B------:R-:W2:Y:S04]  /*77260*/  LDL.LU R11, [R1+0x4390] ;  /* 0x00439000010b7983 */ /* 0x000ea80000300800 */
[----:B------:R-:W4:Y:S04]  /*77270*/  LDL.LU R0, [R1+0x438c] ;  /* 0x00438c0001007983 */ /* 0x000f280000300800 */
[----:B------:R-:W-:Y:S04]  /*77280*/  STL.64 [R1+0x42b0], R24 ;  /* 0x0042b01801007387 */ /* 0x000fe80000100a00 */
[----:B0-----:R-:W2:Y:S04]  /*77290*/  LDL.LU R20, [R1+0x460] ;  /* 0x0004600001147983 */ /* 0x001ea80000300800 */
[----:B------:R-:W2:Y:S04]  /*772a0*/  LDL.LU R21, [R1+0x464] ;  /* 0x0004640001157983 */ /* 0x000ea80000300800 */
[----:B------:R-:W2:Y:S04]  /*772b0*/  LDL.LU R22, [R1+0x468] ;  /* 0x0004680001167983 */ /* 0x000ea80000300800 */
[----:B------:R-:W2:Y:S01]  /*772c0*/  LDL.LU R23, [R1+0x46c] ;  /* 0x00046c0001177983 */ /* 0x000ea20000300800 */
[----:B------:R-:W-:-:S02]  /*772d0*/  IMAD.MOV.U32 R26, RZ, RZ, R2 ;  /* 0x000000ffff1a7224 */ /* 0x000fc400078e0002 */
[----:B------:R-:W-:Y:S01]  /*772e0*/  IMAD.MOV.U32 R27, RZ, RZ, R8 ;  /* 0x000000ffff1b7224 */ /* 0x000fe200078e0008 */
[----:B--2---:R-:W-:Y:S04]  /*772f0*/  STL.64 [R1+0x42c0], R22 ;  /* 0x0042c01601007387 */ /* 0x004fe80000100a00 */
[----:B------:R0:W-:Y:S04]  /*77300*/  STL.64 [R1+0x42b8], R20 ;  /* 0x0042b81401007387 */ /* 0x0001e80000100a00 */
[----:B------:R-:W2:Y:S04]  /*77310*/  LDL.LU R2, [R1+0x4388] ;  /* 0x0043880001027983 */ /* 0x000ea80000300800 */
[----:B------:R-:W2:Y:S04]  /*77320*/  LDL.LU R8, [R1+0x4384] ;  /* 0x0043840001087983 */ /* 0x000ea80000300800 */
        /* <DEDUP_REMOVED lines=17> */
[----:B---3--:R-:W-:Y:S01]  /*77440*/  IMAD.MOV.U32 R27, RZ, RZ, R3 ;  /* 0x000000ffff1b7224 */ /* 0x008fe200078e0003 */
[----:B--2---:R-:W-:Y:S04]  /*77450*/  STL.64 [R1+0x42f0], R22 ;  /* 0x0042f01601007387 */ /* 0x004fe80000100a00 */
[----:B------:R0:W-:Y:S04]  /*77460*/  STL.64 [R1+0x42e8], R20 ;  /* 0x0042e81401007387 */ /* 0x0001e80000100a00 */
[----:B------:R-:W2:Y:S04]  /*77470*/  LDL.LU R11, [R1+0x4378] ;  /* 0x00437800010b7983 */ /* 0x000ea80000300800 */
[----:B------:R-:W-:Y:S04]  /*77480*/  STL.64 [R1+0x42f8], R26 ;  /* 0x0042f81a01007387 */ /* 0x000fe80000100a00 */
[----:B0-----:R-:W3:Y:S04]  /*77490*/  LDL.LU R20, [R1+0x4f0] ;  /* 0x0004f00001147983 */ /* 0x001ee80000300800 */
[----:B------:R-:W3:Y:S04]  /*774a0*/  LDL.LU R21, [R1+0x4f4] ;  /* 0x0004f40001157983 */ /* 0x000ee80000300800 */
[----:B------:R-:W2:Y:S04]  /*774b0*/  LDL.LU R22, [R1+0x4f8] ;  /* 0x0004f80001167983 */ /* 0x000ea80000300800 */
[----:B------:R-:W2:Y:S04]  /*774c0*/  LDL.LU R23, [R1+0x4fc] ;  /* 0x0004fc0001177983 */ /* 0x000ea80000300800 */
[----:B------:R-:W2:Y:S04]  /*774d0*/  LDL.LU R4, [R1+0x5e0] ;  /* 0x0005e00001047983 */ /* 0x000ea80000300800 */
        /* <DEDUP_REMOVED lines=15> */
[----:B----4-:R-:W-:-:S03]  /*775d0*/  IMAD.MOV.U32 R25, RZ, RZ, R0 ;  /* 0x000000ffff197224 */ /* 0x010fc600078e0000 */
[----:B--2---:R-:W-:Y:S04]  /*775e0*/  STL.64 [R1+0x4338], R26 ;  /* 0x0043381a01007387 */ /* 0x004fe80000100a00 */
[----:B------:R0:W-:Y:S04]  /*775f0*/  STL.64 [R1+0x4330], R24 ;  /* 0x0043301801007387 */ /* 0x0001e80000100a00 */
[----:B0-----:R-:W2:Y:S04]  /*77600*/  LDL.LU R24, [R1+0x5c0] ;  /* 0x0005c00001187983 */ /* 0x001ea80000300800 */
[----:B------:R-:W2:Y:S04]  /*77610*/  LDL.LU R25, [R1+0x5c4] ;  /* 0x0005c40001197983 */ /* 0x000ea80000300800 */
[----:B------:R-:W4:Y:S04]  /*77620*/  LDL.LU R26, [R1+0x5c8] ;  /* 0x0005c800011a7983 */ /* 0x000f280000300800 */
[----:B------:R-:W4:Y:S04]  /*77630*/  LDL.LU R27, [R1+0x5cc] ;  /* 0x0005cc00011b7983 */ /* 0x000f280000300800 */
[----:B----4-:R-:W-:Y:S04]  /*77640*/  STL.64 [R1+0x4348], R26 ;  /* 0x0043481a01007387 */ /* 0x010fe80000100a00 */
[----:B--2---:R0:W-:Y:S04]  /*77650*/  STL.64 [R1+0x4340], R24 ;  /* 0x0043401801007387 */ /* 0x0041e80000100a00 */
[----:B0-----:R-:W2:Y:S04]  /*77660*/  LDL.LU R24, [R1+0x5d0] ;  /* 0x0005d00001187983 */ /* 0x001ea80000300800 */
[----:B------:R-:W2:Y:S04]  /*77670*/  LDL.LU R25, [R1+0x5d4] ;  /* 0x0005d40001197983 */ /* 0x000ea80000300800 */
[----:B------:R-:W2:Y:S04]  /*77680*/  LDL.LU R26, [R1+0x5d8] ;  /* 0x0005d800011a7983 */ /* 0x000ea80000300800 */
[----:B------:R-:W2:Y:S04]  /*77690*/  LDL.LU R27, [R1+0x5dc] ;  /* 0x0005dc00011b7983 */ /* 0x000ea80000300800 */
[----:B------:R-:W4:Y:S04]  /*776a0*/  LDL.LU R0, [R1+0x33fc] ;  /* 0x0033fc0001007983 */ /* 0x000f280000300800 */
[----:B------:R-:W-:Y:S04]  /*776b0*/  STL.64 [R1+0x4308], R22 ;  /* 0x0043081601007387 */ /* 0x000fe80000100a00 */
[----:B---3--:R0:W-:Y:S04]  /*776c0*/  STL.64 [R1+0x4300], R20 ;  /* 0x0043001401007387 */ /* 0x0081e80000100a00 */
[----:B0-----:R-:W3:Y:S04]  /*776d0*/  LDL.LU R20, [R1+0x520] ;  /* 0x0005200001147983 */ /* 0x001ee80000300800 */
[----:B------:R-:W3:Y:S04]  /*776e0*/  LDL.LU R21, [R1+0x524] ;  /* 0x0005240001157983 */ /* 0x000ee80000300800 */
[----:B------:R-:W2:Y:S04]  /*776f0*/  LDL.LU R22, [R1+0x528] ;  /* 0x0005280001167983 */ /* 0x000ea80000300800 */
[----:B------:R-:W2:Y:S01]  /*77700*/  LDL.LU R23, [R1+0x52c] ;  /* 0x00052c0001177983 */ /* 0x000ea20000300800 */
[C---:B------:R-:W-:Y:S03]  /*77710*/  HMMA.16816.F32 R4, R12.reuse, R10, R4 ;  /* 0x0000000a0c04723c */ /* 0x040fe60000001804 */
[----:B--2---:R-:W-:Y:S04]  /*77720*/  STL.64 [R1+0x4318], R22 ;  /* 0x0043181601007387 */ /* 0x004fe80000100a00 */
[----:B---3--:R0:W-:Y:S04]  /*77730*/  STL.64 [R1+0x4310], R20 ;  /* 0x0043101401007387 */ /* 0x0081e80000100a00 */
        /* <DEDUP_REMOVED lines=20> */
[----:B------:R3:W-:Y:S01]  /*77880*/  STL.64 [R1+0x4100], R10 ;  /* 0x0041000a01007387 */ /* 0x0007e20000100a00 */
[----:B--2---:R-:W-:Y:S01]  /*77890*/  HMMA.16816.F32 R24, R12, R6, R24 ;  /* 0x000000060c18723c */ /* 0x004fe20000001818 */
[----:B---3--:R-:W-:-:S02]  /*778a0*/  IMAD.MOV.U32 R10, RZ, RZ, R5 ;  /* 0x000000ffff0a7224 */ /* 0x008fc400078e0005 */
[----:B------:R-:W2:Y:S04]  /*778b0*/  LDL.LU R5, [R1+0x4350] ;  /* 0x0043500001057983 */ /* 0x000ea80000300800 */
[----:B------:R-:W3:Y:S04]  /*778c0*/  LDL.LU R11, [R1+0x6c] ;  /* 0x00006c00010b7983 */ /* 0x000ee80000300800 */
[----:B------:R0:W-:Y:S04]  /*778d0*/  STL.64 [R1+0x40f8], R8 ;  /* 0x0040f80801007387 */ /* 0x0001e80000100a00 */
[----:B0-----:R-:W2:Y:S04]  /*778e0*/  LDL.LU R9, [R1+0x33ec] ;  /* 0x0033ec0001097983 */ /* 0x001ea80000300800 */
        /* <DEDUP_REMOVED lines=12> */
[----:B------:R0:W-:Y:S01]  /*779b0*/  STL.64 [R1+0x40d8], R4 ;  /* 0x0040d80401007387 */ /* 0x0001e20000100a00 */
[----:B------:R-:W-:-:S02]  /*779c0*/  IMAD R9, R9, 0x100, R2 ;  /* 0x0000010009097824 */ /* 0x000fc400078e0202 */
[----:B------:R-:W-:Y:S01]  /*779d0*/  IMAD R8, R8, 0x100, R3 ;  /* 0x0000010008087824 */ /* 0x000fe200078e0203 */
[----:B0-----:R-:W3:Y:S04]  /*779e0*/  LDL.LU R4, [R1+0x410] ;  /* 0x0004100001047983 */ /* 0x001ee80000300800 */
[----:B------:R-:W3:Y:S04]  /*779f0*/  LDL.LU R5, [R1+0x414] ;  /* 0x0004140001057983 */ /* 0x000ee80000300800 */
[----:B------:R-:W3:Y:S04]  /*77a00*/  LDL.LU R6, [R1+0x418] ;  /* 0x0004180001067983 */ /* 0x000ee80000300800 */
[----:B------:R-:W3:Y:S01]  /*77a10*/  LDL.LU R7, [R1+0x41c] ;  /* 0x00041c0001077983 */ /* 0x000ee20000300800 */
[----:B--2---:R-:W-:-:S03]  /*77a20*/  IMAD R26, R26, 0x100, R29 ;  /* 0x000001001a1a7824 */ /* 0x004fc600078e021d */
[----:B------:R-:W2:Y:S04]  /*77a30*/  LDL.LU R29, [R1+0x4328] ;  /* 0x00432800011d7983 */ /* 0x000ea80000300800 */
[----:B------:R-:W2:Y:S04]  /*77a40*/  LDL.LU R2, [R1+0x4324] ;  /* 0x0043240001027983 */ /* 0x000ea80000300800 */
[----:B------:R-:W2:Y:S01]  /*77a50*/  LDL.LU R3, [R1+0x4320] ;  /* 0x0043200001037983 */ /* 0x000ea20000300800 */
[----:B----4-:R-:W-:Y:S01]  /*77a60*/  IMAD R0, R0, 0x100, R27 ;  /* 0x0000010000007824 */ /* 0x010fe200078e021b */
[----:B--2---:R-:W-:Y:S02]  /*77a70*/  HMMA.16816.F32 R12, R12, R2, R20 ;  /* 0x000000020c0c723c */ /* 0x004fe40000001814 */
[----:B------:R-:W3:Y:S04]  /*77a80*/  LDL.LU.64 R22, [R1+0x4318] ;  /* 0x0043180001167983 */ /* 0x000ee80000300a00 */
[----:B------:R-:W3:-:S13]  /*77a90*/  LDL.LU.64 R20, [R1+0x4310] ;  /* 0x0043100001147983 */ /* 0x000eda0000300a00 */
[----:B------:R0:W-:Y:S04]  /*77aa0*/  STL.64 [R1+0x11b0], R12 ;  /* 0x0011b00c01007387 */ /* 0x0001e80000100a00 */
[----:B------:R1:W-:Y:S01]  /*77ab0*/  STL.64 [R1+0x11b8], R14 ;  /* 0x0011b80e01007387 */ /* 0x0003e20000100a00 */
[----:B0-----:R-:W-:Y:S02]  /*77ac0*/  F2FP.F16.E5M2.UNPACK_B R12, R26 ;  /* 0x0000001aff0c723e */ /* 0x001fe400020004ff */
[----:B------:R-:W-:Y:S02]  /*77ad0*/  F2FP.F16.E5M2.UNPACK_B R13, R9 ;  /* 0x00000009ff0d723e */ /* 0x000fe400020004ff */
[----:B-1----:R-:W-:Y:S02]  /*77ae0*/  F2FP.F16.E5M2.UNPACK_B R14, R8 ;  /* 0x00000008ff0e723e */ /* 0x002fe400020004ff */
[----:B------:R-:W-:-:S07]  /*77af0*/  F2FP.F16.E5M2.UNPACK_B R15, R0 ;  /* 0x00000000ff0f723e */ /* 0x000fce00020004ff */
[----:B---3--:R-:W-:Y:S01]  /*77b00*/  HMMA.16816.F32 R24, R12, R24, R20 ;  /* 0x000000180c18723c */ /* 0x008fe20000001814 */
        /* <DEDUP_REMOVED lines=22> */
[----:B0-----:R-:W2:Y:S04]  /*77c70*/  LDL.LU.64 R24, [R1+0x42b0] ;  /* 0x0042b00001187983 */ /* 0x001ea80000300a00 */
[----:B------:R-:W3:Y:S01]  /*77c80*/  LDL.LU R0, [R1+0x341c] ;  /* 0x00341c0001007983 */ /* 0x000ee20000300800 */
        /* <DEDUP_REMOVED lines=12> */
[----:B------:R-:W4:Y:S01]  /*77d50*/  LDL.LU.64 R24, [R1+0x4278] ;  /* 0x0042780001187983 */ /* 0x000f220000300a00 */
[----:B------:R-:W-:-:S15]  /*77d60*/  HMMA.16816.F32 R4, R12, R10, R4 ;  /* 0x0000000a0c04723c */ /* 0x000fde0000001804 */
[----:B------:R-:W-:-:S04]  /*77d70*/  NOP ;  /* 0x0000000000007918 */ /* 0x000fc80000000000 */
[----:B------:R0:W-:Y:S04]  /*77d80*/  STL.64 [R1+0x1140], R4 ;  /* 0x0011400401007387 */ /* 0x0001e80000100a00 */
[----:B------:R1:W-:Y:S04]  /*77d90*/  STL.64 [R1+0x1148], R6 ;  /* 0x0011480601007387 */ /* 0x0003e80000100a00 */
[----:B0-----:R-:W3:Y:S01]  /*77da0*/  LDL.LU R4, [R1+0xe0] ;  /* 0x0000e00001047983 */ /* 0x001ee20000300800 */
[C---:B----4-:R-:W-:Y:S08]  /*77db0*/  HMMA.16816.F32 R16, R12.reuse, R24, R16 ;  /* 0x000000180c10723c */ /* 0x050ff00000001810 */
[C---:B--2---:R-:W-:Y:S11]  /*77dc0*/  HMMA.16816.F32 R8, R12.reuse, R26, R20 ;  /* 0x0000001a0c08723c */ /* 0x044ff60000001814 */
[----:B------:R-:W-:Y:S04]  /*77dd0*/  STL.64 [R1+0x1130], R16 ;  /* 0x0011301001007387 */ /* 0x000fe80000100a00 */
[----:B------:R-:W-:Y:S04]  /*77de0*/  STL.64 [R1+0x1138], R18 ;  /* 0x0011381201007387 */ /* 0x000fe80000100a00 */
[----:B------:R0:W-:Y:S04]  /*77df0*/  STL.64 [R1+0x1120], R8 ;  /* 0x0011200801007387 */ /* 0x0001e80000100a00 */
[----:B------:R2:W-:Y:S04]  /*77e00*/  STL.64 [R1+0x1128], R10 ;  /* 0x0011280a01007387 */ /* 0x0005e80000100a00 */
[----:B------:R-:W3:Y:S04]  /*77e10*/  LDL.LU R5, [R1+0xe4] ;  /* 0x0000e40001057983 */ /* 0x000ee80000300800 */
[----:B-1----:R-:W4:Y:S04]  /*77e20*/  LDL.LU R6, [R1+0xe8] ;  /* 0x0000e80001067983 */ /* 0x002f280000300800 */
[----:B------:R-:W4:Y:S04]  /*77e30*/  LDL.LU R7, [R1+0xec] ;  /* 0x0000ec0001077983 */ /* 0x000f280000300800 */
[----:B0-----:R-:W3:Y:S04]  /*77e40*/  LDL.LU R8, [R1+0x130] ;  /* 0x0001300001087983 */ /* 0x001ee80000300800 */
[----:B------:R-:W3:Y:S04]  /*77e50*/  LDL.LU R9, [R1+0x134] ;  /* 0x0001340001097983 */ /* 0x000ee80000300800 */
[----:B--2---:R-:W2:Y:S04]  /*77e60*/  LDL.LU R10, [R1+0x138] ;  /* 0x00013800010a7983 */ /* 0x004ea80000300800 */
        /* <DEDUP_REMOVED lines=14> */
[----:B0-----:R-:W2:Y:S04]  /*77f50*/  LDL.LU R26, [R1] ;  /* 0x00000000011a7983 */ /* 0x001ea80000300800 */
[----:B------:R-:W2:Y:S04]  /*77f60*/  LDL.LU R27, [R1+0x4] ;  /* 0x00000400011b7983 */ /* 0x000ea80000300800 */
        /* <DEDUP_REMOVED lines=49> */
[----:B--2---:R-:W-:Y:S04]  /*78280*/  STL.64 [R1+0x4218], R26 ;  /* 0x0042181a01007387 */ /* 0x004fe80000100a00 */
[----:B---3--:R-:W-:Y:S04]  /*78290*/  STL.64 [R1+0x41e0], R22 ;  /* 0x0041e01601007387 */ /* 0x008fe80000100a00 */
        /* <DEDUP_REMOVED lines=69> */
[----:B------:R-:W4:Y:S01]  /*786f0*/  LDL.LU R7, [R1+0xfc] ;  /* 0x0000fc0001077983 */ /* 0x000f220000300800 */
[----:B--2---:R-:W-:Y:S03]  /*78700*/  HMMA.16816.F32 R24, R12, R26, R20 ;  /* 0x0000001a0c18723c */ /* 0x004fe60000001814 */
[----:B------:R-:W2:Y:S04]  /*78710*/  LDL.LU.64 R22, [R1+0x4270] ;  /* 0x0042700001167983 */ /* 0x000ea80000300a00 */
[----:B------:R-:W2:-:S12]  /*78720*/  LDL.LU.64 R20, [R1+0x4268] ;  /* 0x0042680001147983 */ /* 0x000e980000300a00 */
        /* <DEDUP_REMOVED lines=70> */
[----:B------:R-:W3:Y:S04]  /*78b90*/  LDL.LU R28, [R1+0x3414] ;  /* 0x00341400011c7983 */ /* 0x000ee80000300800 */
[----:B------:R-:W3:Y:S01]  /*78ba0*/  LDL.LU R29, [R1+0x3420] ;  /* 0x00342000011d7983 */ /* 0x000ee20000300800 */
[----:B--2---:R-:W-:-:S15]  /*78bb0*/  HMMA.16816.F32 R20, R12, R26, R20 ;  /* 0x0000001a0c14723c */ /* 0x004fde0000001814 */
[----:B------:R-:W-:-:S04]  /*78bc0*/  NOP ;  /* 0x0000000000007918 */ /* 0x000fc80000000000 */
[----:B------:R-:W-:Y:S04]  /*78bd0*/  STL.64 [R1+0x1e0], R20 ;  /* 0x0001e01401007387 */ /* 0x000fe80000100a00 */
[----:B------:R0:W-:Y:S04]  /*78be0*/  STL.64 [R1+0x1e8], R22 ;  /* 0x0001e81601007387 */ /* 0x0001e80000100a00 */
[----:B0-----:R-:W3:Y:S04]  /*78bf0*/  LDL.LU.64 R22, [R1+0x4150] ;  /* 0x0041500001167983 */ /* 0x001ee80000300a00 */
[----:B------:R-:W3:Y:S04]  /*78c00*/  LDL.LU.64 R20, [R1+0x4148] ;  /* 0x0041480001147983 */ /* 0x000ee80000300a00 */
[----:B------:R-:W2:Y:S04]  /*78c10*/  LDL.LU R26, [R1+0x340c] ;  /* 0x00340c00011a7983 */ /* 0x000ea80000300800 */
[----:B------:R-:W2:Y:S01]  /*78c20*/  LDL.LU R27, [R1+0x3418] ;  /* 0x00341800011b7983 */ /* 0x000ea20000300800 */
[----:B---3--:R-:W-:-:S15]  /*78c30*/  HMMA.16816.F32 R20, R12, R24, R20 ;  /* 0x000000180c14723c */ /* 0x008fde0000001814 */
[----:B------:R-:W-:-:S04]  /*78c40*/  NOP ;  /* 0x0000000000007918 */ /* 0x000fc80000000000 */
[----:B------:R-:W-:Y:S04]  /*78c50*/  STL.64 [R1+0x1c0], R20 ;  /* 0x0001c01401007387 */ /* 0x000fe80000100a00 */
[----:B------:R0:W-:Y:S04]  /*78c60*/  STL.64 [R1+0x1c8], R22 ;  /* 0x0001c81601007387 */ /* 0x0001e80000100a00 */
[----:B0-----:R-:W3:Y:S04]  /*78c70*/  LDL.LU.64 R22, [R1+0x4140] ;  /* 0x0041400001167983 */ /* 0x001ee80000300a00 */
[----:B------:R-:W2:Y:S04]  /*78c80*/  LDL.LU.64 R20, [R1+0x4138] ;  /* 0x0041380001147983 */ /* 0x000ea80000300a00 */
[----:B------:R-:W2:Y:S04]  /*78c90*/  LDL.LU R24, [R1+0x3404] ;  /* 0x0034040001187983 */ /* 0x000ea80000300800 */
[----:B------:R-:W2:Y:S01]  /*78ca0*/  LDL.LU R25, [R1+0x3410] ;  /* 0x0034100001197983 */ /* 0x000ea20000300800 */
[----:B---3--:R-:W-:-:S15]  /*78cb0*/  HMMA.16816.F32 R16, R12, R22, R16 ;  /* 0x000000160c10723c */ /* 0x008fde0000001810 */
[----:B------:R-:W-:-:S04]  /*78cc0*/  NOP ;  /* 0x0000000000007918 */ /* 0x000fc80000000000 */
[----:B------:R-:W-:Y:S04]  /*78cd0*/  STL.64 [R1+0x180], R16 ;  /* 0x0001801001007387 */ /* 0x000fe80000100a00 */
[----:B------:R0:W-:Y:S04]  /*78ce0*/  STL.64 [R1+0x188], R18 ;  /* 0x0001881201007387 */ /* 0x0001e80000100a00 */
[----:B0-----:R-:W2:Y:S04]  /*78cf0*/  LDL.LU.64 R18, [R1+0x4130] ;  /* 0x0041300001127983 */ /* 0x001ea80000300a00 */
[----:B------:R-:W2:Y:S04]  /*78d00*/  LDL.LU.64 R16, [R1+0x4128] ;  /* 0x0041280001107983 */ /* 0x000ea80000300a00 */
[----:B------:R-:W3:Y:S01]  /*78d10*/  LDL.LU R23, [R1+0x3408] ;  /* 0x0034080001177983 */ /* 0x000ee20000300800 */
        /* <DEDUP_REMOVED lines=13> */
[----:B------:R-:W4:Y:S04]  /*78df0*/  LDL.LU.64 R10, [R1+0x4100] ;  /* 0x00410000010a7983 */ /* 0x000f280000300a00 */
[----:B------:R-:W2:-:S13]  /*78e00*/  LDL.LU.64 R8, [R1+0x40f8] ;  /* 0x0040f80001087983 */ /* 0x000e9a0000300a00 */
[----:B------:R0:W-:Y:S04]  /*78e10*/  STL.64 [R1+0x120], R16 ;  /* 0x0001201001007387 */ /* 0x0001e80000100a00 */
[----:B------:R1:W-:Y:S04]  /*78e20*/  STL.64 [R1+0x128], R18 ;  /* 0x0001281201007387 */ /* 0x0003e80000100a00 */
[----:B0-----:R-:W3:Y:S04]  /*78e30*/  LDL.LU R16, [R1+0xc0] ;  /* 0x0000c00001107983 */ /* 0x001ee80000300800 */
[----:B------:R-:W3:Y:S04]  /*78e40*/  LDL.LU R17, [R1+0xc4] ;  /* 0x0000c40001117983 */ /* 0x000ee80000300800 */
[----:B-1----:R-:W3:Y:S04]  /*78e50*/  LDL.LU R18, [R1+0xc8] ;  /* 0x0000c80001127983 */ /* 0x002ee80000300800 */
[----:B------:R-:W3:Y:S01]  /*78e60*/  LDL.LU R19, [R1+0xcc] ;  /* 0x0000cc0001137983 */ /* 0x000ee20000300800 */
[----:B----4-:R-:W-:-:S15]  /*78e70*/  HMMA.16816.F32 R4, R12, R10, R4 ;  /* 0x0000000a0c04723c */ /* 0x010fde0000001804 */
[----:B------:R-:W-:-:S04]  /*78e80*/  NOP ;  /* 0x0000000000007918 */ /* 0x000fc80000000000 */
[----:B------:R-:W-:Y:S04]  /*78e90*/  STL.64 [R1+0x100], R4 ;  /* 0x0001000401007387 */ /* 0x000fe80000100a00 */
[----:B------:R0:W-:Y:S04]  /*78ea0*/  STL.64 [R1+0x108], R6 ;  /* 0x0001080601007387 */ /* 0x0001e80000100a00 */
[----:B0-----:R-:W2:Y:S04]  /*78eb0*/  LDL.LU.64 R6, [R1+0x40f0] ;  /* 0x0040f00001067983 */ /* 0x001ea80000300a00 */
[----:B------:R-:W2:Y:S02]  /*78ec0*/  LDL.LU.64 R4, [R1+0x40e8] ;  /* 0x0040e80001047983 */ /* 0x000ea40000300a00 */
[----:B--2---:R-:W-:Y:S02]  /*78ed0*/  HMMA.16816.F32 R8, R12, R8, R4 ;  /* 0x000000080c08723c */ /* 0x004fe40000001804 */
[----:B------:R-:W2:Y:S04]  /*78ee0*/  LDL.LU.64 R6, [R1+0x40e0] ;  /* 0x0040e00001067983 */ /* 0x000ea80000300a00 */
[----:B------:R-:W3:-:S13]  /*78ef0*/  LDL.LU.64 R4, [R1+0x40d8] ;  /* 0x0040d80001047983 */ /* 0x000eda0000300a00 */
[----:B------:R0:W-:Y:S04]  /*78f00*/  STL.64 [R1+0xf0], R8 ;  /* 0x0000f00801007387 */ /* 0x0001e80000100a00 */
[----:B------:R1:W-:Y:S04]  /*78f10*/  STL.64 [R1+0xf8], R10 ;  /* 0x0000f80a01007387 */ /* 0x0003e80000100a00 */
[----:B0-----:R-:W2:Y:S04]  /*78f20*/  LDL.LU R8, [R1+0xd0] ;  /* 0x0000d00001087983 */ /* 0x001ea80000300800 */
[----:B------:R-:W2:Y:S04]  /*78f30*/  LDL.LU R9, [R1+0xd4] ;  /* 0x0000d40001097983 */ /* 0x000ea80000300800 */
[----:B-1----:R-:W2:Y:S04]  /*78f40*/  LDL.LU R10, [R1+0xd8] ;  /* 0x0000d800010a7983 */ /* 0x002ea80000300800 */
[----:B------:R-:W2:Y:S02]  /*78f50*/  LDL.LU R11, [R1+0xdc] ;  /* 0x0000dc00010b7983 */ /* 0x000ea40000300800 */
[----:B--2---:R-:W-:Y:S01]  /*78f60*/  HMMA.16816.F32 R8, R12, R6, R8 ;  /* 0x000000060c08723c */ /* 0x004fe20000001808 */
[----:B------:R-:W-:-:S15]  /*78f70*/  IMAD R6, R28, 0x100, R27 ;  /* 0x000001001c067824 */ /* 0x000fde00078e021b */
[----:B------:R-:W-:-:S03]  /*78f80*/  NOP ;  /* 0x0000000000007918 */ /* 0x000fc60000000000 */
[----:B------:R-:W-:Y:S04]  /*78f90*/  STL.64 [R1+0xd0], R8 ;  /* 0x0000d00801007387 */ /* 0x000fe80000100a00 */
[----:B------:R3:W-:Y:S02]  /*78fa0*/  STL.64 [R1+0xd8], R10 ;  /* 0x0000d80a01007387 */ /* 0x0007e40000100a00 */
[----:B---3--:R-:W-:Y:S01]  /*78fb0*/  HMMA.16816.F32 R8, R12, R4, R16 ;  /* 0x000000040c08723c */ /* 0x008fe20000001810 */
[----:B------:R-:W-:Y:S02]  /*78fc0*/  IMAD R7, R0, 0x100, R29 ;  /* 0x0000010000077824 */ /* 0x000fe400078e021d */
[----:B------:R-:W-:Y:S02]  /*78fd0*/  IMAD R4, R24, 0x100, R23 ;  /* 0x0000010018047824 */ /* 0x000fe400078e0217 */
[----:B------:R-:W-:-:S14]  /*78fe0*/  IMAD R5, R26, 0x100, R25 ;  /* 0x000001001a057824 */ /* 0x000fdc00078e0219 */
[----:B------:R0:W-:Y:S04]  /*78ff0*/  STL.64 [R1+0xc0], R8 ;  /* 0x0000c00801007387 */ /* 0x0001e80000100a00 */
[----:B------:R1:W-:Y:S04]  /*79000*/  STL.64 [R1+0xc8], R10 ;  /* 0x0000c80a01007387 */ /* 0x0003e80000100a00 */
[----:B------:R-:W-:Y:S04]  /*79010*/  STL.64 [R1+0x40d0], R6 ;  /* 0x0040d00601007387 */ /* 0x000fe80000100a00 */
[----:B------:R-:W-:Y:S04]  /*79020*/  STL.64 [R1+0x40c8], R4 ;  /* 0x0040c80401007387 */ /* 0x000fe80000100a00 */
[----:B------:R-:W2:Y:S04]  /*79030*/  LDL.LU R20, [R1+0x3e0] ;  /* 0x0003e00001147983 */ /* 0x000ea80000300800 */
[----:B------:R-:W2:Y:S04]  /*79040*/  LDL.LU R21, [R1+0x3e4] ;  /* 0x0003e40001157983 */ /* 0x000ea80000300800 */
[----:B------:R-:W3:Y:S04]  /*79050*/  LDL.LU R22, [R1+0x3e8] ;  /* 0x0003e80001167983 */ /* 0x000ee80000300800 */
[----:B------:R-:W3:Y:S04]  /*79060*/  LDL.LU R23, [R1+0x3ec] ;  /* 0x0003ec0001177983 */ /* 0x000ee80000300800 */
[----:B---3--:R-:W-:Y:S04]  /*79070*/  STL.64 [R1+0x4060], R22 ;  /* 0x0040601601007387 */ /* 0x008fe80000100a00 */
[----:B--2---:R-:W-:Y:S04]  /*79080*/  STL.64 [R1+0x4058], R20 ;  /* 0x0040581401007387 */ /* 0x004fe80000100a00 */
[----:B0-----:R-:W2:Y:S04]  /*79090*/  LDL.LU R8, [R1+0x390] ;  /* 0x0003900001087983 */ /* 0x001ea80000300800 */
[----:B------:R-:W2:Y:S04]  /*790a0*/  LDL.LU R9, [R1+0x394] ;  /* 0x0003940001097983 */ /* 0x000ea80000300800 */
[----:B-1----:R-:W3:Y:S04]  /*790b0*/  LDL.LU R10, [R1+0x398] ;  /* 0x00039800010a7983 */ /* 0x002ee80000300800 */
        /* <DEDUP_REMOVED lines=8> */
[----:B--2---:R1:W-:Y:S04]  /*79140*/  STL.64 [R1+0x4078], R8 ;  /* 0x0040780801007387 */ /* 0x0043e80000100a00 */
[----:B------:R-:W2:Y:S04]  /*79150*/  LDL R16, [R1+0x1dc8] ;  /* 0x001dc80001107983 */ /* 0x000ea80000100800 */
        /* <DEDUP_REMOVED lines=8> */
[----:B0-----:R-:W2:Y:S04]  /*791e0*/  LDL R10, [R1+0x1d9c] ;  /* 0x001d9c00010a7983 */ /* 0x001ea80000100800 */
[----:B------:R-:W2:Y:S04]  /*791f0*/  LDL R11, [R1+0x1da8] ;  /* 0x001da800010b7983 */ /* 0x000ea80000100800 */
[----:B-1----:R-:W3:Y:S04]  /*79200*/  LDL R8, [R1+0x1d8c] ;  /* 0x001d8c0001087983 */ /* 0x002ee80000100800 */
[----:B------:R-:W3:Y:S04]  /*79210*/  LDL R9, [R1+0x1d98] ;  /* 0x001d980001097983 */ /* 0x000ee80000100800 */
        /* <DEDUP_REMOVED lines=8> */
[----:B------:R-:W4:Y:S04]  /*792a0*/  LDL R9, [R1+0x1d78] ;  /* 0x001d780001097983 */ /* 0x000f280000100800 */
[----:B------:R-:W4:Y:S04]  /*792b0*/  LDL R10, [R1+0x1d7c] ;  /* 0x001d7c00010a7983 */ /* 0x000f280000100800 */
[----:B------:R-:W4:Y:S04]  /*792c0*/  LDL R11, [R1+0x1d88] ;  /* 0x001d8800010b7983 */ /* 0x000f280000100800 */
[----:B---3--:R-:W-:Y:S04]  /*792d0*/  STL.64 [R1+0x40a0], R22 ;  /* 0x0040a01601007387 */ /* 0x008fe80000100a00 */
[----:B--2---:R0:W-:Y:S04]  /*792e0*/  STL.64 [R1+0x4098], R20 ;  /* 0x0040981401007387 */ /* 0x0041e80000100a00 */
[----:B0-----:R-:W2:Y:S04]  /*792f0*/  LDL.LU R20, [R1+0x110] ;  /* 0x0001100001147983 */ /* 0x001ea80000300800 */
[----:B------:R-:W2:Y:S04]  /*79300*/  LDL.LU R21, [R1+0x114] ;  /* 0x0001140001157983 */ /* 0x000ea80000300800 */
[----:B------:R-:W3:Y:S04]  /*79310*/  LDL.LU R22, [R1+0x118] ;  /* 0x0001180001167983 */ /* 0x000ee80000300800 */
[----:B------:R-:W3:Y:S01]  /*79320*/  LDL.LU R23, [R1+0x11c] ;  /* 0x00011c0001177983 */ /* 0x000ee20000300800 */
[----:B------:R-:W-:Y:S03]  /*79330*/  HMMA.16816.F32 R12, R12, R2, R4 ;  /* 0x000000020c0c723c */ /* 0x000fe60000001804 */
[----:B---3--:R-:W-:Y:S04]  /*79340*/  STL.64 [R1+0x40c0], R22 ;  /* 0x0040c01601007387 */ /* 0x008fe80000100a00 */
[----:B--2---:R0:W-:Y:S04]  /*79350*/  STL.64 [R1+0x40b8], R20 ;  /* 0x0040b81401007387 */ /* 0x0041e80000100a00 */
[----:B0-----:R-:W2:Y:S04]  /*79360*/  LDL.LU R20, [R1+0x190] ;  /* 0x0001900001147983 */ /* 0x001ea80000300800 */
[----:B------:R-:W2:Y:S04]  /*79370*/  LDL.LU R21, [R1+0x194] ;  /* 0x0001940001157983 */ /* 0x000ea80000300800 */
[----:B------:R-:W2:Y:S04]  /*79380*/  LDL.LU R22, [R1+0x198] ;  /* 0x0001980001167983 */ /* 0x000ea80000300800 */
[----:B------:R-:W2:Y:S04]  /*79390*/  LDL.LU R23, [R1+0x19c] ;  /* 0x00019c0001177983 */ /* 0x000ea80000300800 */
[----:B------:R-:W3:Y:S04]  /*793a0*/  LDL R17, [R1+0x1dcc] ;  /* 0x001dcc0001117983 */ /* 0x000ee80000100800 */
[----:B------:R-:W2:Y:S04]  /*793b0*/  LDL R18, [R1+0x1dd8] ;  /* 0x001dd80001127983 */ /* 0x000ea80000100800 */
[----:B------:R-:W2:Y:S04]  /*793c0*/  LDL R19, [R1+0x1ddc] ;  /* 0x001ddc0001137983 */ /* 0x000ea80000100800 */
[----:B------:R-:W2:Y:S04]  /*793d0*/  LDL R28, [R1+0x1de8] ;  /* 0x001de800011c7983 */ /* 0x000ea80000100800 */
[----:B------:R-:W2:Y:S04]  /*793e0*/  LDL R29, [R1+0x1dec] ;  /* 0x001dec00011d7983 */ /* 0x000ea80000100800 */
[----:B------:R-:W2:Y:S04]  /*793f0*/  LDL R0, [R1+0x1df8] ;  /* 0x001df80001007983 */ /* 0x000ea80000100800 */
[----:B------:R-:W2:Y:S04]  /*79400*/  LDL.LU R24, [R1+0x430] ;  /* 0x0004300001187983 */ /* 0x000ea80000300800 */
[----:B------:R-:W2:Y:S04]  /*79410*/  LDL.LU R25, [R1+0x434] ;  /* 0x0004340001197983 */ /* 0x000ea80000300800 */
[----:B------:R-:W2:Y:S04]  /*79420*/  LDL.LU R26, [R1+0x438] ;  /* 0x00043800011a7983 */ /* 0x000ea80000300800 */
[----:B------:R-:W2:Y:S04]  /*79430*/  LDL.LU R27, [R1+0x43c] ;  /* 0x00043c00011b7983 */ /* 0x000ea80000300800 */
[----:B------:R-:W2:Y:S04]  /*79440*/  LDL.LU.64 R6, [R1+0x40d0] ;  /* 0x0040d00001067983 */ /* 0x000ea80000300a00 */
[----:B------:R-:W3:Y:S04]  /*79450*/  LDL.LU.64 R4, [R1+0x40c8] ;  /* 0x0040c80001047983 */ /* 0x000ee80000300a00 */
[----:B------:R-:W3:Y:S04]  /*79460*/  LDL R2, [R1+0x1db8] ;  /* 0x001db80001027983 */ /* 0x000ee80000100800 */
[----:B------:R-:W3:Y:S04]  /*79470*/  LDL R3, [R1+0x1dbc] ;  /* 0x001dbc0001037983 */ /* 0x000ee80000100800 */
[----:B------:R-:W-:Y:S04]  /*79480*/  STL.64 [R1+0xb0], R12 ;  /* 0x0000b00c01007387 */ /* 0x000fe80000100a00 */
[----:B------:R2:W-:Y:S01]  /*79490*/  STL.64 [R1+0xb8], R14 ;  /* 0x0000b80e01007387 */ /* 0x0005e20000100a00 */
[----:B----4-:R-:W-:-:S02]  /*794a0*/  F2FP.F16.E5M2.UNPACK_B R8, R9 ;  /* 0x00000009ff08723e */ /* 0x010fc400020004ff */
[----:B------:R-:W-:Y:S02]  /*794b0*/  F2FP.F16.E5M2.UNPACK_B R9, R10 ;  /* 0x0000000aff09723e */ /* 0x000fe400020004ff */
[----:B--2---:R-:W-:Y:S02]  /*794c0*/  F2FP.F16.E5M2.UNPACK_B R14, R6 ;  /* 0x00000006ff0e723e */ /* 0x004fe400020004ff */
[----:B---3--:R-:W-:Y:S02]  /*794d0*/  F2FP.F16.E5M2.UNPACK_B R12, R4 ;  /* 0x00000004ff0c723e */ /* 0x008fe400020004ff */
[----:B------:R-:W-:Y:S02]  /*794e0*/  F2FP.F16.E5M2.UNPACK_B R13, R5 ;  /* 0x00000005ff0d723e */ /* 0x000fe400020004ff */
[----:B------:R-:W-:Y:S01]  /*794f0*/  F2FP.F16.E5M2.UNPACK_B R15, R7 ;  /* 0x00000007ff0f723e */ /* 0x000fe200020004ff */
[----:B------:R-:W2:Y:S01]  /*79500*/  LDL R4, [R1+0x1dac] ;  /* 0x001dac0001047983 */ /* 0x000ea20000100800 */
[----:B------:R-:W-:-:S03]  /*79510*/  F2FP.F16.E5M2.UNPACK_B R6, R11 ;  /* 0x0000000bff06723e */ /* 0x000fc600020004ff */
[----:B------:R0:W-:Y:S02]  /*79520*/  STL.64 [R1+0x98], R8 ;  /* 0x0000980801007387 */ /* 0x0001e40000100a00 */
[----:B0-----:R-:W-:Y:S02]  /*79530*/  HMMA.16816.F32 R8, R12, R8, R20 ;  /* 0x000000080c08723c */ /* 0x001fe40000001814 */
[----:B------:R-:W3:Y:S04]  /*79540*/  LDL.LU.64 R22, [R1+0x40c0] ;  /* 0x0040c00001167983 */ /* 0x000ee80000300a00 */
[----:B------:R-:W3:-:S13]  /*79550*/  LDL.LU.64 R20, [R1+0x40b8] ;  /* 0x0040b80001147983 */ /* 0x000eda0000300a00 */
[----:B------:R-:W-:Y:S04]  /*79560*/  STL.64 [R1+0xe0], R8 ;  /* 0x0000e00801007387 */ /* 0x000fe80000100a00 */
[----:B------:R0:W-:Y:S04]  /*79570*/  STL.64 [R1+0xe8], R10 ;  /* 0x0000e80a01007387 */ /* 0x0001e80000100a00 */
[----:B0-----:R-:W4:Y:S04]  /*79580*/  LDL.LU.64 R10, [R1+0x40b0] ;  /* 0x0040b000010a7983 */ /* 0x001f280000300a00 */
[----:B------:R-:W2:Y:S02]  /*79590*/  LDL.LU.64 R8, [R1+0x40a8] ;  /* 0x0040a80001087983 */ /* 0x000ea40000300a00 */
[----:B--2---:R-:W-:-:S07]  /*795a0*/  F2FP.F16.E5M2.UNPACK_B R7, R8 ;  /* 0x00000008ff07723e */ /* 0x004fce00020004ff */
[----:B---3--:R-:W-:Y:S01]  /*795b0*/  HMMA.16816.F32 R20, R12, R6, R20 ;  /* 0x000000060c14723c */ /* 0x008fe20000001814 */
[----:B------:R-:W-:-:S15]  /*795c0*/  STL.64 [R1+0x90], R6 ;  /* 0x0000900601007387 */ /* 0x000fde0000100a00 */
[----:B------:R-:W-:-:S03]  /*795d0*/  NOP ;  /* 0x0000000000007918 */ /* 0x000fc60000000000 */
[----:B------:R-:W-:Y:S04]  /*795e0*/  STL.64 [R1+0x110], R20 ;  /* 0x0001101401007387 */ /* 0x000fe80000100a00 */
[----:B------:R0:W-:Y:S04]  /*795f0*/  STL.64 [R1+0x118], R22 ;  /* 0x0001181601007387 */ /* 0x0001e80000100a00 */
[----:B0-----:R-:W2:Y:S04]  /*79600*/  LDL.LU.64 R22, [R1+0x40a0] ;  /* 0x0040a00001167983 */ /* 0x001ea80000300a00 */
[----:B------:R-:W2:Y:S01]  /*79610*/  LDL.LU.64 R20, [R1+0x4098] ;  /* 0x0040980001147983 */ /* 0x000ea20000300a00 */
[----:B------:R-:W-:-:S02]  /*79620*/  F2FP.F16.E5M2.UNPACK_B R8, R9 ;  /* 0x00000009ff08723e */ /* 0x000fc400020004ff */
[----:B----4-:R-:W-:Y:S02]  /*79630*/  F2FP.F16.E5M2.UNPACK_B R9, R10 ;  /* 0x0000000aff09723e */ /* 0x010fe400020004ff */
[----:B------:R-:W-:-:S03]  /*79640*/  F2FP.F16.E5M2.UNPACK_B R6, R11 ;  /* 0x0000000bff06723e */ /* 0x000fc600020004ff */
        /* <DEDUP_REMOVED lines=8> */
[----:B------:R-:W-:-:S05]  /*796d0*/  F2FP.F16.E5M2.UNPACK_B R7, R4 ;  /* 0x00000004ff07723e */ /* 0x000fca00020004ff */
[----:B------:R-:W-:Y:S01]  /*796e0*/  STL.64 [R1+0x80], R6 ;  /* 0x0000800601007387 */ /* 0x000fe20000100a00 */
[----:B------:R-:W-:Y:S02]  /*796f0*/  F2FP.F16.E5M2.UNPACK_B R4, R2 ;  /* 0x00000002ff04723e */ /* 0x000fe400020004ff */
[----:B------:R-:W-:Y:S01]  /*79700*/  F2FP.F16.E5M2.UNPACK_B R5, R3 ;  /* 0x00000003ff05723e */ /* 0x000fe200020004ff */
        /* <DEDUP_REMOVED lines=10> */
[----:B------:R-:W-:-:S02]  /*797b0*/  F2FP.F16.E5M2.UNPACK_B R2, R16 ;  /* 0x00000010ff02723e */ /* 0x000fc400020004ff */
[----:B------:R-:W-:-:S10]  /*797c0*/  F2FP.F16.E5M2.UNPACK_B R3, R17 ;  /* 0x00000011ff03723e */ /* 0x000fd400020004ff */
[----:B------:R0:W-:Y:S04]  /*797d0*/  STL.64 [R1+0x190], R4 ;  /* 0x0001900401007387 */ /* 0x0001e80000100a00 */
[----:B------:R-:W-:Y:S04]  /*797e0*/  STL.64 [R1+0x198], R6 ;  /* 0x0001980601007387 */ /* 0x000fe80000100a00 */
[----:B------:R1:W-:Y:S01]  /*797f0*/  STL.64 [R1+0x70], R2 ;  /* 0x0000700201007387 */ /* 0x0003e20000100a00 */
[----:B0-----:R-:W-:Y:S02]  /*79800*/  F2FP.F16.E5M2.UNPACK_B R4, R18 ;  /* 0x00000012ff04723e */ /* 0x001fe400020004ff */
[----:B------:R-:W-:-:S02]  /*79810*/  F2FP.F16.E5M2.UNPACK_B R5, R19 ;  /* 0x00000013ff05723e */ /* 0x000fc400020004ff */
[----:B------:R-:W-:Y:S01]  /*79820*/  F2FP.F16.E5M2.UNPACK_B R0, R0 ;  /* 0x00000000ff00723e */ /* 0x000fe200020004ff */
[----:B---3--:R-:W-:Y:S01]  /*79830*/  HMMA.16816.F32 R8, R12, R2, R8 ;  /* 0x000000020c08723c */ /* 0x008fe20000001808 */
[----:B-1----:R-:W-:Y:S02]  /*79840*/  F2FP.F16.E5M2.UNPACK_B R2, R28 ;  /* 0x0000001cff02723e */ /* 0x002fe400020004ff */
[----:B------:R-:W-:-:S15]  /*79850*/  F2FP.F16.E5M2.UNPACK_B R3, R29 ;  /* 0x0000001dff03723e */ /* 0x000fde00020004ff */
        /* <DEDUP_REMOVED lines=9> */
[----:B------:R-:W-:Y:S04]  /*798f0*/  STL.64 [R1+0x60], R2 ;  /* 0x0000600201007387 */ /* 0x000fe80000100a00 */
[----:B------:R-:W2:-:S13]  /*79900*/  LDL.LU R20, [R1+0x310] ;  /* 0x0003100001147983 */ /* 0x000e9a0000300800 */
[----:B------:R-:W-:Y:S04]  /*79910*/  STL.64 [R1+0x1f0], R4 ;  /* 0x0001f00401007387 */ /* 0x000fe80000100a00 */
[----:B------:R-:W-:Y:S04]  /*79920*/  STL.64 [R1+0x1f8], R6 ;  /* 0x0001f80601007387 */ /* 0x000fe80000100a00 */
[----:B------:R-:W2:Y:S04]  /*79930*/  LDL.LU R21, [R1+0x314] ;  /* 0x0003140001157983 */ /* 0x000ea80000300800 */
[----:B------:R-:W-:Y:S04]  /*79940*/  STL [R1+0x58], R0 ;  /* 0x0000580001007387 */ /* 0x000fe80000100800 */
[----:B------:R-:W3:Y:S04]  /*79950*/  LDL.LU R22, [R1+0x318] ;  /* 0x0003180001167983 */ /* 0x000ee80000300800 */
[----:B------:R-:W3:Y:S04]  /*79960*/  LDL.LU R23, [R1+0x31c] ;  /* 0x00031c0001177983 */ /* 0x000ee80000300800 */
[----:B---3--:R-:W-:Y:S04]  /*79970*/  STL.64 [R1+0x3fc0], R22 ;  /* 0x003fc01601007387 */ /* 0x008fe80000100a00 */
[----:B--2---:R0:W-:Y:S04]  /*79980*/  STL.64 [R1+0x3fb8], R20 ;  /* 0x003fb81401007387 */ /* 0x0041e80000100a00 */
        /* <DEDUP_REMOVED lines=11> */
[----:B--2---:R-:W-:Y:S04]  /*79a40*/  STL.64 [R1+0x3fd8], R20 ;  /* 0x003fd81401007387 */ /* 0x004fe80000100a00 */
[----:B------:R-:W2:Y:S04]  /*79a50*/  LDL R5, [R1+0x1e4c] ;  /* 0x001e4c0001057983 */ /* 0x000ea80000100800 */
[----:B------:R-:W3:Y:S04]  /*79a60*/  LDL R2, [R1+0x1e58] ;  /* 0x001e580001027983 */ /* 0x000ee80000100800 */
[----:B-1----:R-:W4:Y:S04]  /*79a70*/  LDL.LU R8, [R1+0x2a0] ;  /* 0x0002a00001087983 */ /* 0x002f280000300800 */
[----:B------:R-:W4:Y:S04]  /*79a80*/  LDL.LU R9, [R1+0x2a4] ;  /* 0x0002a40001097983 */ /* 0x000f280000300800 */
[----:B------:R-:W2:Y:S04]  /*79a90*/  LDL.LU R10, [R1+0x2a8] ;  /* 0x0002a800010a7983 */ /* 0x000ea80000300800 */
[----:B------:R-:W2:Y:S04]  /*79aa0*/  LDL.LU R11, [R1+0x2ac] ;  /* 0x0002ac00010b7983 */ /* 0x000ea80000300800 */
[----:B------:R-:W3:Y:S04]  /*79ab0*/  LDL R7, [R1+0x1e3c] ;  /* 0x001e3c0001077983 */ /* 0x000ee80000100800 */
[----:B------:R-:W3:Y:S04]  /*79ac0*/  LDL R6, [R1+0x1e48] ;  /* 0x001e480001067983 */ /* 0x000ee80000100800 */
[----:B--2---:R-:W-:Y:S04]  /*79ad0*/  STL.64 [R1+0x3ff0], R10 ;  /* 0x003ff00a01007387 */ /* 0x004fe80000100a00 */
[----:B----4-:R0:W-:Y:S04]  /*79ae0*/  STL.64 [R1+0x3fe8], R8 ;  /* 0x003fe80801007387 */ /* 0x0101e80000100a00 */
[----:B0-----:R-:W2:Y:S04]  /*79af0*/  LDL.LU R8, [R1+0x5b0] ;  /* 0x0005b00001087983 */ /* 0x001ea80000300800 */
[----:B------:R-:W2:Y:S04]  /*79b00*/  LDL.LU R9, [R1+0x5b4] ;  /* 0x0005b40001097983 */ /* 0x000ea80000300800 */
[----:B------:R-:W4:Y:S04]  /*79b10*/  LDL.LU R10, [R1+0x5b8] ;  /* 0x0005b800010a7983 */ /* 0x000f280000300800 */
[----:B------:R-:W4:Y:S04]  /*79b20*/  LDL.LU R11, [R1+0x5bc] ;  /* 0x0005bc00010b7983 */ /* 0x000f280000300800 */
[----:B------:R-:W2:Y:S04]  /*79b30*/  LDL R22, [R1+0x1e2c] ;  /* 0x001e2c0001167983 */ /* 0x000ea80000100800 */
[----:B------:R-:W2:Y:S04]  /*79b40*/  LDL R23, [R1+0x1e38] ;  /* 0x001e380001177983 */ /* 0x000ea80000100800 */
[----:B--2---:R0:W-:Y:S04]  /*79b50*/  STL.64 [R1+0x4018], R22 ;  /* 0x0040181601007387 */ /* 0x0041e80000100a00 */
[----:B------:R-:W2:Y:S04]  /*79b60*/  LDL.LU R20, [R1+0x4e0] ;  /* 0x0004e00001147983 */ /* 0x000ea80000300800 */
[----:B------:R-:W2:Y:S04]  /*79b70*/  LDL.LU R21, [R1+0x4e4] ;  /* 0x0004e40001157983 */ /* 0x000ea80000300800 */
[----:B0-----:R-:W2:Y:S04]  /*79b80*/  LDL.LU R22, [R1+0x4e8] ;  /* 0x0004e80001167983 */ /* 0x001ea80000300800 */
[----:B------:R-:W2:Y:S04]  /*79b90*/  LDL.LU R23, [R1+0x4ec] ;  /* 0x0004ec0001177983 */ /* 0x000ea80000300800 */
[----:B--2---:R0:W-:Y:S04]  /*79ba0*/  STL.64 [R1+0x4028], R22 ;  /* 0x0040281601007387 */ /* 0x0041e80000100a00 */
[----:B0-----:R-:W2:Y:S04]  /*79bb0*/  LDL R22, [R1+0x1e0c] ;  /* 0x001e0c0001167983 */ /* 0x001ea80000100800 */
[----:B------:R-:W2:Y:S04]  /*79bc0*/  LDL R23, [R1+0x1e18] ;  /* 0x001e180001177983 */ /* 0x000ea80000100800 */
[----:B------:R-:W-:Y:S04]  /*79bd0*/  STL.64 [R1+0x4020], R20 ;  /* 0x0040201401007387 */ /* 0x000fe80000100a00 */
[----:B----4-:R0:W-:Y:S04]  /*79be0*/  STL.64 [R1+0x4000], R10 ;  /* 0x0040000a01007387 */ /* 0x0101e80000100a00 */
[----:B0-----:R-:W4:Y:S04]  /*79bf0*/  LDL R11, [R1+0x1e1c] ;  /* 0x001e1c00010b7983 */ /* 0x001f280000100800 */
[----:B------:R0:W-:Y:S04]  /*79c00*/  STL.64 [R1+0x3ff8], R8 ;  /* 0x003ff80801007387 */ /* 0x0001e80000100a00 */
[----:B0-----:R-:W2:Y:S04]  /*79c10*/  LDL R9, [R1+0x1e28] ;  /* 0x001e280001097983 */ /* 0x001ea80000100800 */
[----:B----4-:R-:W-:Y:S04]  /*79c20*/  STL [R1+0x4044], R11 ;  /* 0x0040440b01007387 */ /* 0x010fe80000100800 */
[----:B------:R-:W4:Y:S04]  /*79c30*/  LDL R20, [R1+0x1dfc] ;  /* 0x001dfc0001147983 */ /* 0x000f280000100800 */
[----:B------:R-:W4:Y:S04]  /*79c40*/  LDL R21, [R1+0x1e08] ;  /* 0x001e080001157983 */ /* 0x000f280000100800 */
[----:B--2---:R-:W-:Y:S04]  /*79c50*/  STL [R1+0x4040], R9 ;  /* 0x0040400901007387 */ /* 0x004fe80000100800 */
        /* <DEDUP_REMOVED lines=14> */
[----:B------:R-:W-:Y:S01]  /*79d40*/  IMAD.MOV.U32 R10, RZ, RZ, R0 ;  /* 0x000000ffff0a7224 */ /* 0x000fe200078e0000 */
[----:B----4-:R-:W-:-:S02]  /*79d50*/  F2FP.F16.E5M2.UNPACK_B R11, R20 ;  /* 0x00000014ff0b723e */ /* 0x010fc400020004ff */
[----:B---3--:R-:W-:Y:S04]  /*79d60*/  STL.64 [R1+0x4050], R6 ;  /* 0x0040500601007387 */ /* 0x008fe80000100a00 */
[----:B--2---:R0:W-:Y:S04]  /*79d70*/  STL.64 [R1+0x4048], R4 ;  /* 0x0040480401007387 */ /* 0x0041e80000100a00 */
[----:B0-----:R-:W2:Y:S04]  /*79d80*/  LDL.LU R4, [R1+0x480] ;  /* 0x0004800001047983 */ /* 0x001ea80000300800 */
[----:B------:R-:W2:Y:S04]  /*79d90*/  LDL.LU R5, [R1+0x484] ;  /* 0x0004840001057983 */ /* 0x000ea80000300800 */
[----:B------:R-:W2:Y:S04]  /*79da0*/  LDL.LU R6, [R1+0x488] ;  /* 0x0004880001067983 */ /* 0x000ea80000300800 */
[----:B------:R-:W2:Y:S04]  /*79db0*/  LDL.LU R7, [R1+0x48c] ;  /* 0x00048c0001077983 */ /* 0x000ea80000300800 */
[----:B------:R-:W3:Y:S04]  /*79dc0*/  LDL R16, [R1+0x1e6c] ;  /* 0x001e6c0001107983 */ /* 0x000ee80000100800 */
[----:B------:R-:W4:Y:S04]  /*79dd0*/  LDL R17, [R1+0x1e78] ;  /* 0x001e780001117983 */ /* 0x000f280000100800 */
[----:B------:R-:W3:Y:S04]  /*79de0*/  LDL R18, [R1+0x1e7c] ;  /* 0x001e7c0001127983 */ /* 0x000ee80000100800 */
[----:B------:R-:W3:Y:S04]  /*79df0*/  LDL R19, [R1+0x1e88] ;  /* 0x001e880001137983 */ /* 0x000ee80000100800 */
[----:B------:R-:W3:Y:S04]  /*79e00*/  LDL R28, [R1+0x1e8c] ;  /* 0x001e8c00011c7983 */ /* 0x000ee80000100800 */
[----:B------:R-:W3:Y:S04]  /*79e10*/  LDL R29, [R1+0x1e98] ;  /* 0x001e9800011d7983 */ /* 0x000ee80000100800 */
[----:B------:R-:W3:Y:S04]  /*79e20*/  LDL.LU R24, [R1+0x330] ;  /* 0x0003300001187983 */ /* 0x000ee80000300800 */
[----:B------:R-:W3:Y:S04]  /*79e30*/  LDL.LU R25, [R1+0x334] ;  /* 0x0003340001197983 */ /* 0x000ee80000300800 */
[----:B------:R-:W3:Y:S04]  /*79e40*/  LDL.LU R26, [R1+0x338] ;  /* 0x00033800011a7983 */ /* 0x000ee80000300800 */
[----:B------:R-:W3:Y:S04]  /*79e50*/  LDL.LU R27, [R1+0x33c] ;  /* 0x00033c00011b7983 */ /* 0x000ee80000300800 */
[----:B------:R-:W3:Y:S04]  /*79e60*/  LDL R0, [R1+0x1e9c] ;  /* 0x001e9c0001007983 */ /* 0x000ee80000100800 */
[----:B------:R2:W-:Y:S02]  /*79e70*/  STL [R1+0x5c], R11 ;  /* 0x00005c0b01007387 */ /* 0x0005e40000100800 */
[----:B--2---:R-:W-:Y:S02]  /*79e80*/  HMMA.16816.F32 R8, R12, R10, R4 ;  /* 0x0000000a0c08723c */ /* 0x004fe40000001804 */
[----:B------:R-:W2:Y:S04]  /*79e90*/  LDL.LU.64 R6, [R1+0x4050] ;  /* 0x0040500001067983 */ /* 0x000ea80000300a00 */
[----:B------:R-:W2:Y:S01]  /*79ea0*/  LDL.LU.64 R4, [R1+0x4048] ;  /* 0x0040480001047983 */ /* 0x000ea20000300a00 */
[----:B------:R-:W-:-:S02]  /*79eb0*/  F2FP.F16.E5M2.UNPACK_B R20, R21 ;  /* 0x00000015ff14723e */ /* 0x000fc400020004ff */
[----:B------:R-:W-:-:S10]  /*79ec0*/  F2FP.F16.E5M2.UNPACK_B R21, R22 ;  /* 0x00000016ff15723e */ /* 0x000fd400020004ff */
[----:B------:R-:W-:Y:S04]  /*79ed0*/  STL.64 [R1+0x210], R8 ;  /* 0x0002100801007387 */ /* 0x000fe80000100a00 */
[----:B------:R0:W-:Y:S04]  /*79ee0*/  STL.64 [R1+0x218], R10 ;  /* 0x0002180a01007387 */ /* 0x0001e80000100a00 */
[----:B0-----:R-:W3:Y:S04]  /*79ef0*/  LDL.LU R11, [R1+0x4044] ;  /* 0x00404400010b7983 */ /* 0x001ee80000300800 */
[----:B------:R-:W3:Y:S01]  /*79f00*/  LDL.LU R9, [R1+0x4040] ;  /* 0x0040400001097983 */ /* 0x000ee20000300800 */
[----:B------:R-:W-:-:S03]  /*79f10*/  F2FP.F16.E5M2.UNPACK_B R10, R23 ;  /* 0x00000017ff0a723e */ /* 0x000fc600020004ff */
[----:B------:R2:W-:Y:S02]  /*79f20*/  STL.64 [R1+0x50], R20 ;  /* 0x0000501401007387 */ /* 0x0005e40000100a00 */
[----:B--2---:R-:W-:Y:S02]  /*79f30*/  HMMA.16816.F32 R20, R12, R20, R4 ;  /* 0x000000140c14723c */ /* 0x004fe40000001804 */
[----:B------:R-:W2:Y:S04]  /*79f40*/  LDL.LU.64 R6, [R1+0x4038] ;  /* 0x0040380001067983 */ /* 0x000ea80000300a00 */
[----:B------:R-:W2:-:S13]  /*79f50*/  LDL.LU.64 R4, [R1+0x4030] ;  /* 0x0040300001047983 */ /* 0x000e9a0000300a00 */
[----:B------:R-:W-:Y:S04]  /*79f60*/  STL.64 [R1+0x220], R20 ;  /* 0x0002201401007387 */ /* 0x000fe80000100a00 */
[----:B------:R0:W-:Y:S04]  /*79f70*/  STL.64 [R1+0x228], R22 ;  /* 0x0002281601007387 */ /* 0x0001e80000100a00 */
[----:B0-----:R-:W2:Y:S04]  /*79f80*/  LDL.LU.64 R22, [R1+0x4028] ;  /* 0x0040280001167983 */ /* 0x001ea80000300a00 */
[----:B------:R-:W2:Y:S01]  /*79f90*/  LDL.LU.64 R20, [R1+0x4020] ;  /* 0x0040200001147983 */ /* 0x000ea20000300a00 */
[----:B---3--:R-:W-:-:S05]  /*79fa0*/  F2FP.F16.E5M2.UNPACK_B R11, R11 ;  /* 0x0000000bff0b723e */ /* 0x008fca00020004ff */
[----:B------:R-:W-:Y:S02]  /*79fb0*/  STL.64 [R1+0x48], R10 ;  /* 0x0000480a01007387 */ /* 0x000fe40000100a00 */
[----:B--2---:R-:W-:-:S15]  /*79fc0*/  HMMA.16816.F32 R20, R12, R10, R20 ;  /* 0x0000000a0c14723c */ /* 0x004fde0000001814 */
[----:B------:R-:W-:-:S04]  /*79fd0*/  NOP ;  /* 0x0000000000007918 */ /* 0x000fc80000000000 */
[----:B------:R-:W-:Y:S04]  /*79fe0*/  STL.64 [R1+0x240], R20 ;  /* 0x0002401401007387 */ /* 0x000fe80000100a00 */
[----:B------:R0:W-:Y:S04]  /*79ff0*/  STL.64 [R1+0x248], R22 ;  /* 0x0002481601007387 */ /* 0x0001e80000100a00 */
[----:B0-----:R-:W2:Y:S01]  /*7a000*/  LDL.LU.64 R22, [R1+0x4018] ;  /* 0x0040180001167983 */ /* 0x001ea20000300a00 */
[----:B------:R-:W-:Y:S02]  /*7a010*/  F2FP.F16.E5M2.UNPACK_B R8, R9 ;  /* 0x00000009ff08723e */ /* 0x000fe400020004ff */
[----:B--2---:R-:W-:-:S05]  /*7a020*/  F2FP.F16.E5M2.UNPACK_B R9, R22 ;  /* 0x00000016ff09723e */ /* 0x004fca00020004ff */
[----:B------:R0:W-:Y:S02]  /*7a030*/  STL.64 [R1+0x40], R8 ;  /* 0x0000400801007387 */ /* 0x0001e40000100a00 */
[----:B0-----:R-:W-:Y:S02]  /*7a040*/  HMMA.16816.F32 R8, R12, R8, R4 ;  /* 0x000000080c08723c */ /* 0x001fe40000001804 */
[----:B------:R-:W2:Y:S04]  /*7a050*/  LDL.LU.64 R6, [R1+0x4010] ;  /* 0x0040100001067983 */ /* 0x000ea80000300a00 */
[----:B------:R-:W3:-:S13]  /*7a060*/  LDL.LU.64 R4, [R1+0x4008] ;  /* 0x0040080001047983 */ /* 0x000eda0000300a00 */
[----:B------:R-:W-:Y:S04]  /*7a070*/  STL.64 [R1+0x260], R8 ;  /* 0x0002600801007387 */ /* 0x000fe80000100a00 */
[----:B------:R0:W-:Y:S04]  /*7a080*/  STL.64 [R1+0x268], R10 ;  /* 0x0002680a01007387 */ /* 0x0001e80000100a00 */
[----:B0-----:R-:W3:Y:S04]  /*7a090*/  LDL.LU.64 R10, [R1+0x4000] ;  /* 0x00400000010a7983 */ /* 0x001ee80000300a00 */
[----:B------:R-:W3:Y:S01]  /*7a0a0*/  LDL.LU.64 R8, [R1+0x3ff8] ;  /* 0x003ff80001087983 */ /* 0x000ee20000300a00 */
[----:B------:R-:W-:-:S02]  /*7a0b0*/  F2FP.F16.E5M2.UNPACK_B R20, R23 ;  /* 0x00000017ff14723e */ /* 0x000fc400020004ff */
[----:B--2---:R-:W-:-:S05]  /*7a0c0*/  F2FP.F16.E5M2.UNPACK_B R21, R7 ;  /* 0x00000007ff15723e */ /* 0x004fca00020004ff */
[----:B------:R3:W-:Y:S02]  /*7a0d0*/  STL.64 [R1+0x38], R20 ;  /* 0x0000381401007387 */ /* 0x0007e40000100a00 */
[----:B---3--:R-:W-:Y:S02]  /*7a0e0*/  HMMA.16816.F32 R20, R12, R20, R8 ;  /* 0x000000140c14723c */ /* 0x008fe40000001808 */
[----:B------:R-:W2:Y:S04]  /*7a0f0*/  LDL.LU.64 R10, [R1+0x3ff0] ;  /* 0x003ff000010a7983 */ /* 0x000ea80000300a00 */
[----:B------:R-:W2:-:S13]  /*7a100*/  LDL.LU.64 R8, [R1+0x3fe8] ;  /* 0x003fe80001087983 */ /* 0x000e9a0000300a00 */
[----:B------:R-:W-:Y:S04]  /*7a110*/  STL.64 [R1+0x280], R20 ;  /* 0x0002801401007387 */ /* 0x000fe80000100a00 */
[----:B------:R0:W-:Y:S04]  /*7a120*/  STL.64 [R1+0x288], R22 ;  /* 0x0002881601007387 */ /* 0x0001e80000100a00 */
[----:B0-----:R-:W3:Y:S04]  /*7a130*/  LDL.LU.64 R22, [R1+0x3fe0] ;  /* 0x003fe00001167983 */ /* 0x001ee80000300a00 */
[----:B------:R-:W3:Y:S01]  /*7a140*/  LDL.LU.64 R20, [R1+0x3fd8] ;  /* 0x003fd80001147983 */ /* 0x000ee20000300a00 */
[----:B------:R-:W-:-:S02]  /*7a150*/  F2FP.F16.E5M2.UNPACK_B R6, R6 ;  /* 0x00000006ff06723e */ /* 0x000fc400020004ff */
[----:B------:R-:W-:Y:S02]  /*7a160*/  F2FP.F16.E5M2.UNPACK_B R7, R5 ;  /* 0x00000005ff07723e */ /* 0x000fe400020004ff */
[----:B------:R-:W-:Y:S02]  /*7a170*/  F2FP.F16.E5M2.UNPACK_B R2, R2 ;  /* 0x00000002ff02723e */ /* 0x000fe400020004ff */
[----:B------:R-:W-:Y:S01]  /*7a180*/  F2FP.F16.E5M2.UNPACK_B R3, R3 ;  /* 0x00000003ff03723e */ /* 0x000fe200020004ff */
[----:B------:R-:W-:Y:S02]  /*7a190*/  STL.64 [R1+0x30], R6 ;  /* 0x0000300601007387 */ /* 0x000fe40000100a00 */
[----:B--2---:R-:W-:-:S15]  /*7a1a0*/  HMMA.16816.F32 R8, R12, R6, R8 ;  /* 0x000000060c08723c */ /* 0x004fde0000001808 */
[----:B------:R-:W-:-:S04]  /*7a1b0*/  NOP ;  /* 0x0000000000007918 */ /* 0x000fc80000000000 */
[----:B------:R-:W-:Y:S04]  /*7a1c0*/  STL.64 [R1+0x2a0], R8 ;  /* 0x0002a00801007387 */ /* 0x000fe80000100a00 */
[----:B------:R0:W-:Y:S01]  /*7a1d0*/  STL.64 [R1+0x2a8], R10 ;  /* 0x0002a80a01007387 */ /* 0x0001e20000100a00 */
[----:B---3--:R-:W-:Y:S03]  /*7a1e0*/  HMMA.16816.F32 R20, R12, R2, R20 ;  /* 0x000000020c14723c */ /* 0x008fe60000001814 */
[----:B0-----:R-:W2:Y:S04]  /*7a1f0*/  LDL.LU.64 R10, [R1+0x3fd0] ;  /* 0x003fd000010a7983 */ /* 0x001ea80000300a00 */
[----:B------:R-:W2:Y:S04]  /*7a200*/  LDL.LU.64 R8, [R1+0x3fc8] ;  /* 0x003fc80001087983 */ /* 0x000ea80000300a00 */
[----:B------:R-:W-:Y:S08]  /*7a210*/  STL.64 [R1+0x28], R2 ;  /* 0x0000280201007387 */ /* 0x000ff00000100a00 */
[----:B------:R-:W-:Y:S04]  /*7a220*/  STL.64 [R1+0x2c0], R20 ;  /* 0x0002c01401007387 */ /* 0x000fe80000100a00 */
[----:B------:R0:W-:Y:S04]  /*7a230*/  STL.64 [R1+0x2c8], R22 ;  /* 0x0002c81601007387 */ /* 0x0001e80000100a00 */
[----:B0-----:R-:W3:Y:S04]  /*7a240*/  LDL.LU.64 R22, [R1+0x3fc0] ;  /* 0x003fc00001167983 */ /* 0x001ee80000300a00 */
[----:B------:R-:W3:Y:S01]  /*7a250*/  LDL.LU.64 R20, [R1+0x3fb8] ;  /* 0x003fb80001147983 */ /* 0x000ee20000300a00 */
[----:B------:R-:W-:-:S02]  /*7a260*/  F2FP.F16.E5M2.UNPACK_B R4, R4 ;  /* 0x00000004ff04723e */ /* 0x000fc400020004ff */
[----:B------:R-:W-:Y:S02]  /*7a270*/  F2FP.F16.E5M2.UNPACK_B R5, R16 ;  /* 0x00000010ff05723e */ /* 0x000fe400020004ff */
[----:B----4-:R-:W-:Y:S02]  /*7a280*/  F2FP.F16.E5M2.UNPACK_B R2, R17 ;  /* 0x00000011ff02723e */ /* 0x010fe400020004ff */
[----:B------:R-:W-:Y:S01]  /*7a290*/  F2FP.F16.E5M2.UNPACK_B R3, R18 ;  /* 0x00000012ff03723e */ /* 0x000fe200020004ff */
[----:B------:R0:W-:Y:S02]  /*7a2a0*/  STL.64 [R1+0x20], R4 ;  /* 0x0000200401007387 */ /* 0x0001e40000100a00 */
[----:B--2---:R-:W-:Y:S01]  /*7a2b0*/  HMMA.16816.F32 R8, R12, R4, R8 ;  /* 0x000000040c08723c */ /* 0x004fe20000001808 */
[----:B0-----:R-:W-:Y:S02]  /*7a2c0*/  F2FP.F16.E5M2.UNPACK_B R4, R19 ;  /* 0x00000013ff04723e */ /* 0x001fe400020004ff */
[----:B------:R-:W-:-:S15]  /*7a2d0*/  F2FP.F16.E5M2.UNPACK_B R5, R28 ;  /* 0x0000001cff05723e */ /* 0x000fde00020004ff */
[----:B------:R-:W-:Y:S01]  /*7a2e0*/  NOP ;  /* 0x0000000000007918 */ /* 0x000fe20000000000 */
[----:B------:R-:W-:Y:S04]  /*7a2f0*/  STL.64 [R1+0x2e0], R8 ;  /* 0x0002e00801007387 */ /* 0x000fe80000100a00 */
[----:B------:R3:W-:Y:S02]  /*7a300*/  STL.64 [R1+0x2e8], R10 ;  /* 0x0002e80a01007387 */ /* 0x0007e40000100a00 */
[----:B---3--:R-:W-:Y:S02]  /*7a310*/  HMMA.16816.F32 R8, R12, R2, R20 ;  /* 0x000000020c08723c */ /* 0x008fe40000001814 */
[----:B------:R0:W-:-:S15]  /*7a320*/  STL.64 [R1+0x18], R2 ;  /* 0x0000180201007387 */ /* 0x0001de0000100a00 */
[----:B------:R-:W-:Y:S02]  /*7a330*/  NOP ;  /* 0x0000000000007918 */ /* 0x000fe40000000000 */
[----:B------:R1:W-:Y:S04]  /*7a340*/  STL.64 [R1+0x300], R8 ;  /* 0x0003000801007387 */ /* 0x0003e80000100a00 */
[----:B------:R-:W-:Y:S04]  /*7a350*/  STL.64 [R1+0x308], R10 ;  /* 0x0003080a01007387 */ /* 0x000fe80000100a00 */
[----:B------:R2:W-:Y:S01]  /*7a360*/  STL.64 [R1+0x10], R4 ;  /* 0x0000100401007387 */ /* 0x0005e20000100a00 */
[----:B0-----:R-:W-:Y:S02]  /*7a370*/  F2FP.F16.E5M2.UNPACK_B R3, R29 ;  /* 0x0000001dff03723e */ /* 0x001fe400020004ff */
[----:B------:R-:W-:Y:S01]  /*7a380*/  F2FP.F16.E5M2.UNPACK_B R2, R0 ;  /* 0x00000000ff02723e */ /* 0x000fe200020004ff */
[----:B-1----:R-:W3:Y:S01]  /*7a390*/  LDL.LU R8, [R1+0x4a0] ;  /* 0x0004a00001087983 */ /* 0x002ee20000300800 */
[----:B--2---:R-:W-:-:S15]  /*7a3a0*/  HMMA.16816.F32 R4, R12, R4, R24 ;  /* 0x000000040c04723c */ /* 0x004fde0000001818 */
[----:B------:R-:W-:-:S04]  /*7a3b0*/  NOP ;  /* 0x0000000000007918 */ /* 0x000fc80000000000 */
[----:B------:R-:W-:Y:S04]  /*7a3c0*/  STL.64 [R1+0x320], R4 ;  /* 0x0003200401007387 */ /* 0x000fe80000100a00 */
[----:B------:R-:W-:Y:S04]  /*7a3d0*/  STL.64 [R1+0x328], R6 ;  /* 0x0003280601007387 */ /* 0x000fe80000100a00 */
[----:B------:R-:W-:Y:S04]  /*7a3e0*/  STL [R1+0x8], R3 ;  /* 0x0000080301007387 */ /* 0x000fe80000100800 */
[----:B------:R-:W3:Y:S04]  /*7a3f0*/  LDL.LU R9, [R1+0x4a4] ;  /* 0x0004a40001097983 */ /* 0x000ee80000300800 */
[----:B------:R-:W2:Y:S04]  /*7a400*/  LDL.LU R10, [R1+0x4a8] ;  /* 0x0004a800010a7983 */ /* 0x000ea80000300800 */
[----:B------:R-:W-:Y:S04]  /*7a410*/  STL [R1+0xc], R2 ;  /* 0x00000c0201007387 */ /* 0x000fe80000100800 */
[----:B------:R-:W2:Y:S04]  /*7a420*/  LDL.LU R11, [R1+0x4ac] ;  /* 0x0004ac00010b7983 */ /* 0x000ea80000300800 */
[----:B--2---:R-:W-:Y:S04]  /*7a430*/  STL.64 [R1+0x3f50], R10 ;  /* 0x003f500a01007387 */ /* 0x004fe80000100a00 */
[----:B---3--:R0:W-:Y:S04]  /*7a440*/  STL.64 [R1+0x3f48], R8 ;  /* 0x003f480801007387 */ /* 0x0081e80000100a00 */
[----:B0-----:R-:W2:Y:S04]  /*7a450*/  LDL.LU R8, [R1+0x420] ;  /* 0x0004200001087983 */ /* 0x001ea80000300800 */
[----:B------:R-:W2:Y:S04]  /*7a460*/  LDL.LU R9, [R1+0x424] ;  /* 0x0004240001097983 */ /* 0x000ea80000300800 */
[----:B------:R-:W3:Y:S04]  /*7a470*/  LDL.LU R10, [R1+0x428] ;  /* 0x00042800010a7983 */ /* 0x000ee80000300800 */
[----:B------:R-:W3:Y:S04]  /*7a480*/  LDL.LU R11, [R1+0x42c] ;  /* 0x00042c00010b7983 */ /* 0x000ee80000300800 */
[----:B------:R-:W4:Y:S04]  /*7a490*/  LDL R27, [R1+0x1ecc] ;  /* 0x001ecc00011b7983 */ /* 0x000f280000100800 */
        /* <DEDUP_REMOVED lines=9> */
[----:B------:R-:W4:Y:S04]  /*7a530*/  LDL R26, [R1+0x1ec8] ;  /* 0x001ec800011a7983 */ /* 0x000f280000100800 */
[----:B------:R-:W2:Y:S04]  /*7a540*/  LDL R0, [R1+0x1eac] ;  /* 0x001eac0001007983 */ /* 0x000ea80000100800 */
[----:B------:R-:W2:Y:S04]  /*7a550*/  LDL R28, [R1+0x1eb8] ;  /* 0x001eb800011c7983 */ /* 0x000ea80000100800 */
[----:B------:R-:W2:Y:S04]  /*7a560*/  LDL R29, [R1+0x1ebc] ;  /* 0x001ebc00011d7983 */ /* 0x000ea80000100800 */
[----:B----4-:R-:W-:Y:S04]  /*7a570*/  STL.64 [R1+0x3f90], R26 ;  /* 0x003f901a01007387 */ /* 0x010fe80000100a00 */
[----:B------:R-:W-:Y:S04]  /*7a580*/  STL.64 [R1+0x3f88], R24 ;  /* 0x003f881801007387 */ /* 0x000fe80000100a00 */
[----:B---3--:R-:W-:Y:S04]  /*7a590*/  STL.64 [R1+0x3f70], R10 ;  /* 0x003f700a01007387 */ /* 0x008fe80000100a00 */
[----:B--2---:R0:W-:Y:S04]  /*7a5a0*/  STL.64 [R1+0x3f68], R8 ;  /* 0x003f680801007387 */ /* 0x0041e80000100a00 */
[----:B0-----:R-:W2:Y:S04]  /*7a5b0*/  LDL.LU R8, [R1+0x3d0] ;  /* 0x0003d00001087983 */ /* 0x001ea80000300800 */
[----:B------:R-:W2:Y:S04]  /*7a5c0*/  LDL.LU R9, [R1+0x3d4] ;  /* 0x0003d40001097983 */ /* 0x000ea80000300800 */
[----:B------:R-:W3:Y:S04]  /*7a5d0*/  LDL.LU R10, [R1+0x3d8] ;  /* 0x0003d800010a7983 */ /* 0x000ee80000300800 */
[----:B------:R-:W3:Y:S01]  /*7a5e0*/  LDL.LU R11, [R1+0x3dc] ;  /* 0x0003dc00010b7983 */ /* 0x000ee20000300800 */
[----:B------:R-:W-:-:S03]  /*7a5f0*/  IMAD.MOV.U32 R27, RZ, RZ, R2 ;  /* 0x000000ffff1b7224 */ /* 0x000fc600078e0002 */
        /* <DEDUP_REMOVED lines=20> */
[----:B------:R-:W3:Y:S04]  /*7a740*/  LDL R23, [R1+0x1eec] ;  /* 0x001eec0001177983 */ /* 0x000ee80000100800 */
[----:B------:R-:W3:Y:S04]  /*7a750*/  LDL R20, [R1+0x1ef8] ;  /* 0x001ef80001147983 */ /* 0x000ee80000100800 */
        /* <DEDUP_REMOVED lines=9> */
[----:B------:R-:W3:Y:S01]  /*7a7f0*/  LDL R3, [R1+0x1f28] ;  /* 0x001f280001037983 */ /* 0x000ee20000100800 */
[----:B--2---:R-:W-:-:S15]  /*7a800*/  HMMA.16816.F32 R8, R12, R26, R8 ;  /* 0x0000001a0c08723c */ /* 0x004fde0000001808 */
[----:B------:R-:W-:-:S04]  /*7a810*/  NOP ;  /* 0x0000000000007918 */ /* 0x000fc80000000000 */
[----:B------:R-:W-:Y:S04]  /*7a820*/  STL.64 [R1+0x340], R8 ;  /* 0x0003400801007387 */ /* 0x000fe80000100a00 */
[----:B------:R0:W-:Y:S04]  /*7a830*/  STL.64 [R1+0x348], R10 ;  /* 0x0003480a01007387 */ /* 0x0001e80000100a00 */
[----:B0-----:R-:W2:Y:S04]  /*7a840*/  LDL.LU.64 R10, [R1+0x3fb0] ;  /* 0x003fb000010a7983 */ /* 0x001ea80000300a00 */
[----:B------:R-:W2:Y:S01]  /*7a850*/  LDL.LU.64 R8, [R1+0x3fa8] ;  /* 0x003fa80001087983 */ /* 0x000ea20000300a00 */
[----:B----4-:R-:W-:-:S02]  /*7a860*/  F2FP.F16.E5M2.UNPACK_B R24, R2 ;  /* 0x00000002ff18723e */ /* 0x010fc400020004ff */
[----:B------:R-:W-:Y:S02]  /*7a870*/  F2FP.F16.E5M2.UNPACK_B R25, R0 ;  /* 0x00000000ff19723e */ /* 0x000fe400020004ff */
[----:B------:R-:W4:Y:S04]  /*7a880*/  LDL R0, [R1+0x1f2c] ;  /* 0x001f2c0001007983 */ /* 0x000f280000100800 */
[----:B------:R-:W-:Y:S04]  /*7a890*/  STL [R1], R24 ;  /* 0x0000001801007387 */ /* 0x000fe80000100800 */
        /* <DEDUP_REMOVED lines=15> */
[----:B------:R-:W2:Y:S01]  /*7a990*/  LDL.LU.64 R8, [R1+0x3f78] ;  /* 0x003f780001087983 */ /* 0x000ea20000300a00 */
[----:B---3--:R-:W-:-:S02]  /*7a9a0*/  F2FP.F16.E5M2.UNPACK_B R26, R26 ;  /* 0x0000001aff1a723e */ /* 0x008fc400020004ff */
[----:B------:R-:W-:Y:S01]  /*7a9b0*/  F2FP.F16.E5M2.UNPACK_B R27, R27 ;  /* 0x0000001bff1b723e */ /* 0x000fe200020004ff */
[----:B------:R-:W-:Y:S06]  /*7a9c0*/  STL.64 [R1+0x3e68], R28 ;  /* 0x003e681c01007387 */ /* 0x000fec0000100a00 */
[----:B--2---:R-:W-:-:S15]  /*7a9d0*/  HMMA.16816.F32 R8, R12, R26, R8 ;  /* 0x0000001a0c08723c */ /* 0x004fde0000001808 */
[----:B------:R-:W-:-:S04]  /*7a9e0*/  NOP ;  /* 0x0000000000007918 */ /* 0x000fc80000000000 */
[----:B------:R-:W-:Y:S04]  /*7a9f0*/  STL.64 [R1+0x3b0], R8 ;  /* 0x0003b00801007387 */ /* 0x000fe80000100a00 */
[----:B------:R0:W-:Y:S04]  /*7aa00*/  STL.64 [R1+0x3b8], R10 ;  /* 0x0003b80a01007387 */ /* 0x0001e80000100a00 */
[----:B0-----:R-:W2:Y:S04]  /*7aa10*/  LDL.LU.64 R10, [R1+0x3f70] ;  /* 0x003f7000010a7983 */ /* 0x001ea80000300a00 */
[----:B------:R-:W2:Y:S01]  /*7aa20*/  LDL.LU.64 R8, [R1+0x3f68] ;  /* 0x003f680001087983 */ /* 0x000ea20000300a00 */
[----:B------:R-:W-:-:S02]  /*7aa30*/  F2FP.F16.E5M2.UNPACK_B R24, R24 ;  /* 0x00000018ff18723e */ /* 0x000fc400020004ff */
[----:B------:R-:W-:-:S07]  /*7aa40*/  F2FP.F16.E5M2.UNPACK_B R25, R25 ;  /* 0x00000019ff19723e */ /* 0x000fce00020004ff */
[----:B--2---:R-:W-:-:S15]  /*7aa50*/  HMMA.16816.F32 R8, R12, R24, R8 ;  /* 0x000000180c08723c */ /* 0x004fde0000001808 */
[----:B------:R-:W-:-:S04]  /*7aa60*/  NOP ;  /* 0x0000000000007918 */ /* 0x000fc80000000000 */
[----:B------:R-:W-:Y:S04]  /*7aa70*/  STL.64 [R1+0x3d0], R8 ;  /* 0x0003d00801007387 */ /* 0x000fe80000100a00 */
[----:B------:R0:W-:Y:S04]  /*7aa80*/  STL.64 [R1+0x3d8], R10 ;  /* 0x0003d80a01007387 */ /* 0x0001e80000100a00 */
[----:B0-----:R-:W2:Y:S04]  /*7aa90*/  LDL.LU.64 R10, [R1+0x3f60] ;  /* 0x003f6000010a7983 */ /* 0x001ea80000300a00 */
[----:B------:R-:W2:Y:S01]  /*7aaa0*/  LDL.LU.64 R8, [R1+0x3f58] ;  /* 0x003f580001087983 */ /* 0x000ea20000300a00 */
[----:B------:R-:W-:-:S02]  /*7aab0*/  F2FP.F16.E5M2.UNPACK_B R22, R22 ;  /* 0x00000016ff16723e */ /* 0x000fc400020004ff */
[----:B------:R-:W-:Y:S01]  /*7aac0*/  F2FP.F16.E5M2.UNPACK_B R23, R23 ;  /* 0x00000017ff17723e */ /* 0x000fe200020004ff */
        /* <DEDUP_REMOVED lines=12> */
[----:B------:R-:W-:-:S02]  /*7ab90*/  F2FP.F16.E5M2.UNPACK_B R20, R20 ;  /* 0x00000014ff14723e */ /* 0x000fc400020004ff */
[----:B------:R-:W-:Y:S02]  /*7aba0*/  F2FP.F16.E5M2.UNPACK_B R21, R21 ;  /* 0x00000015ff15723e */ /* 0x000fe400020004ff */
[----:B------:R-:W-:Y:S02]  /*7abb0*/  F2FP.F16.E5M2.UNPACK_B R18, R18 ;  /* 0x00000012ff12723e */ /* 0x000fe400020004ff */
[----:B------:R-:W-:-:S03]  /*7abc0*/  F2FP.F16.E5M2.UNPACK_B R19, R19 ;  /* 0x00000013ff13723e */ /* 0x000fc600020004ff */
[C---:B---3--:R-:W-:Y:S08]  /*7abd0*/  HMMA.16816.F32 R24, R12.reuse, R20, R24 ;  /* 0x000000140c18723c */ /* 0x048ff00000001818 */
[C---:B------:R-:W-:Y:S01]  /*7abe0*/  HMMA.16816.F32 R4, R12.reuse, R18, R4 ;  /* 0x000000120c04723c */ /* 0x040fe20000001804 */
[----:B------:R-:W-:Y:S02]  /*7abf0*/  F2FP.F16.E5M2.UNPACK_B R16, R16 ;  /* 0x00000010ff10723e */ /* 0x000fe400020004ff */
[----:B------:R-:W-:Y:S01]  /*7ac00*/  F2FP.F16.E5M2.UNPACK_B R17, R17 ;  /* 0x00000011ff11723e */ /* 0x000fe200020004ff */
[----:B------:R-:W-:Y:S04]  /*7ac10*/  STL.64 [R1+0x3de0], R22 ;  /* 0x003de01601007387 */ /* 0x000fe80000100a00 */
[----:B------:R-:W-:Y:S04]  /*7ac20*/  STL.64 [R1+0x3dd8], R20 ;  /* 0x003dd81401007387 */ /* 0x000fe80000100a00 */
[----:B------:R-:W-:Y:S04]  /*7ac30*/  STL.64 [R1+0x410], R24 ;  /* 0x0004101801007387 */ /* 0x000fe80000100a00 */
[----:B------:R-:W-:Y:S04]  /*7ac40*/  STL.64 [R1+0x418], R26 ;  /* 0x0004181a01007387 */ /* 0x000fe80000100a00 */
[----:B------:R-:W-:Y:S04]  /*7ac50*/  STL.64 [R1+0x430], R4 ;  /* 0x0004300401007387 */ /* 0x000fe80000100a00 */
[----:B------:R2:W-:Y:S04]  /*7ac60*/  STL.64 [R1+0x438], R6 ;  /* 0x0004380601007387 */ /* 0x0005e80000100a00 */
[----:B------:R-:W-:Y:S04]  /*7ac70*/  STL.64 [R1+0x3dc0], R18 ;  /* 0x003dc01201007387 */ /* 0x000fe80000100a00 */
[----:B------:R0:W-:Y:S01]  /*7ac80*/  STL.64 [R1+0x3db8], R16 ;  /* 0x003db81001007387 */ /* 0x0001e20000100a00 */
[----:B--2---:R-:W-:-:S15]  /*7ac90*/  HMMA.16816.F32 R4, R12, R16, R8 ;  /* 0x000000100c04723c */ /* 0x004fde0000001808 */
[----:B------:R-:W-:-:S04]  /*7aca0*/  NOP ;  /* 0x0000000000007918 */ /* 0x000fc80000000000 */
        /* <DEDUP_REMOVED lines=10> */
[----:B-1----:R-:W4:Y:S04]  /*7ad50*/  LDL R7, [R1+0x1f4c] ;  /* 0x001f4c0001077983 */ /* 0x002f280000100800 */
[----:B--2---:R-:W-:Y:S04]  /*7ad60*/  STL.64 [R1+0x3f30], R10 ;  /* 0x003f300a01007387 */ /* 0x004fe80000100a00 */
[----:B---3--:R0:W-:Y:S04]  /*7ad70*/  STL.64 [R1+0x3f28], R8 ;  /* 0x003f280801007387 */ /* 0x0081e80000100a00 */
[----:B0-----:R-:W2:Y:S04]  /*7ad80*/  LDL.LU R8, [R1+0x500] ;  /* 0x0005000001087983 */ /* 0x001ea80000300800 */
[----:B------:R-:W2:Y:S04]  /*7ad90*/  LDL.LU R9, [R1+0x504] ;  /* 0x0005040001097983 */ /* 0x000ea80000300800 */
[----:B------:R-:W3:Y:S04]  /*7ada0*/  LDL.LU R10, [R1+0x508] ;  /* 0x00050800010a7983 */ /* 0x000ee80000300800 */
[----:B------:R-:W3:Y:S04]  /*7adb0*/  LDL.LU R11, [R1+0x50c] ;  /* 0x00050c00010b7983 */ /* 0x000ee80000300800 */
[----:B------:R-:W2:Y:S01]  /*7adc0*/  LDL R4, [R1+0x1f38] ;  /* 0x001f380001047983 */ /* 0x000ea20000100800 */
[----:B------:R-:W-:-:S02]  /*7add0*/  F2FP.F16.E5M2.UNPACK_B R2, R3 ;  /* 0x00000003ff02723e */ /* 0x000fc400020004ff */
[----:B----4-:R-:W-:Y:S01]  /*7ade0*/  F2FP.F16.E5M2.UNPACK_B R3, R0 ;  /* 0x00000000ff03723e */ /* 0x010fe200020004ff */
        /* <DEDUP_REMOVED lines=23> */
[----:B------:R-:W-:Y:S03]  /*7af60*/  HMMA.16816.F32 R8, R12, R2, R8 ;  /* 0x000000020c08723c */ /* 0x000fe60000001808 */
[----:B--2---:R-:W-:Y:S04]  /*7af70*/  STL.64 [R1+0x3f20], R18 ;  /* 0x003f201201007387 */ /* 0x004fe80000100a00 */
[----:B------:R0:W-:Y:S04]  /*7af80*/  STL.64 [R1+0x3f18], R16 ;  /* 0x003f181001007387 */ /* 0x0001e80000100a00 */
[----:B0-----:R-:W2:Y:S04]  /*7af90*/  LDL.LU R16, [R1+0x5a0] ;  /* 0x0005a00001107983 */ /* 0x001ea80000300800 */
        /* <DEDUP_REMOVED lines=9> */
[----:B------:R-:W-:Y:S04]  /*7b030*/  STL.64 [R1+0x470], R8 ;  /* 0x0004700801007387 */ /* 0x000fe80000100a00 */
[----:B------:R0:W-:Y:S04]  /*7b040*/  STL.64 [R1+0x478], R10 ;  /* 0x0004780a01007387 */ /* 0x0001e80000100a00 */
[----:B0-----:R-:W2:Y:S04]  /*7b050*/  LDL.LU.64 R10, [R1+0x3f40] ;  /* 0x003f4000010a7983 */ /* 0x001ea80000300a00 */
[----:B------:R-:W2:Y:S01]  /*7b060*/  LDL.LU.64 R8, [R1+0x3f38] ;  /* 0x003f380001087983 */ /* 0x000ea20000300a00 */
[----:B------:R-:W-:-:S02]  /*7b070*/  F2FP.F16.E5M2.UNPACK_B R4, R4 ;  /* 0x00000004ff04723e */ /* 0x000fc400020004ff */
[----:B---3--:R-:W-:Y:S02]  /*7b080*/  F2FP.F16.E5M2.UNPACK_B R5, R5 ;  /* 0x00000005ff05723e */ /* 0x008fe400020004ff */
[----:B----4-:R-:W-:Y:S02]  /*7b090*/  F2FP.F16.E5M2.UNPACK_B R6, R6 ;  /* 0x00000006ff06723e */ /* 0x010fe400020004ff */
[----:B------:R-:W-:Y:S01]  /*7b0a0*/  F2FP.F16.E5M2.UNPACK_B R7, R7 ;  /* 0x00000007ff07723e */ /* 0x000fe200020004ff */
[----:B------:R0:W-:Y:S04]  /*7b0b0*/  STL.64 [R1+0x3ec0], R2 ;  /* 0x003ec00201007387 */ /* 0x0001e80000100a00 */
[----:B0-----:R-:W3:Y:S04]  /*7b0c0*/  LDL.LU R3, [R1+0x342c] ;  /* 0x00342c0001037983 */ /* 0x001ee80000300800 */
[----:B------:R-:W4:Y:S01]  /*7b0d0*/  LDL.LU R2, [R1+0x3438] ;  /* 0x0034380001027983 */ /* 0x000f220000300800 */
[C---:B--2---:R-:W-:Y:S08]  /*7b0e0*/  HMMA.16816.F32 R16, R12.reuse, R6, R16 ;  /* 0x000000060c10723c */ /* 0x044ff00000001810 */
[----:B------:R-:W-:-:S15]  /*7b0f0*/  HMMA.16816.F32 R8, R12, R4, R8 ;  /* 0x000000040c08723c */ /* 0x000fde0000001808 */
[----:B------:R-:W-:-:S04]  /*7b100*/  NOP ;  /* 0x0000000000007918 */ /* 0x000fc80000000000 */
[----:B------:R-:W-:Y:S04]  /*7b110*/  STL.64 [R1+0x490], R8 ;  /* 0x0004900801007387 */ /* 0x000fe80000100a00 */
[----:B------:R0:W-:Y:S04]  /*7b120*/  STL.64 [R1+0x498], R10 ;  /* 0x0004980a01007387 */ /* 0x0001e80000100a00 */
[----:B0-----:R-:W2:Y:S04]  /*7b130*/  LDL.LU.64 R10, [R1+0x3f30] ;  /* 0x003f3000010a7983 */ /* 0x001ea80000300a00 */
[----:B------:R-:W2:Y:S04]  /*7b140*/  LDL.LU.64 R8, [R1+0x3f28] ;  /* 0x003f280001087983 */ /* 0x000ea80000300a00 */
[----:B------:R-:W-:Y:S04]  /*7b150*/  STL.64 [R1+0x520], R16 ;  /* 0x0005201001007387 */ /* 0x000fe80000100a00 */
[----:B------:R0:W-:Y:S04]  /*7b160*/  STL.64 [R1+0x528], R18 ;  /* 0x0005281201007387 */ /* 0x0001e80000100a00 */
[----:B0-----:R-:W3:Y:S04]  /*7b170*/  LDL.LU.64 R18, [R1+0x3f20] ;  /* 0x003f200001127983 */ /* 0x001ee80000300a00 */
[----:B------:R-:W3:Y:S04]  /*7b180*/  LDL.LU.64 R16, [R1+0x3f18] ;  /* 0x003f180001107983 */ /* 0x000ee80000300a00 */
[----:B------:R0:W-:Y:S04]  /*7b190*/  STL.64 [R1+0x3d90], R6 ;  /* 0x003d900601007387 */ /* 0x0001e80000100a00 */
[----:B0-----:R-:W4:Y:S04]  /*7b1a0*/  LDL.LU R6, [R1+0x3424] ;  /* 0x0034240001067983 */ /* 0x001f280000300800 */
[----:B------:R-:W4:Y:S04]  /*7b1b0*/  LDL.LU R7, [R1+0x3430] ;  /* 0x0034300001077983 */ /* 0x000f280000300800 */
[----:B------:R0:W-:Y:S04]  /*7b1c0*/  STL.64 [R1+0x3d88], R4 ;  /* 0x003d880401007387 */ /* 0x0001e80000100a00 */
[----:B0-----:R-:W4:Y:S01]  /*7b1d0*/  LDL.LU R5, [R1+0x3428] ;  /* 0x0034280001057983 */ /* 0x001f220000300800 */
[----:B--2---:R-:W-:-:S02]  /*7b1e0*/  F2FP.F16.E5M2.UNPACK_B R8, R8 ;  /* 0x00000008ff08723e */ /* 0x004fc400020004ff */
[----:B------:R-:W-:-:S07]  /*7b1f0*/  F2FP.F16.E5M2.UNPACK_B R9, R9 ;  /* 0x00000009ff09723e */ /* 0x000fce00020004ff */
[----:B---3--:R-:W-:-:S15]  /*7b200*/  HMMA.16816.F32 R16, R12, R8, R16 ;  /* 0x000000080c10723c */ /* 0x008fde0000001810 */
[----:B------:R-:W-:-:S04]  /*7b210*/  NOP ;  /* 0x0000000000007918 */ /* 0x000fc80000000000 */
[----:B------:R-:W-:Y:S04]  /*7b220*/  STL.64 [R1+0x10d0], R16 ;  /* 0x0010d01001007387 */ /* 0x000fe80000100a00 */
[----:B------:R0:W-:Y:S04]  /*7b230*/  STL.64 [R1+0x10d8], R18 ;  /* 0x0010d81201007387 */ /* 0x0001e80000100a00 */
[----:B0-----:R-:W2:Y:S04]  /*7b240*/  LDL.LU.64 R18, [R1+0x3f10] ;  /* 0x003f100001127983 */ /* 0x001ea80000300a00 */
[----:B------:R-:W2:Y:S01]  /*7b250*/  LDL.LU.64 R16, [R1+0x3f08] ;  /* 0x003f080001107983 */ /* 0x000ea20000300a00 */
[----:B------:R-:W-:-:S02]  /*7b260*/  F2FP.F16.E5M2.UNPACK_B R10, R10 ;  /* 0x0000000aff0a723e */ /* 0x000fc400020004ff */
[----:B------:R-:W-:Y:S01]  /*7b270*/  F2FP.F16.E5M2.UNPACK_B R11, R11 ;  /* 0x0000000bff0b723e */ /* 0x000fe200020004ff */
[----:B----4-:R-:W-:Y:S02]  /*7b280*/  IMAD R4, R6, 0x100, R5 ;  /* 0x0000010006047824 */ /* 0x010fe400078e0205 */
[----:B------:R-:W-:Y:S02]  /*7b290*/  IMAD R3, R3, 0x100, R7 ;  /* 0x0000010003037824 */ /* 0x000fe400078e0207 */
[----:B------:R-:W-:Y:S02]  /*7b2a0*/  IMAD R2, R20, 0x100, R2 ;  /* 0x0000010014027824 */ /* 0x000fe400078e0202 */
[----:B------:R-:W-:Y:S01]  /*7b2b0*/  IMAD R0, R0, 0x100, R21 ;  /* 0x0000010000007824 */ /* 0x000fe200078e0215 */
[----:B--2---:R-:W-:Y:S01]  /*7b2c0*/  HMMA.16816.F32 R12, R12, R10, R16 ;  /* 0x0000000a0c0c723c */ /* 0x004fe20000001810 */
[----:B------:R-:W2:Y:S04]  /*7b2d0*/  LDL.LU.64 R18, [R1+0x3f00] ;  /* 0x003f000001127983 */ /* 0x000ea80000300a00 */
[----:B------:R-:W2:Y:S04]  /*7b2e0*/  LDL.LU.64 R16, [R1+0x3ef8] ;  /* 0x003ef80001107983 */ /* 0x000ea80000300a00 */
[----:B------:R-:W-:Y:S04]  /*7b2f0*/  STL [R1+0x3d14], R10 ;  /* 0x003d140a01007387 */ /* 0x000fe80000100800 */
[----:B------:R-:W-:Y:S06]  /*7b300*/  STL [R1+0x3d10], R11 ;  /* 0x003d100b01007387 */ /* 0x000fec0000100800 */
[----:B------:R0:W-:Y:S04]  /*7b310*/  STL.64 [R1+0x510], R12 ;  /* 0x0005100c01007387 */ /* 0x0001e80000100a00 */
[----:B------:R1:W-:Y:S01]  /*7b320*/  STL.64 [R1+0x518], R14 ;  /* 0x0005180e01007387 */ /* 0x0003e20000100a00 */
[----:B0-----:R-:W-:-:S02]  /*7b330*/  F2FP.F16.E5M2.UNPACK_B R12, R4 ;  /* 0x00000004ff0c723e */ /* 0x001fc400020004ff */
[----:B------:R-:W-:Y:S02]  /*7b340*/  F2FP.F16.E5M2.UNPACK_B R13, R3 ;  /* 0x00000003ff0d723e */ /* 0x000fe400020004ff */
[----:B-1----:R-:W-:Y:S02]  /*7b350*/  F2FP.F16.E5M2.UNPACK_B R14, R2 ;  /* 0x00000002ff0e723e */ /* 0x002fe400020004ff */
[----:B------:R-:W-:Y:S01]  /*7b360*/  F2FP.F16.E5M2.UNPACK_B R15, R0 ;  /* 0x00000000ff0f723e */ /* 0x000fe200020004ff */
[----:B------:R-:W-:Y:S02]  /*7b370*/  IMAD.MOV.U32 R0, RZ, RZ, R23 ;  /* 0x000000ffff007224 */ /* 0x000fe400078e0017 */
[----:B------:R-:W-:-:S04]  /*7b380*/  IMAD.MOV.U32 R10, RZ, RZ, R22 ;  /* 0x000000ffff0a7224 */ /* 0x000fc800078e0016 */
[C---:B--2---:R-:W-:Y:S08]  /*7b390*/  HMMA.16816.F32 R4, R12.reuse, R22, R16 ;  /* 0x000000160c04723c */ /* 0x044ff00000001810 */
[----:B------:R-:W-:Y:S11]  /*7b3a0*/  HMMA.16816.F32 R16, R12, R28, R24 ;  /* 0x0000001c0c10723c */ /* 0x000ff60000001818 */
[----:B------:R0:W-:Y:S04]  /*7b3b0*/  STL.64 [R1+0x10c0], R4 ;  /* 0x0010c00401007387 */ /* 0x0001e80000100a00 */
[----:B------:R1:W-:Y:S04]  /*7b3c0*/  STL.64 [R1+0x10c8], R6 ;  /* 0x0010c80601007387 */ /* 0x0003e80000100a00 */
[----:B------:R-:W-:Y:S04]  /*7b3d0*/  STL [R1+0x3d20], R0 ;  /* 0x003d200001007387 */ /* 0x000fe80000100800 */
[----:B------:R-:W-:Y:S04]  /*7b3e0*/  STL [R1+0x3d1c], R10 ;  /* 0x003d1c0a01007387 */ /* 0x000fe80000100800 */
[----:B0-----:R-:W2:Y:S04]  /*7b3f0*/  LDL.LU R4, [R1+0x1ce0] ;  /* 0x001ce00001047983 */ /* 0x001ea80000300800 */
[----:B------:R-:W-:Y:S04]  /*7b400*/  STL.64 [R1+0x10b0], R16 ;  /* 0x0010b01001007387 */ /* 0x000fe80000100a00 */
[----:B------:R-:W-:Y:S04]  /*7b410*/  STL.64 [R1+0x10b8], R18 ;  /* 0x0010b81201007387 */ /* 0x000fe80000100a00 */
[----:B------:R-:W2:Y:S04]  /*7b420*/  LDL.LU R5, [R1+0x1ce4] ;  /* 0x001ce40001057983 */ /* 0x000ea80000300800 */
[----:B-1----:R-:W3:Y:S04]  /*7b430*/  LDL.LU R6, [R1+0x1ce8] ;  /* 0x001ce80001067983 */ /* 0x002ee80000300800 */
        /* <DEDUP_REMOVED lines=62> */
[----:B------:R-:W2:Y:S04]  /*7b820*/  LDL.LU.64 R4, [R1+0x3ed8] ;  /* 0x003ed80001047983 */ /* 0x000ea80000300a00 */
[----:B------:R-:W-:Y:S01]  /*7b830*/  STL [R1+0x3d30], R11 ;  /* 0x003d300b01007387 */ /* 0x000fe20000100800 */
[----:B----4-:R-:W-:-:S02]  /*7b840*/  IMAD.MOV.U32 R0, RZ, RZ, R3 ;  /* 0x000000ffff007224 */ /* 0x010fc400078e0003 */
[----:B------:R-:W-:Y:S01]  /*7b850*/  IMAD.MOV.U32 R10, RZ, RZ, R2 ;  /* 0x000000ffff0a7224 */ /* 0x000fe200078e0002 */
        /* <DEDUP_REMOVED lines=14> */
[----:B0-----:R-:W2:Y:S04]  /*7b940*/  LDL.LU.64 R6, [R1+0x3eb8] ;  /* 0x003eb80001067983 */ /* 0x001ea80000300a00 */
[----:B------:R-:W2:Y:S04]  /*7b950*/  LDL.LU.64 R4, [R1+0x3eb0] ;  /* 0x003eb00001047983 */ /* 0x000ea80000300a00 */
        /* <DEDUP_REMOVED lines=10> */
[----:B---3--:R-:W-:-:S03]  /*7ba00*/  IMAD.MOV.U32 R11, RZ, RZ, R21 ;  /* 0x000000ffff0b7224 */ /* 0x008fc600078e0015 */
        /* <DEDUP_REMOVED lines=9> */
[C---:B0-----:R-:W-:Y:S08]  /*7baa0*/  HMMA.16816.F32 R4, R12.reuse, R22, R16 ;  /* 0x000000160c04723c */ /* 0x041ff00000001810 */
[----:B------:R-:W-:Y:S11]  /*7bab0*/  HMMA.16816.F32 R16, R12, R28, R24 ;  /* 0x0000001c0c10723c */ /* 0x000ff60000001818 */
[----:B------:R0:W-:Y:S04]  /*7bac0*/  STL.64 [R1+0x1040], R4 ;  /* 0x0010400401007387 */ /* 0x0001e80000100a00 */
[----:B------:R1:W-:Y:S04]  /*7bad0*/  STL.64 [R1+0x1048], R6 ;  /* 0x0010480601007387 */ /* 0x0003e80000100a00 */
[----:B------:R-:W-:Y:S04]  /*7bae0*/  STL [R1+0x3d50], R0 ;  /* 0x003d500001007387 */ /* 0x000fe80000100800 */
[----:B------:R-:W-:Y:S04]  /*7baf0*/  STL [R1+0x3d4c], R10 ;  /* 0x003d4c0a01007387 */ /* 0x000fe80000100800 */
[----:B0-----:R-:W2:Y:S04]  /*7bb00*/  LDL.64 R4, [R1+0x28] ;  /* 0x0000280001047983 */ /* 0x001ea80000100a00 */
[----:B------:R0:W-:Y:S04]  /*7bb10*/  STL.64 [R1+0x1030], R16 ;  /* 0x0010301001007387 */ /* 0x0001e80000100a00 */
[----:B------:R3:W-:Y:S04]  /*7bb20*/  STL.64 [R1+0x1038], R18 ;  /* 0x0010381201007387 */ /* 0x0007e80000100a00 */
[----:B-1----:R-:W2:Y:S01]  /*7bb30*/  LDL.64 R6, [R1+0x20] ;  /* 0x0000200001067983 */ /* 0x002ea20000100a00 */
[----:B------:R-:W-:-:S03]  /*7bb40*/  IMAD.MOV.U32 R11, RZ, RZ, R29 ;  /* 0x000000ffff0b7224 */ /* 0x000fc600078e001d */
[----:B--2---:R-:W-:Y:S04]  /*7bb50*/  STL.64 [R1+0x3e60], R6 ;  /* 0x003e600601007387 */ /* 0x004fe80000100a00 */
[----:B------:R1:W-:Y:S04]  /*7bb60*/  STL.64 [R1+0x3e58], R4 ;  /* 0x003e580401007387 */ /* 0x0003e80000100a00 */
[----:B0-----:R-:W2:Y:S04]  /*7bb70*/  LDL.LU R16, [R1+0x1c50] ;  /* 0x001c500001107983 */ /* 0x001ea80000300800 */
[----:B------:R-:W2:Y:S04]  /*7bb80*/  LDL.LU R17, [R1+0x1c54] ;  /* 0x001c540001117983 */ /* 0x000ea80000300800 */
[----:B---3--:R-:W3:Y:S04]  /*7bb90*/  LDL.LU R18, [R1+0x1c58] ;  /* 0x001c580001127983 */ /* 0x008ee80000300800 */
[----:B------:R-:W3:Y:S04]  /*7bba0*/  LDL.LU R19, [R1+0x1c5c] ;  /* 0x001c5c0001137983 */ /* 0x000ee80000300800 */
[----:B------:R-:W2:Y:S04]  /*7bbb0*/  LDL.64 R28, [R1+0x38] ;  /* 0x00003800011c7983 */ /* 0x000ea80000100a00 */
[----:B-1----:R-:W2:Y:S04]  /*7bbc0*/  LDL.LU R4, [R1+0x1c80] ;  /* 0x001c800001047983 */ /* 0x002ea80000300800 */
        /* <DEDUP_REMOVED lines=25> */
[----:B------:R-:W2:Y:S04]  /*7bd60*/  LDL.LU R18, [R1+0x1c68] ;  /* 0x001c680001127983 */ /* 0x000ea80000300800 */
[----:B------:R-:W2:Y:S04]  /*7bd70*/  LDL.LU R19, [R1+0x1c6c] ;  /* 0x001c6c0001137983 */ /* 0x000ea80000300800 */
[----:B--2---:R-:W-:Y:S04]  /*7bd80*/  STL.64 [R1+0x3e50], R18 ;  /* 0x003e501201007387 */ /* 0x004fe80000100a00 */
[----:B---3--:R0:W-:Y:S04]  /*7bd90*/  STL.64 [R1+0x3e48], R16 ;  /* 0x003e481001007387 */ /* 0x0081e80000100a00 */
        /* <DEDUP_REMOVED lines=30> */
[----:B------:R-:W-:-:S02]  /*7bf80*/  IMAD.MOV.U32 R0, RZ, RZ, R29 ;  /* 0x000000ffff007224 */ /* 0x000fc400078e001d */
        /* <DEDUP_REMOVED lines=36> */
[----:B---3--:R-:W-:Y:S02]  /*7c1d0*/  IMAD.MOV.U32 R0, RZ, RZ, R25 ;  /* 0x000000ffff007224 */ /* 0x008fe400078e0019 */
[----:B------:R-:W-:Y:S02]  /*7c1e0*/  IMAD.MOV.U32 R10, RZ, RZ, R24 ;  /* 0x000000ffff0a7224 */ /* 0x000fe400078e0018 */
[----:B0-----:R-:W-:Y:S01]  /*7c1f0*/  IMAD.MOV.U32 R11, RZ, RZ, R27 ;  /* 0x000000ffff0b7224 */ /* 0x001fe200078e001b */
[----:B--2---:R-:W-:-:S15]  /*7c200*/  HMMA.16816.F32 R4, R12, R24, R16 ;  /* 0x000000180c04723c */ /* 0x004fde0000001810 */
[----:B------:R-:W-:-:S04]  /*7c210*/  NOP ;  /* 0x0000000000007918 */ /* 0x000fc80000000000 */
[----:B------:R-:W-:Y:S04]  /*7c220*/  STL.64 [R1+0xfc0], R4 ;  /* 0x000fc00401007387 */ /* 0x000fe80000100a00 */
[----:B------:R0:W-:Y:S02]  /*7c230*/  STL.64 [R1+0xfc8], R6 ;  /* 0x000fc80601007387 */ /* 0x0001e40000100a00 */
[C---:B0-----:R-:W-:Y:S02]  /*7c240*/  HMMA.16816.F32 R4, R12.reuse, R26, R20 ;  /* 0x0000001a0c04723c */ /* 0x041fe40000001814 */
[----:B------:R-:W-:Y:S04]  /*7c250*/  STL [R1+0x3d80], R0 ;  /* 0x003d800001007387 */ /* 0x000fe80000100800 */
[----:B------:R-:W-:Y:S04]  /*7c260*/  STL [R1+0x3d7c], R10 ;  /* 0x003d7c0a01007387 */ /* 0x000fe80000100800 */
[----:B------:R-:W-:Y:S09]  /*7c270*/  STL [R1+0x3e30], R11 ;  /* 0x003e300b01007387 */ /* 0x000ff20000100800 */
[----:B------:R-:W-:Y:S04]  /*7c280*/  STL.64 [R1+0xfb0], R4 ;  /* 0x000fb00401007387 */ /* 0x000fe80000100a00 */
[----:B------:R-:W-:Y:S04]  /*7c290*/  STL.64 [R1+0xfb8], R6 ;  /* 0x000fb80601007387 */ /* 0x000fe80000100a00 */
[----:B------:R0:W-:Y:S04]  /*7c2a0*/  STL.64 [R1+0x3e28], R8 ;  /* 0x003e280801007387 */ /* 0x0001e80000100a00 */
[----:B------:R-:W2:Y:S04]  /*7c2b0*/  LDL.LU R16, [R1+0x1bd0] ;  /* 0x001bd00001107983 */ /* 0x000ea80000300800 */
[----:B------:R-:W2:Y:S04]  /*7c2c0*/  LDL.LU R17, [R1+0x1bd4] ;  /* 0x001bd40001117983 */ /* 0x000ea80000300800 */
[----:B------:R-:W3:Y:S04]  /*7c2d0*/  LDL.LU R18, [R1+0x1bd8] ;  /* 0x001bd80001127983 */ /* 0x000ee80000300800 */
[----:B------:R-:W3:Y:S04]  /*7c2e0*/  LDL.LU R19, [R1+0x1bdc] ;  /* 0x001bdc0001137983 */ /* 0x000ee80000300800 */
        /* <DEDUP_REMOVED lines=17> */
[----:B------:R-:W-:Y:S04]  /*7c400*/  STL.64 [R1+0x3df0], R22 ;  /* 0x003df01601007387 */ /* 0x000fe80000100a00 */
        /* <DEDUP_REMOVED lines=18> */
[----:B------:R-:W-:Y:S04]  /*7c530*/  STL.64 [R1+0xfa0], R8 ;  /* 0x000fa00801007387 */ /* 0x000fe80000100a00 */
[----:B------:R0:W-:Y:S04]  /*7c540*/  STL.64 [R1+0xfa8], R10 ;  /* 0x000fa80a01007387 */ /* 0x0001e80000100a00 */
[----:B0-----:R-:W2:Y:S04]  /*7c550*/  LDL.LU R11, [R1+0x3e30] ;  /* 0x003e3000010b7983 */ /* 0x001ea80000300800 */
[----:B------:R-:W3:Y:S01]  /*7c560*/  LDL.LU.64 R8, [R1+0x3e28] ;  /* 0x003e280001087983 */ /* 0x000ee20000300a00 */
[----:B------:R-:W-:-:S05]  /*7c570*/  IMAD.MOV.U32 R10, RZ, RZ, R7 ;  /* 0x000000ffff0a7224 */ /* 0x000fca00078e0007 */
[----:B--2---:R-:W-:Y:S04]  /*7c580*/  STL.64 [R1+0x3da0], R10 ;  /* 0x003da00a01007387 */ /* 0x004fe80000100a00 */
[----:B---3--:R0:W-:Y:S04]  /*7c590*/  STL.64 [R1+0x3d98], R8 ;  /* 0x003d980801007387 */ /* 0x0081e80000100a00 */
[----:B0-----:R-:W2:Y:S04]  /*7c5a0*/  LDL.LU R8, [R1+0x1bb0] ;  /* 0x001bb00001087983 */ /* 0x001ea80000300800 */
[----:B------:R-:W2:Y:S04]  /*7c5b0*/  LDL.LU R9, [R1+0x1bb4] ;  /* 0x001bb40001097983 */ /* 0x000ea80000300800 */
[----:B------:R-:W3:Y:S04]  /*7c5c0*/  LDL.LU R10, [R1+0x1bb8] ;  /* 0x001bb800010a7983 */ /* 0x000ee80000300800 */
[----:B------:R-:W3:Y:S01]  /*7c5d0*/  LDL.LU R11, [R1+0x1bbc] ;  /* 0x001bbc00010b7983 */ /* 0x000ee20000300800 */
[----:B------:R-:W-:Y:S01]  /*7c5e0*/  HMMA.16816.F32 R24, R12, R26, R20 ;  /* 0x0000001a0c18723c */ /* 0x000fe20000001814 */
[----:B------:R-:W-:-:S02]  /*7c5f0*/  IMAD.MOV.U32 R0, RZ, RZ, R6 ;  /* 0x000000ffff007224 */ /* 0x000fc400078e0006 */
[----:B---3--:R-:W-:Y:S04]  /*7c600*/  STL.64 [R1+0x3db0], R10 ;  /* 0x003db00a01007387 */ /* 0x008fe80000100a00 */
[----:B--2---:R0:W-:Y:S04]  /*7c610*/  STL.64 [R1+0x3da8], R8 ;  /* 0x003da80801007387 */ /* 0x0041e80000100a00 */
[----:B0-----:R-:W2:Y:S04]  /*7c620*/  LDL.LU R8, [R1+0x1bc0] ;  /* 0x001bc00001087983 */ /* 0x001ea80000300800 */
[----:B------:R-:W2:Y:S04]  /*7c630*/  LDL.LU R9, [R1+0x1bc4] ;  /* 0x001bc40001097983 */ /* 0x000ea80000300800 */
[----:B------:R-:W2:Y:S04]  /*7c640*/  LDL.LU R10, [R1+0x1bc8] ;  /* 0x001bc800010a7983 */ /* 0x000ea80000300800 */
[----:B------:R-:W2:Y:S04]  /*7c650*/  LDL.LU R11, [R1+0x1bcc] ;  /* 0x001bcc00010b7983 */ /* 0x000ea80000300800 */
[----:B------:R-:W4:Y:S04]  /*7c660*/  LDL.LU R4, [R1+0x1ba0] ;  /* 0x001ba00001047983 */ /* 0x000f280000300800 */
[----:B------:R-:W4:Y:S04]  /*7c670*/  LDL.LU R5, [R1+0x1ba4] ;  /* 0x001ba40001057983 */ /* 0x000f280000300800 */
[----:B------:R-:W4:Y:S04]  /*7c680*/  LDL.LU R6, [R1+0x1ba8] ;  /* 0x001ba80001067983 */ /* 0x000f280000300800 */
[----:B------:R-:W4:Y:S04]  /*7c690*/  LDL.LU R7, [R1+0x1bac] ;  /* 0x001bac0001077983 */ /* 0x000f280000300800 */
[----:B------:R-:W3:Y:S04]  /*7c6a0*/  LDL.LU.64 R22, [R1+0x3e20] ;  /* 0x003e200001167983 */ /* 0x000ee80000300a00 */
[----:B------:R-:W3:Y:S04]  /*7c6b0*/  LDL.LU.64 R20, [R1+0x3e18] ;  /* 0x003e180001147983 */ /* 0x000ee80000300a00 */
        /* <DEDUP_REMOVED lines=42> */
[----:B------:R-:W3:Y:S04]  /*7c960*/  LDL.LU R29, [R1+0x3448] ;  /* 0x00344800011d7983 */ /* 0x000ee80000300800 */
[----:B------:R-:W3:Y:S04]  /*7c970*/  LDL.LU R28, [R1+0x3444] ;  /* 0x00344400011c7983 */ /* 0x000ee80000300800 */
        /* <DEDUP_REMOVED lines=11> */
[----:B------:R-:W3:Y:S01]  /*7ca30*/  LDL.LU.64 R8, [R1+0x3da8] ;  /* 0x003da80001087983 */ /* 0x000ee20000300a00 */
[C---:B----4-:R-:W-:Y:S08]  /*7ca40*/  HMMA.16816.F32 R4, R12.reuse, R2, R4 ;  /* 0x000000020c04723c */ /* 0x050ff00000001804 */
        /* <DEDUP_REMOVED lines=20> */
[----:B--2---:R-:W-:Y:S04]  /*7cb90*/  STL.64 [R1+0x3ae8], R6 ;  /* 0x003ae80601007387 */ /* 0x004fe80000100a00 */
[----:B------:R3:W-:Y:S01]  /*7cba0*/  STL.64 [R1+0x3ae0], R4 ;  /* 0x003ae00401007387 */ /* 0x0007e20000100a00 */
[C---:B0-----:R-:W-:Y:S08]  /*7cbb0*/  HMMA.16816.F32 R16, R12.reuse, R6, R20 ;  /* 0x000000060c10723c */ /* 0x041ff00000001814 */
[----:B---3--:R-:W-:Y:S11]  /*7cbc0*/  HMMA.16816.F32 R4, R12, R8, R24 ;  /* 0x000000080c04723c */ /* 0x008ff60000001818 */
[----:B------:R-:W-:Y:S04]  /*7cbd0*/  STL.64 [R1+0xef0], R16 ;  /* 0x000ef01001007387 */ /* 0x000fe80000100a00 */
[----:B------:R-:W-:Y:S04]  /*7cbe0*/  STL.64 [R1+0xef8], R18 ;  /* 0x000ef81201007387 */ /* 0x000fe80000100a00 */
[----:B------:R-:W2:Y:S04]  /*7cbf0*/  LDL.LU R20, [R1+0x1a30] ;  /* 0x001a300001147983 */ /* 0x000ea80000300800 */
[----:B------:R-:W-:Y:S04]  /*7cc00*/  STL.64 [R1+0xee0], R4 ;  /* 0x000ee00401007387 */ /* 0x000fe80000100a00 */
[----:B------:R0:W-:Y:S04]  /*7cc10*/  STL.64 [R1+0xee8], R6 ;  /* 0x000ee80601007387 */ /* 0x0001e80000100a00 */
[----:B------:R-:W2:Y:S04]  /*7cc20*/  LDL.LU R21, [R1+0x1a34] ;  /* 0x001a340001157983 */ /* 0x000ea80000300800 */
[----:B------:R-:W3:Y:S04]  /*7cc30*/  LDL.LU R22, [R1+0x1a38] ;  /* 0x001a380001167983 */ /* 0x000ee80000300800 */
[----:B------:R-:W3:Y:S01]  /*7cc40*/  LDL.LU R23, [R1+0x1a3c] ;  /* 0x001a3c0001177983 */ /* 0x000ee20000300800 */
[----:B------:R-:W-:-:S02]  /*7cc50*/  IMAD.MOV.U32 R24, RZ, RZ, R0 ;  /* 0x000000ffff187224 */ /* 0x000fc400078e0000 */
[----:B------:R-:W-:Y:S02]  /*7cc60*/  IMAD.MOV.U32 R25, RZ, RZ, R10 ;  /* 0x000000ffff197224 */ /* 0x000fe400078e000a */
[----:B0-----:R-:W-:Y:S01]  /*7cc70*/  IMAD.MOV.U32 R7, RZ, RZ, R11 ;  /* 0x000000ffff077224 */ /* 0x001fe200078e000b */
[----:B---3--:R-:W-:Y:S04]  /*7cc80*/  STL.64 [R1+0x3b68], R22 ;  /* 0x003b681601007387 */ /* 0x008fe80000100a00 */
[----:B--2---:R-:W-:Y:S04]  /*7cc90*/  STL.64 [R1+0x3b60], R20 ;  /* 0x003b601401007387 */ /* 0x004fe80000100a00 */
[----:B------:R-:W2:Y:S04]  /*7cca0*/  LDL.LU R0, [R1+0x3d80] ;  /* 0x003d800001007983 */ /* 0x000ea80000300800 */
[----:B------:R-:W3:Y:S04]  /*7ccb0*/  LDL.LU R10, [R1+0x3d7c] ;  /* 0x003d7c00010a7983 */ /* 0x000ee80000300800 */
[----:B------:R-:W4:Y:S04]  /*7ccc0*/  LDL R6, [R1+0x10] ;  /* 0x0000100001067983 */ /* 0x000f280000100800 */
[----:B------:R-:W2:Y:S04]  /*7ccd0*/  LDL.LU R11, [R1+0x3d78] ;  /* 0x003d7800010b7983 */ /* 0x000ea80000300800 */
[----:B------:R-:W2:Y:S04]  /*7cce0*/  LDL.LU R16, [R1+0x1a40] ;  /* 0x001a400001107983 */ /* 0x000ea80000300800 */
[----:B------:R-:W2:Y:S04]  /*7ccf0*/  LDL.LU R17, [R1+0x1a44] ;  /* 0x001a440001117983 */ /* 0x000ea80000300800 */
[----:B------:R-:W2:Y:S04]  /*7cd00*/  LDL.LU R18, [R1+0x1a48] ;  /* 0x001a480001127983 */ /* 0x000ea80000300800 */
[----:B------:R-:W2:Y:S04]  /*7cd10*/  LDL.LU R19, [R1+0x1a4c] ;  /* 0x001a4c0001137983 */ /* 0x000ea80000300800 */
[----:B--2---:R0:W-:Y:S04]  /*7cd20*/  STL.64 [R1+0x3b78], R18 ;  /* 0x003b781201007387 */ /* 0x0041e80000100a00 */
[----:B------:R-:W-:Y:S04]  /*7cd30*/  STL.64 [R1+0x3b70], R16 ;  /* 0x003b701001007387 */ /* 0x000fe80000100a00 */
[----:B------:R-:W2:Y:S01]  /*7cd40*/  LDL.64 R26, [R1] ;  /* 0x00000000011a7983 */ /* 0x000ea20000100a00 */
[----:B---3--:R-:W-:-:S02]  /*7cd50*/  IMAD.MOV.U32 R4, RZ, RZ, R10 ;  /* 0x000000ffff047224 */ /* 0x008fc400078e000a */
[----:B------:R-:W-:Y:S02]  /*7cd60*/  IMAD.MOV.U32 R5, RZ, RZ, R0 ;  /* 0x000000ffff057224 */ /* 0x000fe400078e0000 */
[----:B0-----:R-:W-:Y:S01]  /*7cd70*/  IMAD.MOV.U32 R19, RZ, RZ, R11 ;  /* 0x000000ffff137224 */ /* 0x001fe200078e000b */
[----:B--2---:R-:W-:Y:S04]  /*7cd80*/  STL.64 [R1+0x3b88], R26 ;  /* 0x003b881a01007387 */ /* 0x004fe80000100a00 */
[----:B------:R0:W-:Y:S04]  /*7cd90*/  STL.64 [R1+0x3b80], R24 ;  /* 0x003b801801007387 */ /* 0x0001e80000100a00 */
[----:B------:R-:W2:Y:S04]  /*7cda0*/  LDL.LU R10, [R1+0x3d74] ;  /* 0x003d7400010a7983 */ /* 0x000ea80000300800 */
[----:B------:R-:W3:Y:S04]  /*7cdb0*/  LDL.LU R0, [R1+0x3d70] ;  /* 0x003d700001007983 */ /* 0x000ee80000300800 */
[----:B----4-:R-:W-:Y:S04]  /*7cdc0*/  STL.64 [R1+0x3b98], R6 ;  /* 0x003b980601007387 */ /* 0x010fe80000100a00 */
[----:B------:R1:W-:Y:S04]  /*7cdd0*/  STL.64 [R1+0x3b90], R4 ;  /* 0x003b900401007387 */ /* 0x0003e80000100a00 */
[----:B------:R-:W4:Y:S04]  /*7cde0*/  LDL R18, [R1+0x20] ;  /* 0x0000200001127983 */ /* 0x000f280000100800 */
[----:B------:R-:W4:Y:S04]  /*7cdf0*/  LDL.LU R11, [R1+0x3d6c] ;  /* 0x003d6c00010b7983 */ /* 0x000f280000300800 */
[----:B0-----:R-:W4:Y:S04]  /*7ce00*/  LDL.LU R24, [R1+0x1a70] ;  /* 0x001a700001187983 */ /* 0x001f280000300800 */
[----:B------:R-:W4:Y:S04]  /*7ce10*/  LDL.LU R25, [R1+0x1a74] ;  /* 0x001a740001197983 */ /* 0x000f280000300800 */
[----:B------:R-:W4:Y:S04]  /*7ce20*/  LDL.LU R26, [R1+0x1a78] ;  /* 0x001a7800011a7983 */ /* 0x000f280000300800 */
[----:B------:R-:W4:Y:S01]  /*7ce30*/  LDL.LU R27, [R1+0x1a7c] ;  /* 0x001a7c00011b7983 */ /* 0x000f220000300800 */
[----:B--2---:R-:W-:-:S02]  /*7ce40*/  IMAD.MOV.U32 R17, RZ, RZ, R10 ;  /* 0x000000ffff117224 */ /* 0x004fc400078e000a */
[----:B---3--:R-:W-:Y:S01]  /*7ce50*/  IMAD.MOV.U32 R16, RZ, RZ, R0 ;  /* 0x000000ffff107224 */ /* 0x008fe200078e0000 */
[----:B----4-:R0:W-:Y:S04]  /*7ce60*/  STL.64 [R1+0x3ba8], R26 ;  /* 0x003ba81a01007387 */ /* 0x0101e80000100a00 */
[----:B------:R-:W-:Y:S04]  /*7ce70*/  STL.64 [R1+0x3ba0], R24 ;  /* 0x003ba01801007387 */ /* 0x000fe80000100a00 */
[----:B------:R-:W2:Y:S04]  /*7ce80*/  LDL.LU R0, [R1+0x3d68] ;  /* 0x003d680001007983 */ /* 0x000ea80000300800 */
[----:B------:R-:W3:Y:S04]  /*7ce90*/  LDL.LU R10, [R1+0x3d64] ;  /* 0x003d6400010a7983 */ /* 0x000ee80000300800 */
[----:B------:R-:W-:Y:S04]  /*7cea0*/  STL.64 [R1+0x3bb8], R18 ;  /* 0x003bb81201007387 */ /* 0x000fe80000100a00 */
[----:B------:R4:W-:Y:S04]  /*7ceb0*/  STL.64 [R1+0x3bb0], R16 ;  /* 0x003bb01001007387 */ /* 0x0009e80000100a00 */
[----:B-1----:R-:W2:Y:S04]  /*7cec0*/  LDL.LU R4, [R1+0x1a80] ;  /* 0x001a800001047983 */ /* 0x002ea80000300800 */
[----:B------:R-:W2:Y:S04]  /*7ced0*/  LDL.LU R5, [R1+0x1a84] ;  /* 0x001a840001057983 */ /* 0x000ea80000300800 */
[----:B------:R-:W2:Y:S04]  /*7cee0*/  LDL.LU R6, [R1+0x1a88] ;  /* 0x001a880001067983 */ /* 0x000ea80000300800 */
[----:B------:R-:W2:Y:S01]  /*7cef0*/  LDL.LU R7, [R1+0x1a8c] ;  /* 0x001a8c0001077983 */ /* 0x000ea20000300800 */
[----:B0-----:R-:W-:-:S03]  /*7cf00*/  IMAD.MOV.U32 R27, RZ, RZ, R11 ;  /* 0x000000ffff1b7224 */ /* 0x001fc600078e000b */
[----:B--2---:R-:W-:Y:S04]  /*7cf10*/  STL.64 [R1+0x3bc8], R6 ;  /* 0x003bc80601007387 */ /* 0x004fe80000100a00 */
[----:B------:R-:W-:Y:S04]  /*7cf20*/  STL.64 [R1+0x3bc0], R4 ;  /* 0x003bc00401007387 */ /* 0x000fe80000100a00 */
[----:B------:R-:W2:Y:S04]  /*7cf30*/  LDL R26, [R1+0x30] ;  /* 0x00003000011a7983 */ /* 0x000ea80000100800 */
[----:B------:R-:W2:Y:S04]  /*7cf40*/  LDL.LU R11, [R1+0x3d60] ;  /* 0x003d6000010b7983 */ /* 0x000ea80000300800 */
[----:B----4-:R-:W4:Y:S04]  /*7cf50*/  LDL.LU R16, [R1+0x1a90] ;  /* 0x001a900001107983 */ /* 0x010f280000300800 */
[----:B------:R-:W4:Y:S04]  /*7cf60*/  LDL.LU R17, [R1+0x1a94] ;  /* 0x001a940001117983 */ /* 0x000f280000300800 */
[----:B------:R-:W2:Y:S04]  /*7cf70*/  LDL.LU R18, [R1+0x1a98] ;  /* 0x001a980001127983 */ /* 0x000ea80000300800 */
[----:B------:R-:W2:Y:S01]  /*7cf80*/  LDL.LU R19, [R1+0x1a9c] ;  /* 0x001a9c0001137983 */ /* 0x000ea20000300800 */
[----:B---3--:R-:W-:-:S02]  /*7cf90*/  IMAD.MOV.U32 R24, RZ, RZ, R10 ;  /* 0x000000ffff187224 */ /* 0x008fc400078e000a */
[----:B------:R-:W-:Y:S01]  /*7cfa0*/  IMAD.MOV.U32 R25, RZ, RZ, R0 ;  /* 0x000000ffff197224 */ /* 0x000fe200078e0000 */
[----:B--2---:R0:W-:Y:S04]  /*7cfb0*/  STL.64 [R1+0x3bd8], R18 ;  /* 0x003bd81201007387 */ /* 0x0041e80000100a00 */
[----:B----4-:R-:W-:Y:S04]  /*7cfc0*/  STL.64 [R1+0x3bd0], R16 ;  /* 0x003bd01001007387 */ /* 0x010fe80000100a00 */
[----:B------:R-:W2:Y:S04]  /*7cfd0*/  LDL.LU R10, [R1+0x3d5c] ;  /* 0x003d5c00010a7983 */ /* 0x000ea80000300800 */
[----:B------:R-:W3:Y:S04]  /*7cfe0*/  LDL.LU R0, [R1+0x3d58] ;  /* 0x003d580001007983 */ /* 0x000ee80000300800 */
[----:B------:R-:W-:Y:S04]  /*7cff0*/  STL.64 [R1+0x3be8], R26 ;  /* 0x003be81a01007387 */ /* 0x000fe80000100a00 */
[----:B------:R1:W-:Y:S04]  /*7d000*/  STL.64 [R1+0x3be0], R24 ;  /* 0x003be01801007387 */ /* 0x0003e80000100a00 */
[----:B0-----:R-:W4:Y:S01]  /*7d010*/  LDL R18, [R1+0x40] ;  /* 0x0000400001127983 */ /* 0x001f220000100800 */
[----:B------:R-:W-:-:S03]  /*7d020*/  IMAD.MOV.U32 R19, RZ, RZ, R11 ;  /* 0x000000ffff137224 */ /* 0x000fc600078e000b */
[----:B------:R-:W2:Y:S04]  /*7d030*/  LDL.LU R11, [R1+0x3d54] ;  /* 0x003d5400010b7983 */ /* 0x000ea80000300800 */
[----:B----4-:R-:W-:Y:S04]  /*7d040*/  STL.64 [R1+0x3bf0], R18 ;  /* 0x003bf01201007387 */ /* 0x010fe80000100a00 */
[----:B-1----:R-:W4:Y:S04]  /*7d050*/  LDL.LU R24, [R1+0x1ab0] ;  /* 0x001ab00001187983 */ /* 0x002f280000300800 */
[----:B------:R-:W4:Y:S04]  /*7d060*/  LDL.LU R25, [R1+0x1ab4] ;  /* 0x001ab40001197983 */ /* 0x000f280000300800 */
[----:B------:R-:W4:Y:S04]  /*7d070*/  LDL.LU R26, [R1+0x1ab8] ;  /* 0x001ab800011a7983 */ /* 0x000f280000300800 */
[----:B------:R-:W4:Y:S01]  /*7d080*/  LDL.LU R27, [R1+0x1abc] ;  /* 0x001abc00011b7983 */ /* 0x000f220000300800 */
[----:B---3--:R-:W-:-:S02]  /*7d090*/  IMAD.MOV.U32 R16, RZ, RZ, R0 ;  /* 0x000000ffff107224 */ /* 0x008fc400078e0000 */
[----:B--2---:R-:W-:Y:S01]  /*7d0a0*/  IMAD.MOV.U32 R17, RZ, RZ, R10 ;  /* 0x000000ffff117224 */ /* 0x004fe200078e000a */
[----:B----4-:R-:W-:Y:S04]  /*7d0b0*/  STL.64 [R1+0x3c00], R26 ;  /* 0x003c001a01007387 */ /* 0x010fe80000100a00 */
[----:B------:R0:W-:Y:S04]  /*7d0c0*/  STL.64 [R1+0x3bf8], R24 ;  /* 0x003bf81801007387 */ /* 0x0001e80000100a00 */
[----:B------:R-:W2:Y:S04]  /*7d0d0*/  LDL.LU R0, [R1+0x3d50] ;  /* 0x003d500001007983 */ /* 0x000ea80000300800 */
[----:B------:R-:W3:Y:S04]  /*7d0e0*/  LDL.LU R10, [R1+0x3d4c] ;  /* 0x003d4c00010a7983 */ /* 0x000ee80000300800 */
[----:B------:R-:W-:Y:S04]  /*7d0f0*/  STL.64 [R1+0x3c08], R16 ;  /* 0x003c081001007387 */ /* 0x000fe80000100a00 */
[----:B0-----:R-:W4:Y:S04]  /*7d100*/  LDL.LU R24, [R1+0x1ac0] ;  /* 0x001ac00001187983 */ /* 0x001f280000300800 */
[----:B------:R-:W4:Y:S04]  /*7d110*/  LDL.LU R25, [R1+0x1ac4] ;  /* 0x001ac40001197983 */ /* 0x000f280000300800 */
[----:B------:R-:W2:Y:S04]  /*7d120*/  LDL.LU R26, [R1+0x1ac8] ;  /* 0x001ac800011a7983 */ /* 0x000ea80000300800 */
[----:B------:R-:W2:Y:S01]  /*7d130*/  LDL.LU R27, [R1+0x1acc] ;  /* 0x001acc00011b7983 */ /* 0x000ea20000300800 */
[----:B------:R-:W-:-:S03]  /*7d140*/  IMAD.MOV.U32 R19, RZ, RZ, R11 ;  /* 0x000000ffff137224 */ /* 0x000fc600078e000b */
[----:B--2---:R-:W-:Y:S04]  /*7d150*/  STL.64 [R1+0x3c18], R26 ;  /* 0x003c181a01007387 */ /* 0x004fe80000100a00 */
[----:B----4-:R0:W-:Y:S04]  /*7d160*/  STL.64 [R1+0x3c10], R24 ;  /* 0x003c101801007387 */ /* 0x0101e80000100a00 */
[----:B------:R-:W2:Y:S04]  /*7d170*/  LDL R18, [R1+0x50] ;  /* 0x0000500001127983 */ /* 0x000ea80000100800 */
[----:B------:R-:W4:Y:S04]  /*7d180*/  LDL.LU R11, [R1+0x3d48] ;  /* 0x003d4800010b7983 */ /* 0x000f280000300800 */
[----:B--2---:R1:W-:Y:S04]  /*7d190*/  STL.64 [R1+0x3c20], R18 ;  /* 0x003c201201007387 */ /* 0x0043e80000100a00 */
[----:B0-----:R-:W2:Y:S04]  /*7d1a0*/  LDL.LU R24, [R1+0x1ad0] ;  /* 0x001ad00001187983 */ /* 0x001ea80000300800 */
[----:B------:R-:W2:Y:S04]  /*7d1b0*/  LDL.LU R25, [R1+0x1ad4] ;  /* 0x001ad40001197983 */ /* 0x000ea80000300800 */
[----:B------:R-:W2:Y:S04]  /*7d1c0*/  LDL.LU R26, [R1+0x1ad8] ;  /* 0x001ad800011a7983 */ /* 0x000ea80000300800 */
[----:B------:R-:W2:Y:S01]  /*7d1d0*/  LDL.LU R27, [R1+0x1adc] ;  /* 0x001adc00011b7983 */ /* 0x000ea20000300800 */
[----:B---3--:R-:W-:-:S02]  /*7d1e0*/  IMAD.MOV.U32 R16, RZ, RZ, R10 ;  /* 0x000000ffff107224 */ /* 0x008fc400078e000a */
[----:B------:R-:W-:Y:S01]  /*7d1f0*/  IMAD.MOV.U32 R17, RZ, RZ, R0 ;  /* 0x000000ffff117224 */ /* 0x000fe200078e0000 */
[----:B--2---:R-:W-:Y:S04]  /*7d200*/  STL.64 [R1+0x3c30], R26 ;  /* 0x003c301a01007387 */ /* 0x004fe80000100a00 */
[----:B------:R0:W-:Y:S04]  /*7d210*/  STL.64 [R1+0x3c28], R24 ;  /* 0x003c281801007387 */ /* 0x0001e80000100a00 */
[----:B------:R-:W2:Y:S04]  /*7d220*/  LDL.LU R10, [R1+0x3d44] ;  /* 0x003d4400010a7983 */ /* 0x000ea80000300800 */
[----:B------:R-:W3:Y:S04]  /*7d230*/  LDL.LU R0, [R1+0x3d40] ;  /* 0x003d400001007983 */ /* 0x000ee80000300800 */
[----:B-1----:R-:W2:Y:S01]  /*7d240*/  LDL R18, [R1+0x60] ;  /* 0x0000600001127983 */ /* 0x002ea20000100800 */
[----:B----4-:R-:W-:-:S03]  /*7d250*/  IMAD.MOV.U32 R19, RZ, RZ, R11 ;  /* 0x000000ffff137224 */ /* 0x010fc600078e000b */
[----:B------:R-:W4:Y:S04]  /*7d260*/  LDL.LU R11, [R1+0x3d3c] ;  /* 0x003d3c00010b7983 */ /* 0x000f280000300800 */
[----:B------:R3:W-:Y:S04]  /*7d270*/  STL.64 [R1+0x3c38], R16 ;  /* 0x003c381001007387 */ /* 0x0007e80000100a00 */
[----:B--2---:R-:W-:Y:S04]  /*7d280*/  STL.64 [R1+0x3c50], R18 ;  /* 0x003c501201007387 */ /* 0x004fe80000100a00 */
[----:B0-----:R-:W2:Y:S04]  /*7d290*/  LDL.LU R24, [R1+0x1ae0] ;  /* 0x001ae00001187983 */ /* 0x001ea80000300800 */
[----:B------:R-:W2:Y:S04]  /*7d2a0*/  LDL.LU R25, [R1+0x1ae4] ;  /* 0x001ae40001197983 */ /* 0x000ea80000300800 */
[----:B------:R-:W2:Y:S04]  /*7d2b0*/  LDL.LU R26, [R1+0x1ae8] ;  /* 0x001ae800011a7983 */ /* 0x000ea80000300800 */
[----:B------:R-:W2:Y:S01]  /*7d2c0*/  LDL.LU R27, [R1+0x1aec] ;  /* 0x001aec00011b7983 */ /* 0x000ea20000300800 */
[----:B---3--:R-:W-:-:S02]  /*7d2d0*/  IMAD.MOV.U32 R16, RZ, RZ, R0 ;  /* 0x000000ffff107224 */ /* 0x008fc400078e0000 */
[----:B------:R-:W-:Y:S01]  /*7d2e0*/  IMAD.MOV.U32 R17, RZ, RZ, R10 ;  /* 0x000000ffff117224 */ /* 0x000fe200078e000a */
[----:B------:R-:W3:Y:S04]  /*7d2f0*/  LDL.LU R0, [R1+0x3d38] ;  /* 0x003d380001007983 */ /* 0x000ee80000300800 */
        /* <DEDUP_REMOVED lines=9> */
[----:B----4-:R-:W-:-:S03]  /*7d390*/  IMAD.MOV.U32 R19, RZ, RZ, R11 ;  /* 0x000000ffff137224 */ /* 0x010fc600078e000b */
[----:B------:R-:W4:Y:S04]  /*7d3a0*/  LDL.LU R11, [R1+0x3d30] ;  /* 0x003d3000010b7983 */ /* 0x000f280000300800 */
[----:B--2---:R-:W-:Y:S04]  /*7d3b0*/  STL.64 [R1+0x3c80], R18 ;  /* 0x003c801201007387 */ /* 0x004fe80000100a00 */
[----:B------:R-:W-:Y:S04]  /*7d3c0*/  STL.64 [R1+0x3c60], R26 ;  /* 0x003c601a01007387 */ /* 0x000fe80000100a00 */
[----:B------:R0:W-:Y:S04]  /*7d3d0*/  STL.64 [R1+0x3c58], R24 ;  /* 0x003c581801007387 */ /* 0x0001e80000100a00 */
        /* <DEDUP_REMOVED lines=17> */
[----:B------:R-:W4:Y:S01]  /*7d4f0*/  LDL.LU R11, [R1+0x3d24] ;  /* 0x003d2400010b7983 */ /* 0x000f220000300800 */
[----:B---3--:R-:W-:Y:S02]  /*7d500*/  IMAD.MOV.U32 R16, RZ, RZ, R0 ;  /* 0x000000ffff107224 */ /* 0x008fe400078e0000 */
[----:B------:R-:W-:Y:S01]  /*7d510*/  IMAD.MOV.U32 R17, RZ, RZ, R10 ;  /* 0x000000ffff117224 */ /* 0x000fe200078e000a */
        /* <DEDUP_REMOVED lines=9> */
[----:B------:R-:W2:Y:S01]  /*7d5b0*/  LDL R18, [R1+0x90] ;  /* 0x0000900001127983 */ /* 0x000ea20000100800 */
[----:B----4-:R-:W-:-:S03]  /*7d5c0*/  IMAD.MOV.U32 R19, RZ, RZ, R11 ;  /* 0x000000ffff137224 */ /* 0x010fc600078e000b */
[----:B------:R-:W-:Y:S04]  /*7d5d0*/  STL.64 [R1+0x3cc8], R16 ;  /* 0x003cc81001007387 */ /* 0x000fe80000100a00 */
[----:B--2---:R-:W-:Y:S04]  /*7d5e0*/  STL.64 [R1+0x3ce0], R18 ;  /* 0x003ce01201007387 */ /* 0x004fe80000100a00 */
[----:B---3--:R-:W-:Y:S04]  /*7d5f0*/  STL.64 [R1+0x3ca8], R26 ;  /* 0x003ca81a01007387 */ /* 0x008fe80000100a00 */
[----:B------:R0:W-:Y:S04]  /*7d600*/  STL.64 [R1+0x3ca0], R24 ;  /* 0x003ca01801007387 */ /* 0x0001e80000100a00 */
[----:B0-----:R-:W2:Y:S04]  /*7d610*/  LDL.LU R24, [R1+0x1b30] ;  /* 0x001b300001187983 */ /* 0x001ea80000300800 */
[----:B------:R-:W2:Y:S04]  /*7d620*/  LDL.LU R25, [R1+0x1b34] ;  /* 0x001b340001197983 */ /* 0x000ea80000300800 */
[----:B------:R-:W3:Y:S04]  /*7d630*/  LDL.LU R26, [R1+0x1b38] ;  /* 0x001b3800011a7983 */ /* 0x000ee80000300800 */
[----:B------:R-:W3:Y:S01]  /*7d640*/  LDL.LU R27, [R1+0x1b3c] ;  /* 0x001b3c00011b7983 */ /* 0x000ee20000300800 */
[----:B------:R-:W-:-:S02]  /*7d650*/  IMAD R29, R28, 0x100, R29 ;  /* 0x000001001c1d7824 */ /* 0x000fc400078e021d */
[----:B------:R-:W-:Y:S01]  /*7d660*/  IMAD.MOV.U32 R16, RZ, RZ, R10 ;  /* 0x000000ffff107224 */ /* 0x000fe200078e000a */
[----:B------:R-:W4:Y:S04]  /*7d670*/  LDL.LU R28, [R1+0x3450] ;  /* 0x00345000011c7983 */ /* 0x000f280000300800 */
[----:B------:R-:W4:Y:S04]  /*7d680*/  LDL.LU R19, [R1+0x344c] ;  /* 0x00344c0001137983 */ /* 0x000f280000300800 */
[----:B------:R-:W4:Y:S04]  /*7d690*/  LDL.LU R10, [R1+0x3458] ;  /* 0x00345800010a7983 */ /* 0x000f280000300800 */
[----:B------:R-:W4:Y:S01]  /*7d6a0*/  LDL.LU R18, [R1+0x3454] ;  /* 0x0034540001127983 */ /* 0x000f220000300800 */
[----:B------:R-:W-:-:S03]  /*7d6b0*/  IMAD.MOV.U32 R17, RZ, RZ, R0 ;  /* 0x000000ffff117224 */ /* 0x000fc600078e0000 */
        /* <DEDUP_REMOVED lines=37> */
[----:B------:R-:W2:Y:S04]  /*7d910*/  LDL.LU R28, [R1+0x3d18] ;  /* 0x003d1800011c7983 */ /* 0x000ea80000300800 */
[----:B------:R-:W2:Y:S04]  /*7d920*/  LDL.LU R10, [R1+0x3d14] ;  /* 0x003d1400010a7983 */ /* 0x000ea80000300800 */
[----:B------:R-:W2:Y:S02]  /*7d930*/  LDL.LU R11, [R1+0x3d10] ;  /* 0x003d1000010b7983 */ /* 0x000ea40000300800 */
[----:B--2---:R-:W-:Y:S02]  /*7d940*/  HMMA.16816.F32 R12, R12, R10, R24 ;  /* 0x0000000a0c0c723c */ /* 0x004fe40000001818 */
[----:B------:R-:W2:Y:S04]  /*7d950*/  LDL.LU.64 R26, [R1+0x3d08] ;  /* 0x003d0800011a7983 */ /* 0x000ea80000300a00 */
[----:B------:R-:W2:Y:S04]  /*7d960*/  LDL.LU.64 R24, [R1+0x3d00] ;  /* 0x003d000001187983 */ /* 0x000ea80000300a00 */
[----:B------:R-:W-:Y:S04]  /*7d970*/  STL.64 [R1+0x3ac8], R10 ;  /* 0x003ac80a01007387 */ /* 0x000fe80000100a00 */
[----:B------:R0:W-:Y:S05]  /*7d980*/  STL.64 [R1+0x3ac0], R8 ;  /* 0x003ac00801007387 */ /* 0x0001ea0000100a00 */
[----:B------:R1:W-:Y:S04]  /*7d990*/  STL.64 [R1+0x500], R12 ;  /* 0x0005000c01007387 */ /* 0x0003e80000100a00 */
[----:B------:R1:W-:Y:S04]  /*7d9a0*/  STL.64 [R1+0x508], R14 ;  /* 0x0005080e01007387 */ /* 0x0003e80000100a00 */
[----:B0-----:R-:W3:Y:S04]  /*7d9b0*/  LDL.LU R8, [R1+0x1a50] ;  /* 0x001a500001087983 */ /* 0x001ee80000300800 */
[----:B------:R-:W3:Y:S04]  /*7d9c0*/  LDL.LU R9, [R1+0x1a54] ;  /* 0x001a540001097983 */ /* 0x000ee80000300800 */
[----:B------:R-:W3:Y:S04]  /*7d9d0*/  LDL.LU R10, [R1+0x1a58] ;  /* 0x001a5800010a7983 */ /* 0x000ee80000300800 */
[----:B------:R-:W3:Y:S01]  /*7d9e0*/  LDL.LU R11, [R1+0x1a5c] ;  /* 0x001a5c00010b7983 */ /* 0x000ee20000300800 */
[----:B-1----:R-:W-:-:S02]  /*7d9f0*/  F2FP.F16.E5M2.UNPACK_B R12, R29 ;  /* 0x0000001dff0c723e */ /* 0x002fc400020004ff */
[----:B------:R-:W-:Y:S02]  /*7da00*/  F2FP.F16.E5M2.UNPACK_B R13, R19 ;  /* 0x00000013ff0d723e */ /* 0x000fe400020004ff */
[----:B------:R-:W-:Y:S02]  /*7da10*/  F2FP.F16.E5M2.UNPACK_B R14, R18 ;  /* 0x00000012ff0e723e */ /* 0x000fe400020004ff */
        /* <DEDUP_REMOVED lines=71> */
[----:B------:R-:W-:Y:S04]  /*7de90*/  STL.64 [R1+0xe20], R16 ;  /* 0x000e201001007387 */ /* 0x000fe80000100a00 */
[----:B------:R0:W-:Y:S04]  /*7dea0*/  STL.64 [R1+0xe28], R18 ;  /* 0x000e281201007387 */ /* 0x0001e80000100a00 */
[----:B0-----:R-:W2:Y:S04]  /*7deb0*/  LDL.LU.64 R18, [R1+0x3bd8] ;  /* 0x003bd80001127983 */ /* 0x001ea80000300a00 */
[----:B------:R-:W2:Y:S01]  /*7dec0*/  LDL.LU.64 R16, [R1+0x3bd0] ;  /* 0x003bd00001107983 */ /* 0x000ea20000300a00 */
[----:B---3--:R-:W-:-:S15]  /*7ded0*/  HMMA.16816.F32 R4, R12, R24, R4 ;  /* 0x000000180c04723c */ /* 0x008fde0000001804 */
[----:B------:R-:W-:-:S04]  /*7dee0*/  NOP ;  /* 0x0000000000007918 */ /* 0x000fc80000000000 */
[----:B------:R-:W-:Y:S04]  /*7def0*/  STL.64 [R1+0xe10], R4 ;  /* 0x000e100401007387 */ /* 0x000fe80000100a00 */
[----:B------:R0:W-:Y:S01]  /*7df00*/  STL.64 [R1+0xe18], R6 ;  /* 0x000e180601007387 */ /* 0x0001e20000100a00 */
[C---:B--2---:R-:W-:Y:S03]  /*7df10*/  HMMA.16816.F32 R24, R12.reuse, R26, R16 ;  /* 0x0000001a0c18723c */ /* 0x044fe60000001810 */
        /* <DEDUP_REMOVED lines=13> */
[----:B------:R-:W4:Y:S01]  /*7dff0*/  LDL.LU.64 R4, [R1+0x3b90] ;  /* 0x003b900001047983 */ /* 0x000f220000300a00 */
[----:B---3--:R-:W-:Y:S03]  /*7e000*/  HMMA.16816.F32 R16, R12, R18, R24 ;  /* 0x000000120c10723c */ /* 0x008fe60000001818 */
[----:B------:R-:W3:Y:S04]  /*7e010*/  LDL.LU.64 R26, [R1+0x3b88] ;  /* 0x003b8800011a7983 */ /* 0x000ee80000300a00 */
        /* <DEDUP_REMOVED lines=9> */
[----:B0-----:R-:W3:Y:S04]  /*7e0b0*/  LDL.LU.64 R22, [R1+0x3b68] ;  /* 0x003b680001167983 */ /* 0x001ee80000300a00 */
[----:B------:R-:W3:Y:S01]  /*7e0c0*/  LDL.LU.64 R20, [R1+0x3b60] ;  /* 0x003b600001147983 */ /* 0x000ee20000300a00 */
[C---:B--2---:R-:W-:Y:S08]  /*7e0d0*/  HMMA.16816.F32 R4, R12.reuse, R6, R8 ;  /* 0x000000060c04723c */ /* 0x044ff00000001808 */
[C---:B------:R-:W-:Y:S11]  /*7e0e0*/  HMMA.16816.F32 R8, R12.reuse, R24, R16 ;  /* 0x000000180c08723c */ /* 0x040ff60000001810 */
[----:B------:R-:W-:Y:S04]  /*7e0f0*/  STL.64 [R1+0xdc0], R4 ;  /* 0x000dc00401007387 */ /* 0x000fe80000100a00 */
[----:B------:R-:W-:Y:S04]  /*7e100*/  STL.64 [R1+0xdc8], R6 ;  /* 0x000dc80601007387 */ /* 0x000fe80000100a00 */
[----:B------:R0:W-:Y:S04]  /*7e110*/  STL.64 [R1+0xdb0], R8 ;  /* 0x000db00801007387 */ /* 0x0001e80000100a00 */
[----:B------:R1:W-:Y:S04]  /*7e120*/  STL.64 [R1+0xdb8], R10 ;  /* 0x000db80a01007387 */ /* 0x0003e80000100a00 */
[----:B0-----:R-:W2:Y:S01]  /*7e130*/  LDL.LU R8, [R1+0x1990] ;  /* 0x0019900001087983 */ /* 0x001ea20000300800 */
[----:B---3--:R-:W-:-:S15]  /*7e140*/  HMMA.16816.F32 R4, R12, R26, R20 ;  /* 0x0000001a0c04723c */ /* 0x008fde0000001814 */
[----:B------:R-:W-:-:S04]  /*7e150*/  NOP ;  /* 0x0000000000007918 */ /* 0x000fc80000000000 */
[----:B------:R0:W-:Y:S04]  /*7e160*/  STL.64 [R1+0xda0], R4 ;  /* 0x000da00401007387 */ /* 0x0001e80000100a00 */
[----:B------:R3:W-:Y:S04]  /*7e170*/  STL.64 [R1+0xda8], R6 ;  /* 0x000da80601007387 */ /* 0x0007e80000100a00 */
[----:B------:R-:W2:Y:S04]  /*7e180*/  LDL.LU R9, [R1+0x1994] ;  /* 0x0019940001097983 */ /* 0x000ea80000300800 */
[----:B-1----:R-:W4:Y:S04]  /*7e190*/  LDL.LU R10, [R1+0x1998] ;  /* 0x00199800010a7983 */ /* 0x002f280000300800 */
[----:B------:R-:W4:Y:S04]  /*7e1a0*/  LDL.LU R11, [R1+0x199c] ;  /* 0x00199c00010b7983 */ /* 0x000f280000300800 */
[----:B0-----:R-:W2:Y:S04]  /*7e1b0*/  LDL.LU R4, [R1+0x19b0] ;  /* 0x0019b00001047983 */ /* 0x001ea80000300800 */
[----:B------:R-:W2:Y:S04]  /*7e1c0*/  LDL.LU R5, [R1+0x19b4] ;  /* 0x0019b40001057983 */ /* 0x000ea80000300800 */
[----:B---3--:R-:W3:Y:S04]  /*7e1d0*/  LDL.LU R6, [R1+0x19b8] ;  /* 0x0019b80001067983 */ /* 0x008ee80000300800 */
        /* <DEDUP_REMOVED lines=9> */
[----:B------:R-:W3:Y:S04]  /*7e270*/  LDL.LU R24, [R1+0x1a20] ;  /* 0x001a200001187983 */ /* 0x000ee80000300800 */
[----:B------:R-:W3:Y:S01]  /*7e280*/  LDL.LU R25, [R1+0x1a24] ;  /* 0x001a240001197983 */ /* 0x000ee20000300800 */
[----:B------:R-:W-:-:S03]  /*7e290*/  IMAD.MOV.U32 R0, RZ, RZ, R27 ;  /* 0x000000ffff007224 */ /* 0x000fc600078e001b */
        /* <DEDUP_REMOVED lines=27> */
[----:B----4-:R-:W-:Y:S04]  /*7e450*/  STL.64 [R1+0x3ad8], R10 ;  /* 0x003ad80a01007387 */ /* 0x010fe80000100a00 */
[----:B------:R0:W-:Y:S04]  /*7e460*/  STL.64 [R1+0x3ad0], R8 ;  /* 0x003ad00801007387 */ /* 0x0001e80000100a00 */
[----:B0-----:R-:W3:Y:S04]  /*7e470*/  LDL.LU R8, [R1+0x19a0] ;  /* 0x0019a00001087983 */ /* 0x001ee80000300800 */
[----:B------:R-:W3:Y:S04]  /*7e480*/  LDL.LU R9, [R1+0x19a4] ;  /* 0x0019a40001097983 */ /* 0x000ee80000300800 */
[----:B------:R-:W3:Y:S04]  /*7e490*/  LDL.LU R10, [R1+0x19a8] ;  /* 0x0019a800010a7983 */ /* 0x000ee80000300800 */
[----:B------:R-:W3:Y:S04]  /*7e4a0*/  LDL.LU R11, [R1+0x19ac] ;  /* 0x0019ac00010b7983 */ /* 0x000ee80000300800 */
[----:B------:R0:W-:Y:S04]  /*7e4b0*/  STL [R1+0x3ab0], R0 ;  /* 0x003ab00001007387 */ /* 0x0001e80000100800 */
[----:B0-----:R-:W4:Y:S04]  /*7e4c0*/  LDL.LU R0, [R1+0x347c] ;  /* 0x00347c0001007983 */ /* 0x001f280000300800 */
[----:B------:R-:W-:Y:S04]  /*7e4d0*/  STL.64 [R1+0xd90], R24 ;  /* 0x000d901801007387 */ /* 0x000fe80000100a00 */
[----:B------:R0:W-:Y:S04]  /*7e4e0*/  STL.64 [R1+0xd98], R26 ;  /* 0x000d981a01007387 */ /* 0x0001e80000100a00 */
[----:B0-----:R-:W2:Y:S04]  /*7e4f0*/  LDL.LU.64 R26, [R1+0x3b58] ;  /* 0x003b5800011a7983 */ /* 0x001ea80000300a00 */
[----:B------:R-:W3:Y:S04]  /*7e500*/  LDL.LU.64 R24, [R1+0x3b50] ;  /* 0x003b500001187983 */ /* 0x000ee80000300a00 */
[----:B------:R0:W-:Y:S04]  /*7e510*/  STL.64 [R1+0x3998], R28 ;  /* 0x0039981c01007387 */ /* 0x0001e80000100a00 */
[----:B0-----:R-:W3:Y:S04]  /*7e520*/  LDL.LU R28, [R1+0x3474] ;  /* 0x00347400011c7983 */ /* 0x001ee80000300800 */
[----:B------:R-:W4:Y:S01]  /*7e530*/  LDL.LU R29, [R1+0x3480] ;  /* 0x00348000011d7983 */ /* 0x000f220000300800 */
        /* <DEDUP_REMOVED lines=47> */
[----:B------:R-:W2:Y:S04]  /*7e830*/  LDL.LU.64 R4, [R1+0x3af0] ;  /* 0x003af00001047983 */ /* 0x000ea80000300a00 */
[----:B------:R0:W-:Y:S04]  /*7e840*/  STL.64 [R1+0x3908], R18 ;  /* 0x0039081201007387 */ /* 0x0001e80000100a00 */
[----:B0-----:R-:W3:Y:S04]  /*7e850*/  LDL.LU R19, [R1+0x3468] ;  /* 0x0034680001137983 */ /* 0x001ee80000300800 */
[----:B------:R-:W-:Y:S01]  /*7e860*/  STL.64 [R1+0x3900], R16 ;  /* 0x0039001001007387 */ /* 0x000fe20000100a00 */
[----:B--2---:R-:W-:-:S15]  /*7e870*/  HMMA.16816.F32 R4, R12, R2, R4 ;  /* 0x000000020c04723c */ /* 0x004fde0000001804 */
[----:B------:R-:W-:-:S04]  /*7e880*/  NOP ;  /* 0x0000000000007918 */ /* 0x000fc80000000000 */
[----:B------:R-:W-:Y:S04]  /*7e890*/  STL.64 [R1+0xd20], R4 ;  /* 0x000d200401007387 */ /* 0x000fe80000100a00 */
[----:B------:R0:W-:Y:S04]  /*7e8a0*/  STL.64 [R1+0xd28], R6 ;  /* 0x000d280601007387 */ /* 0x0001e80000100a00 */
[----:B0-----:R-:W2:Y:S04]  /*7e8b0*/  LDL.LU.64 R6, [R1+0x3ae8] ;  /* 0x003ae80001067983 */ /* 0x001ea80000300a00 */
[----:B------:R-:W2:Y:S04]  /*7e8c0*/  LDL.LU.64 R4, [R1+0x3ae0] ;  /* 0x003ae00001047983 */ /* 0x000ea80000300a00 */
[----:B------:R-:W-:Y:S01]  /*7e8d0*/  STL.64 [R1+0x3a38], R2 ;  /* 0x003a380201007387 */ /* 0x000fe20000100a00 */
[----:B--2---:R-:W-:-:S15]  /*7e8e0*/  HMMA.16816.F32 R8, R12, R4, R8 ;  /* 0x000000040c08723c */ /* 0x004fde0000001808 */
        /* <DEDUP_REMOVED lines=10> */
[----:B------:R-:W2:Y:S04]  /*7e990*/  LDL.LU.64 R8, [R1+0x3ac0] ;  /* 0x003ac00001087983 */ /* 0x000ea80000300a00 */
[----:B------:R-:W-:Y:S04]  /*7e9a0*/  STL.64 [R1+0x38d0], R6 ;  /* 0x0038d00601007387 */ /* 0x000fe80000100a00 */
[----:B------:R0:W-:Y:S04]  /*7e9b0*/  STL.64 [R1+0x38c8], R4 ;  /* 0x0038c80401007387 */ /* 0x0001e80000100a00 */
[----:B0-----:R-:W4:Y:S04]  /*7e9c0*/  LDL.LU R4, [R1+0x1980] ;  /* 0x0019800001047983 */ /* 0x001f280000300800 */
[----:B------:R-:W4:Y:S04]  /*7e9d0*/  LDL.LU R5, [R1+0x1984] ;  /* 0x0019840001057983 */ /* 0x000f280000300800 */
[----:B------:R-:W4:Y:S04]  /*7e9e0*/  LDL.LU R6, [R1+0x1988] ;  /* 0x0019880001067983 */ /* 0x000f280000300800 */
[----:B------:R-:W4:Y:S01]  /*7e9f0*/  LDL.LU R7, [R1+0x198c] ;  /* 0x00198c0001077983 */ /* 0x000f220000300800 */
[----:B---3--:R-:W-:-:S03]  /*7ea00*/  IMAD R2, R20, 0x100, R19 ;  /* 0x0000010014027824 */ /* 0x008fc600078e0213 */
[----:B--2---:R-:W-:Y:S01]  /*7ea10*/  STL [R1+0x3ab8], R8 ;  /* 0x003ab80801007387 */ /* 0x004fe20000100800 */
[----:B----4-:R-:W-:Y:S03]  /*7ea20*/  HMMA.16816.F32 R4, R12, R8, R4 ;  /* 0x000000080c04723c */ /* 0x010fe60000001804 */
[----:B------:R-:W-:-:S15]  /*7ea30*/  STL [R1+0x3ab4], R9 ;  /* 0x003ab40901007387 */ /* 0x000fde0000100800 */
[----:B------:R-:W-:Y:S01]  /*7ea40*/  NOP ;  /* 0x0000000000007918 */ /* 0x000fe20000000000 */
[----:B------:R-:W-:Y:S04]  /*7ea50*/  STL.64 [R1+0xcf0], R4 ;  /* 0x000cf00401007387 */ /* 0x000fe80000100a00 */
[----:B------:R0:W-:Y:S02]  /*7ea60*/  STL.64 [R1+0xcf8], R6 ;  /* 0x000cf80601007387 */ /* 0x0001e40000100a00 */
[----:B0-----:R-:W-:Y:S02]  /*7ea70*/  HMMA.16816.F32 R4, R12, R10, R24 ;  /* 0x0000000a0c04723c */ /* 0x001fe40000001818 */
[----:B------:R-:W-:Y:S04]  /*7ea80*/  STL [R1+0x130], R2 ;  /* 0x0001300201007387 */ /* 0x000fe80000100800 */
[----:B------:R-:W2:-:S13]  /*7ea90*/  LDL.LU R16, [R1+0x1910] ;  /* 0x0019100001107983 */ /* 0x000e9a0000300800 */
[----:B------:R-:W-:Y:S04]  /*7eaa0*/  STL.64 [R1+0x4f0], R4 ;  /* 0x0004f00401007387 */ /* 0x000fe80000100a00 */
[----:B------:R-:W-:Y:S04]  /*7eab0*/  STL.64 [R1+0x4f8], R6 ;  /* 0x0004f80601007387 */ /* 0x000fe80000100a00 */
        /* <DEDUP_REMOVED lines=10> */
[----:B0-----:R-:W3:Y:S04]  /*7eb60*/  LDL R18, [R1+0x80] ;  /* 0x0000800001127983 */ /* 0x001ee80000100800 */
[----:B------:R-:W3:Y:S04]  /*7eb70*/  LDL R19, [R1+0x84] ;  /* 0x0000840001137983 */ /* 0x000ee80000100800 */
[----:B--2---:R0:W-:Y:S04]  /*7eb80*/  STL.64 [R1+0x3a50], R16 ;  /* 0x003a501001007387 */ /* 0x0041e80000100a00 */
[----:B0-----:R-:W2:Y:S01]  /*7eb90*/  LDL.64 R16, [R1+0x88] ;  /* 0x0000880001107983 */ /* 0x001ea20000100a00 */
[----:B------:R-:W-:-:S03]  /*7eba0*/  IMAD R8, R22, 0x100, R21 ;  /* 0x0000010016087824 */ /* 0x000fc600078e0215 */
[----:B---3--:R0:W-:Y:S04]  /*7ebb0*/  STL.64 [R1+0x3a88], R18 ;  /* 0x003a881201007387 */ /* 0x0081e80000100a00 */
[----:B--2---:R1:W-:Y:S04]  /*7ebc0*/  STL.64 [R1+0x3a80], R16 ;  /* 0x003a801001007387 */ /* 0x0043e80000100a00 */
[----:B------:R-:W2:Y:S04]  /*7ebd0*/  LDL.64 R2, [R1+0x78] ;  /* 0x0000780001027983 */ /* 0x000ea80000100a00 */
[----:B------:R-:W3:Y:S04]  /*7ebe0*/  LDL R20, [R1+0x70] ;  /* 0x0000700001147983 */ /* 0x000ee80000100800 */
[----:B------:R-:W3:Y:S04]  /*7ebf0*/  LDL R21, [R1+0x74] ;  /* 0x0000740001157983 */ /* 0x000ee80000100800 */
[----:B------:R-:W4:Y:S04]  /*7ec00*/  LDL.LU R4, [R1+0x1920] ;  /* 0x0019200001047983 */ /* 0x000f280000300800 */
[----:B------:R-:W4:Y:S04]  /*7ec10*/  LDL.LU R5, [R1+0x1924] ;  /* 0x0019240001057983 */ /* 0x000f280000300800 */
[----:B------:R-:W2:Y:S04]  /*7ec20*/  LDL.LU R6, [R1+0x1928] ;  /* 0x0019280001067983 */ /* 0x000ea80000300800 */
[----:B------:R-:W2:Y:S04]  /*7ec30*/  LDL.LU R7, [R1+0x192c] ;  /* 0x00192c0001077983 */ /* 0x000ea80000300800 */
[----:B0-----:R-:W3:Y:S04]  /*7ec40*/  LDL R18, [R1+0x90] ;  /* 0x0000900001127983 */ /* 0x001ee80000100800 */
[----:B------:R-:W3:Y:S04]  /*7ec50*/  LDL R19, [R1+0x94] ;  /* 0x0000940001137983 */ /* 0x000ee80000100800 */
[----:B------:R-:W3:Y:S04]  /*7ec60*/  LDL.LU R15, [R1+0x130] ;  /* 0x00013000010f7983 */ /* 0x000ee80000300800 */
[----:B-1----:R-:W3:Y:S04]  /*7ec70*/  LDL.64 R16, [R1+0x98] ;  /* 0x0000980001107983 */ /* 0x002ee80000100a00 */
[----:B--2---:R-:W-:Y:S04]  /*7ec80*/  STL.64 [R1+0x3a68], R6 ;  /* 0x003a680601007387 */ /* 0x004fe80000100a00 */
[----:B----4-:R0:W-:Y:S04]  /*7ec90*/  STL.64 [R1+0x3a60], R4 ;  /* 0x003a600401007387 */ /* 0x0101e80000100a00 */
        /* <DEDUP_REMOVED lines=15> */
[----:B------:R-:W4:Y:S01]  /*7ed90*/  LDL.LU R7, [R1+0x196c] ;  /* 0x00196c0001077983 */ /* 0x000f220000300800 */
[----:B------:R-:W-:-:S02]  /*7eda0*/  IMAD R9, R28, 0x100, R23 ;  /* 0x000001001c097824 */ /* 0x000fc400078e0217 */
[----:B------:R-:W-:Y:S01]  /*7edb0*/  IMAD R0, R0, 0x100, R29 ;  /* 0x0000010000007824 */ /* 0x000fe200078e021d */
[----:B---3--:R-:W-:Y:S01]  /*7edc0*/  F2FP.F16.E5M2.UNPACK_B R12, R15 ;  /* 0x0000000fff0c723e */ /* 0x008fe200020004ff */
[----:B----4-:R-:W-:Y:S04]  /*7edd0*/  STL.64 [R1+0x3aa8], R6 ;  /* 0x003aa80601007387 */ /* 0x010fe80000100a00 */
[----:B--2---:R0:W-:Y:S04]  /*7ede0*/  STL.64 [R1+0x3aa0], R4 ;  /* 0x003aa00401007387 */ /* 0x0041e80000100a00 */
[----:B0-----:R-:W2:Y:S04]  /*7edf0*/  LDL.LU R4, [R1+0x1970] ;  /* 0x0019700001047983 */ /* 0x001ea80000300800 */
[----:B------:R-:W2:Y:S04]  /*7ee00*/  LDL.LU R5, [R1+0x1974] ;  /* 0x0019740001057983 */ /* 0x000ea80000300800 */
[----:B------:R-:W2:Y:S04]  /*7ee10*/  LDL.LU R6, [R1+0x1978] ;  /* 0x0019780001067983 */ /* 0x000ea80000300800 */
[----:B------:R-:W2:Y:S01]  /*7ee20*/  LDL.LU R7, [R1+0x197c] ;  /* 0x00197c0001077983 */ /* 0x000ea20000300800 */
[----:B------:R-:W-:-:S02]  /*7ee30*/  F2FP.F16.E5M2.UNPACK_B R13, R8 ;  /* 0x00000008ff0d723e */ /* 0x000fc400020004ff */
[----:B------:R-:W-:Y:S02]  /*7ee40*/  F2FP.F16.E5M2.UNPACK_B R14, R9 ;  /* 0x00000009ff0e723e */ /* 0x000fe400020004ff */
[----:B------:R-:W-:Y:S01]  /*7ee50*/  F2FP.F16.E5M2.UNPACK_B R15, R0 ;  /* 0x00000000ff0f723e */ /* 0x000fe200020004ff */
[----:B------:R-:W3:Y:S04]  /*7ee60*/  LDL.64 R22, [R1+0x68] ;  /* 0x0000680001167983 */ /* 0x000ee80000100a00 */
[----:B------:R-:W4:Y:S04]  /*7ee70*/  LDL R28, [R1+0x60] ;  /* 0x00006000011c7983 */ /* 0x000f280000100800 */
[----:B------:R-:W4:Y:S04]  /*7ee80*/  LDL R29, [R1+0x64] ;  /* 0x00006400011d7983 */ /* 0x000f280000100800 */
[----:B------:R-:W4:Y:S04]  /*7ee90*/  LDL.LU R24, [R1+0x1900] ;  /* 0x0019000001187983 */ /* 0x000f280000300800 */
[----:B------:R-:W4:Y:S04]  /*7eea0*/  LDL.LU R25, [R1+0x1904] ;  /* 0x0019040001197983 */ /* 0x000f280000300800 */
[----:B------:R-:W4:Y:S04]  /*7eeb0*/  LDL.LU R26, [R1+0x1908] ;  /* 0x00190800011a7983 */ /* 0x000f280000300800 */
[----:B------:R-:W4:Y:S04]  /*7eec0*/  LDL.LU R27, [R1+0x190c] ;  /* 0x00190c00011b7983 */ /* 0x000f280000300800 */
[----:B------:R-:W-:Y:S04]  /*7eed0*/  STL [R1+0x386c], R10 ;  /* 0x00386c0a01007387 */ /* 0x000fe80000100800 */
[----:B------:R-:W-:Y:S04]  /*7eee0*/  STL [R1+0x3868], R11 ;  /* 0x0038680b01007387 */ /* 0x000fe80000100800 */
        /* <DEDUP_REMOVED lines=9> */
[----:B------:R-:W-:-:S02]  /*7ef80*/  IMAD.MOV.U32 R11, RZ, RZ, R16 ;  /* 0x000000ffff0b7224 */ /* 0x000fc400078e0010 */
[----:B------:R-:W-:-:S05]  /*7ef90*/  IMAD.MOV.U32 R10, RZ, RZ, R17 ;  /* 0x000000ffff0a7224 */ /* 0x000fca00078e0011 */
[----:B------:R-:W-:Y:S04]  /*7efa0*/  STL [R1+0x3874], R10 ;  /* 0x0038740a01007387 */ /* 0x000fe80000100800 */
        /* <DEDUP_REMOVED lines=31> */
[----:B------:R-:W-:Y:S01]  /*7f1a0*/  HMMA.16816.F32 R4, R12, R20, R4 ;  /* 0x000000140c04723c */ /* 0x000fe20000001804 */
[----:B------:R-:W-:-:S02]  /*7f1b0*/  IMAD.MOV.U32 R10, RZ, RZ, R3 ;  /* 0x000000ffff0a7224 */ /* 0x000fc400078e0003 */
[----:B------:R-:W-:Y:S02]  /*7f1c0*/  IMAD.MOV.U32 R11, RZ, RZ, R2 ;  /* 0x000000ffff0b7224 */ /* 0x000fe400078e0002 */
[----:B------:R-:W4:Y:S04]  /*7f1d0*/  LDL.LU.64 R2, [R1+0x3a38] ;  /* 0x003a380001027983 */ /* 0x000f280000300a00 */
[----:B------:R-:W-:Y:S04]  /*7f1e0*/  STL [R1+0x3884], R10 ;  /* 0x0038840a01007387 */ /* 0x000fe80000100800 */
[----:B------:R3:W-:Y:S06]  /*7f1f0*/  STL [R1+0x3880], R11 ;  /* 0x0038800b01007387 */ /* 0x0007ec0000100800 */
[----:B------:R-:W-:Y:S04]  /*7f200*/  STL.64 [R1+0xc90], R4 ;  /* 0x000c900401007387 */ /* 0x000fe80000100a00 */
[----:B------:R2:W-:Y:S01]  /*7f210*/  STL.64 [R1+0xc98], R6 ;  /* 0x000c980601007387 */ /* 0x0005e20000100a00 */
[----:B---3--:R-:W-:-:S02]  /*7f220*/  IMAD.MOV.U32 R11, RZ, RZ, R23 ;  /* 0x000000ffff0b7224 */ /* 0x008fc400078e0017 */
[----:B------:R-:W-:Y:S01]  /*7f230*/  IMAD.MOV.U32 R10, RZ, RZ, R22 ;  /* 0x000000ffff0a7224 */ /* 0x000fe200078e0016 */
[----:B--2---:R-:W-:-:S15]  /*7f240*/  HMMA.16816.F32 R4, R12, R22, R16 ;  /* 0x000000160c04723c */ /* 0x004fde0000001810 */
[----:B------:R-:W-:-:S04]  /*7f250*/  NOP ;  /* 0x0000000000007918 */ /* 0x000fc80000000000 */
[----:B------:R-:W-:Y:S04]  /*7f260*/  STL.64 [R1+0xc80], R4 ;  /* 0x000c800401007387 */ /* 0x000fe80000100a00 */
[----:B------:R4:W-:Y:S02]  /*7f270*/  STL.64 [R1+0xc88], R6 ;  /* 0x000c880601007387 */ /* 0x0009e40000100a00 */
[C---:B----4-:R-:W-:Y:S02]  /*7f280*/  HMMA.16816.F32 R4, R12.reuse, R28, R24 ;  /* 0x0000001c0c04723c */ /* 0x050fe40000001818 */
[----:B------:R-:W-:Y:S04]  /*7f290*/  STL [R1+0x388c], R11 ;  /* 0x00388c0b01007387 */ /* 0x000fe80000100800 */
[----:B------:R-:W-:Y:S04]  /*7f2a0*/  STL [R1+0x3888], R10 ;  /* 0x0038880a01007387 */ /* 0x000fe80000100800 */
[----:B------:R-:W-:Y:S04]  /*7f2b0*/  STL.64 [R1+0x3a30], R8 ;  /* 0x003a300801007387 */ /* 0x000fe80000100a00 */
[----:B------:R-:W2:Y:S05]  /*7f2c0*/  LDL.LU R20, [R1+0x1850] ;  /* 0x0018500001147983 */ /* 0x000eaa0000300800 */
        /* <DEDUP_REMOVED lines=30> */
[----:B0-----:R-:W2:Y:S04]  /*7f4b0*/  LDL.64 R20, [R1+0x38] ;  /* 0x0000380001147983 */ /* 0x001ea80000100a00 */
[----:B---3--:R0:W-:Y:S04]  /*7f4c0*/  STL.64 [R1+0x39e8], R22 ;  /* 0x0039e81601007387 */ /* 0x0081e80000100a00 */
[----:B0-----:R-:W3:Y:S04]  /*7f4d0*/  LDL R22, [R1+0x40] ;  /* 0x0000400001167983 */ /* 0x001ee80000100800 */
[----:B------:R-:W3:Y:S04]  /*7f4e0*/  LDL R23, [R1+0x44] ;  /* 0x0000440001177983 */ /* 0x000ee80000100800 */
[----:B--2---:R0:W-:Y:S04]  /*7f4f0*/  STL.64 [R1+0x39e0], R20 ;  /* 0x0039e01401007387 */ /* 0x0041e80000100a00 */
[----:B0-----:R-:W2:Y:S04]  /*7f500*/  LDL.64 R20, [R1+0x48] ;  /* 0x0000480001147983 */ /* 0x001ea80000100a00 */
[----:B---3--:R-:W-:Y:S04]  /*7f510*/  STL.64 [R1+0x3a18], R22 ;  /* 0x003a181601007387 */ /* 0x008fe80000100a00 */
[----:B--2---:R-:W-:Y:S04]  /*7f520*/  STL.64 [R1+0x3a10], R20 ;  /* 0x003a101401007387 */ /* 0x004fe80000100a00 */
[----:B------:R-:W2:Y:S04]  /*7f530*/  LDL.64 R6, [R1+0x18] ;  /* 0x0000180001067983 */ /* 0x000ea80000100a00 */
[----:B--2---:R-:W-:Y:S04]  /*7f540*/  STL.64 [R1+0x39c8], R6 ;  /* 0x0039c80601007387 */ /* 0x004fe80000100a00 */
[----:B----4-:R0:W-:Y:S04]  /*7f550*/  STL.64 [R1+0x39c0], R4 ;  /* 0x0039c00401007387 */ /* 0x0101e80000100a00 */
[----:B0-----:R-:W2:Y:S04]  /*7f560*/  LDL.LU R4, [R1+0x18a0] ;  /* 0x0018a00001047983 */ /* 0x001ea80000300800 */
[----:B------:R-:W2:Y:S04]  /*7f570*/  LDL.LU R5, [R1+0x18a4] ;  /* 0x0018a40001057983 */ /* 0x000ea80000300800 */
[----:B------:R-:W3:Y:S04]  /*7f580*/  LDL.LU R6, [R1+0x18a8] ;  /* 0x0018a80001067983 */ /* 0x000ee80000300800 */
[----:B------:R-:W3:Y:S04]  /*7f590*/  LDL.LU R7, [R1+0x18ac] ;  /* 0x0018ac0001077983 */ /* 0x000ee80000300800 */
[----:B------:R-:W4:Y:S04]  /*7f5a0*/  LDL R22, [R1+0x50] ;  /* 0x0000500001167983 */ /* 0x000f280000100800 */
[----:B------:R-:W4:Y:S04]  /*7f5b0*/  LDL R23, [R1+0x54] ;  /* 0x0000540001177983 */ /* 0x000f280000100800 */
[----:B------:R-:W4:Y:S04]  /*7f5c0*/  LDL.LU R8, [R1+0x18f0] ;  /* 0x0018f00001087983 */ /* 0x000f280000300800 */
[----:B------:R-:W4:Y:S04]  /*7f5d0*/  LDL.LU R9, [R1+0x18f4] ;  /* 0x0018f40001097983 */ /* 0x000f280000300800 */
[----:B------:R-:W4:Y:S04]  /*7f5e0*/  LDL.LU R10, [R1+0x18f8] ;  /* 0x0018f800010a7983 */ /* 0x000f280000300800 */
[----:B------:R-:W4:Y:S04]  /*7f5f0*/  LDL.LU R11, [R1+0x18fc] ;  /* 0x0018fc00010b7983 */ /* 0x000f280000300800 */
        /* <DEDUP_REMOVED lines=19> */
[----:B----4-:R-:W-:Y:S03]  /*7f730*/  HMMA.16816.F32 R8, R12, R20, R8 ;  /* 0x000000140c08723c */ /* 0x010fe60000001808 */
        /* <DEDUP_REMOVED lines=8> */
[----:B------:R-:W3:Y:S04]  /*7f7c0*/  LDL.LU R16, [R1+0x1860] ;  /* 0x0018600001107983 */ /* 0x000ee80000300800 */
[----:B------:R-:W3:Y:S04]  /*7f7d0*/  LDL.LU R17, [R1+0x1864] ;  /* 0x0018640001117983 */ /* 0x000ee80000300800 */
[----:B------:R-:W3:Y:S04]  /*7f7e0*/  LDL.LU R18, [R1+0x1868] ;  /* 0x0018680001127983 */ /* 0x000ee80000300800 */
[----:B------:R-:W3:Y:S04]  /*7f7f0*/  LDL.LU R19, [R1+0x186c] ;  /* 0x00186c0001137983 */ /* 0x000ee80000300800 */
[----:B------:R-:W4:Y:S04]  /*7f800*/  LDL.64 R26, [R1+0x8] ;  /* 0x00000800011a7983 */ /* 0x000f280000100a00 */
[----:B------:R0:W-:Y:S04]  /*7f810*/  STL.64 [R1+0xc60], R8 ;  /* 0x000c600801007387 */ /* 0x0001e80000100a00 */
[----:B------:R1:W-:Y:S04]  /*7f820*/  STL.64 [R1+0xc68], R10 ;  /* 0x000c680a01007387 */ /* 0x0003e80000100a00 */
[----:B0-----:R-:W3:Y:S01]  /*7f830*/  LDL.LU.64 R8, [R1+0x3a30] ;  /* 0x003a300001087983 */ /* 0x001ee20000300a00 */
[----:B-1----:R-:W-:-:S02]  /*7f840*/  IMAD.MOV.U32 R11, RZ, RZ, R20 ;  /* 0x000000ffff0b7224 */ /* 0x002fc400078e0014 */
        /* <DEDUP_REMOVED lines=69> */
[----:B------:R-:W-:-:S05]  /*7fca0*/  IMAD.MOV.U32 R10, RZ, RZ, R7 ;  /* 0x000000ffff0a7224 */ /* 0x000fca00078e0007 */
[----:B------:R4:W-:Y:S04]  /*7fcb0*/  STL [R1+0x38b4], R10 ;  /* 0x0038b40a01007387 */ /* 0x0009e80000100800 */
[----:B------:R0:W-:Y:S07]  /*7fcc0*/  STL [R1+0x38b0], R11 ;  /* 0x0038b00b01007387 */ /* 0x0001ee0000100800 */
[----:B------:R1:W-:Y:S04]  /*7fcd0*/  STL.64 [R1+0xbd0], R16 ;  /* 0x000bd01001007387 */ /* 0x0003e80000100a00 */
[----:B------:R3:W-:Y:S01]  /*7fce0*/  STL.64 [R1+0xbd8], R18 ;  /* 0x000bd81201007387 */ /* 0x0007e20000100a00 */
[----:B----4-:R-:W-:-:S02]  /*7fcf0*/  IMAD.MOV.U32 R10, RZ, RZ, R26 ;  /* 0x000000ffff0a7224 */ /* 0x010fc400078e001a */
[----:B0-----:R-:W-:Y:S01]  /*7fd00*/  IMAD.MOV.U32 R11, RZ, RZ, R27 ;  /* 0x000000ffff0b7224 */ /* 0x001fe200078e001b */
[----:B--2---:R-:W-:-:S15]  /*7fd10*/  HMMA.16816.F32 R4, R12, R26, R20 ;  /* 0x0000001a0c04723c */ /* 0x004fde0000001814 */
[----:B------:R-:W-:-:S04]  /*7fd20*/  NOP ;  /* 0x0000000000007918 */ /* 0x000fc80000000000 */
[----:B------:R-:W-:Y:S04]  /*7fd30*/  STL.64 [R1+0xbc0], R4 ;  /* 0x000bc00401007387 */ /* 0x000fe80000100a00 */
[----:B------:R-:W-:Y:S04]  /*7fd40*/  STL.64 [R1+0xbc8], R6 ;  /* 0x000bc80601007387 */ /* 0x000fe80000100a00 */
[----:B-1----:R-:W2:Y:S04]  /*7fd50*/  LDL.LU R16, [R1+0x17f0] ;  /* 0x0017f00001107983 */ /* 0x002ea80000300800 */
[----:B------:R-:W2:Y:S04]  /*7fd60*/  LDL.LU R17, [R1+0x17f4] ;  /* 0x0017f40001117983 */ /* 0x000ea80000300800 */
[----:B---3--:R-:W3:Y:S04]  /*7fd70*/  LDL.LU R18, [R1+0x17f8] ;  /* 0x0017f80001127983 */ /* 0x008ee80000300800 */
        /* <DEDUP_REMOVED lines=9> */
[----:B--2---:R0:W-:Y:S04]  /*7fe10*/  STL.64 [R1+0x3958], R26 ;  /* 0x0039581a01007387 */ /* 0x0041e80000100a00 */
[----:B0-----:R-:W2:Y:S01]  /*7fe20*/  LDL R26, [R1] ;  /* 0x00000000011a7983 */ /* 0x001ea20000100800 */
[----:B------:R-:W-:-:S03]  /*7fe30*/  IMAD.MOV.U32 R27, RZ, RZ, R0 ;  /* 0x000000ffff1b7224 */ /* 0x000fc600078e0000 */
[----:B------:R-:W2:Y:S04]  /*7fe40*/  LDL.LU R0, [R1+0x3970] ;  /* 0x0039700001007983 */ /* 0x000ea80000300800 */
[----:B------:R-:W-:Y:S04]  /*7fe50*/  STL.64 [R1+0x3950], R24 ;  /* 0x0039501801007387 */ /* 0x000fe80000100a00 */
[----:B------:R-:W-:Y:S04]  /*7fe60*/  STL.64 [R1+0x3938], R22 ;  /* 0x0039381601007387 */ /* 0x000fe80000100a00 */
[----:B----4-:R0:W-:Y:S04]  /*7fe70*/  STL.64 [R1+0x3930], R20 ;  /* 0x0039301401007387 */ /* 0x0101e80000100a00 */
[----:B0-----:R-:W4:Y:S04]  /*7fe80*/  LDL.LU R20, [R1+0x1820] ;  /* 0x0018200001147983 */ /* 0x001f280000300800 */
        /* <DEDUP_REMOVED lines=23> */
[----:B------:R-:W4:Y:S04]  /*80000*/  LDL.LU R6, [R1+0x17d8] ;  /* 0x0017d80001067983 */ /* 0x000f280000300800 */
[----:B------:R-:W4:Y:S01]  /*80010*/  LDL.LU R7, [R1+0x17dc] ;  /* 0x0017dc0001077983 */ /* 0x000f220000300800 */
[C---:B------:R-:W-:Y:S03]  /*80020*/  HMMA.16816.F32 R24, R12.reuse, R26, R20 ;  /* 0x0000001a0c18723c */ /* 0x040fe60000001814 */
[----:B----4-:R-:W-:Y:S04]  /*80030*/  STL.64 [R1+0x38f8], R6 ;  /* 0x0038f80601007387 */ /* 0x010fe80000100a00 */
[----:B--2---:R0:W-:Y:S04]  /*80040*/  STL.64 [R1+0x38f0], R4 ;  /* 0x0038f00401007387 */ /* 0x0041e80000100a00 */
[----:B0-----:R-:W2:Y:S04]  /*80050*/  LDL.LU R4, [R1+0x17e0] ;  /* 0x0017e00001047983 */ /* 0x001ea80000300800 */
[----:B------:R-:W2:Y:S04]  /*80060*/  LDL.LU R5, [R1+0x17e4] ;  /* 0x0017e40001057983 */ /* 0x000ea80000300800 */
[----:B------:R-:W2:Y:S04]  /*80070*/  LDL.LU R6, [R1+0x17e8] ;  /* 0x0017e80001067983 */ /* 0x000ea80000300800 */
[----:B------:R-:W2:Y:S04]  /*80080*/  LDL.LU R7, [R1+0x17ec] ;  /* 0x0017ec0001077983 */ /* 0x000ea80000300800 */
[----:B------:R-:W-:Y:S04]  /*80090*/  STL.64 [R1+0x38c0], R10 ;  /* 0x0038c00a01007387 */ /* 0x000fe80000100a00 */
[----:B------:R0:W-:Y:S04]  /*800a0*/  STL.64 [R1+0x38b8], R8 ;  /* 0x0038b80801007387 */ /* 0x0001e80000100a00 */
[----:B0-----:R-:W4:Y:S04]  /*800b0*/  LDL.LU R8, [R1+0x17b0] ;  /* 0x0017b00001087983 */ /* 0x001f280000300800 */
[----:B------:R-:W4:Y:S04]  /*800c0*/  LDL.LU R9, [R1+0x17b4] ;  /* 0x0017b40001097983 */ /* 0x000f280000300800 */
[----:B------:R-:W4:Y:S04]  /*800d0*/  LDL.LU R10, [R1+0x17b8] ;  /* 0x0017b800010a7983 */ /* 0x000f280000300800 */
[----:B------:R-:W4:Y:S04]  /*800e0*/  LDL.LU R11, [R1+0x17bc] ;  /* 0x0017bc00010b7983 */ /* 0x000f280000300800 */
        /* <DEDUP_REMOVED lines=12> */
[----:B------:R0:W-:Y:S04]  /*801b0*/  STL [R1+0x3854], R29 ;  /* 0x0038541d01007387 */ /* 0x0001e80000100800 */
[----:B0-----:R-:W3:Y:S01]  /*801c0*/  LDL.LU R29, [R1+0x3484] ;  /* 0x00348400011d7983 */ /* 0x001ee20000300800 */
        /* <DEDUP_REMOVED lines=46> */
[----:B------:R-:W-:Y:S04]  /*804b0*/  STL.64 [R1+0x3630], R18 ;  /* 0x0036301201007387 */ /* 0x000fe80000100a00 */
[----:B------:R0:W-:Y:S04]  /*804c0*/  STL.64 [R1+0x3628], R16 ;  /* 0x0036281001007387 */ /* 0x0001e80000100a00 */
[----:B0-----:R-:W3:Y:S04]  /*804d0*/  LDL.LU R16, [R1+0x17a0] ;  /* 0x0017a00001107983 */ /* 0x001ee80000300800 */
[----:B------:R-:W3:Y:S04]  /*804e0*/  LDL.LU R17, [R1+0x17a4] ;  /* 0x0017a40001117983 */ /* 0x000ee80000300800 */
[----:B------:R-:W3:Y:S01]  /*804f0*/  LDL.LU R18, [R1+0x17a8] ;  /* 0x0017a80001127983 */ /* 0x000ee20000300800 */
[----:B------:R-:W-:-:S03]  /*80500*/  IMAD.MOV.U32 R19, RZ, RZ, R0 ;  /* 0x000000ffff137224 */ /* 0x000fc600078e0000 */
[----:B------:R-:W3:Y:S01]  /*80510*/  LDL.LU R0, [R1+0x38d8] ;  /* 0x0038d80001007983 */ /* 0x000ee20000300800 */
[----:B--2---:R-:W-:-:S15]  /*80520*/  HMMA.16816.F32 R4, R12, R2, R4 ;  /* 0x000000020c04723c */ /* 0x004fde0000001804 */
[----:B------:R-:W-:-:S04]  /*80530*/  NOP ;  /* 0x0000000000007918 */ /* 0x000fc80000000000 */
[----:B------:R-:W-:Y:S04]  /*80540*/  STL.64 [R1+0xb30], R4 ;  /* 0x000b300401007387 */ /* 0x000fe80000100a00 */
[----:B------:R0:W-:Y:S04]  /*80550*/  STL.64 [R1+0xb38], R6 ;  /* 0x000b380601007387 */ /* 0x0001e80000100a00 */
[----:B0-----:R-:W3:Y:S04]  /*80560*/  LDL.LU.64 R6, [R1+0x38d0] ;  /* 0x0038d00001067983 */ /* 0x001ee80000300a00 */
[----:B------:R-:W4:Y:S02]  /*80570*/  LDL.LU.64 R4, [R1+0x38c8] ;  /* 0x0038c80001047983 */ /* 0x000f240000300a00 */
[----:B----4-:R-:W-:-:S15]  /*80580*/  HMMA.16816.F32 R8, R12, R4, R8 ;  /* 0x000000040c08723c */ /* 0x010fde0000001808 */
[----:B------:R-:W-:-:S04]  /*80590*/  NOP ;  /* 0x0000000000007918 */ /* 0x000fc80000000000 */
[----:B------:R-:W-:Y:S04]  /*805a0*/  STL.64 [R1+0xb20], R8 ;  /* 0x000b200801007387 */ /* 0x000fe80000100a00 */
[----:B------:R0:W-:Y:S04]  /*805b0*/  STL.64 [R1+0xb28], R10 ;  /* 0x000b280a01007387 */ /* 0x0001e80000100a00 */
[----:B0-----:R-:W2:Y:S04]  /*805c0*/  LDL.LU.64 R10, [R1+0x38c0] ;  /* 0x0038c000010a7983 */ /* 0x001ea80000300a00 */
[----:B------:R-:W4:Y:S01]  /*805d0*/  LDL.LU.64 R8, [R1+0x38b8] ;  /* 0x0038b80001087983 */ /* 0x000f220000300a00 */
[----:B---3--:R-:W-:Y:S03]  /*805e0*/  HMMA.16816.F32 R16, R12, R6, R16 ;  /* 0x000000060c10723c */ /* 0x008fe60000001810 */
[----:B------:R-:W-:Y:S04]  /*805f0*/  STL.64 [R1+0x3650], R6 ;  /* 0x0036500601007387 */ /* 0x000fe80000100a00 */
[----:B------:R4:W-:-:S12]  /*80600*/  STL.64 [R1+0x3648], R4 ;  /* 0x0036480401007387 */ /* 0x0009d80000100a00 */
[----:B------:R-:W-:Y:S04]  /*80610*/  STL.64 [R1+0xb10], R16 ;  /* 0x000b101001007387 */ /* 0x000fe80000100a00 */
[----:B------:R-:W-:Y:S01]  /*80620*/  STL.64 [R1+0xb18], R18 ;  /* 0x000b181201007387 */ /* 0x000fe20000100a00 */
[----:B----4-:R-:W-:-:S15]  /*80630*/  HMMA.16816.F32 R4, R12, R8, R20 ;  /* 0x000000080c04723c */ /* 0x010fde0000001814 */
[----:B------:R-:W-:-:S04]  /*80640*/  NOP ;  /* 0x0000000000007918 */ /* 0x000fc80000000000 */
[----:B------:R0:W-:Y:S04]  /*80650*/  STL.64 [R1+0xb00], R4 ;  /* 0x000b000401007387 */ /* 0x0001e80000100a00 */
[----:B------:R1:W-:Y:S04]  /*80660*/  STL.64 [R1+0xb08], R6 ;  /* 0x000b080601007387 */ /* 0x0003e80000100a00 */
[----:B------:R-:W3:Y:S04]  /*80670*/  LDL.LU R20, [R1+0x1620] ;  /* 0x0016200001147983 */ /* 0x000ee80000300800 */
[----:B------:R-:W3:Y:S04]  /*80680*/  LDL.LU R21, [R1+0x1624] ;  /* 0x0016240001157983 */ /* 0x000ee80000300800 */
[----:B------:R-:W4:Y:S04]  /*80690*/  LDL.LU R22, [R1+0x1628] ;  /* 0x0016280001167983 */ /* 0x000f280000300800 */
[----:B------:R-:W4:Y:S04]  /*806a0*/  LDL.LU R23, [R1+0x162c] ;  /* 0x00162c0001177983 */ /* 0x000f280000300800 */
[----:B----4-:R-:W-:Y:S04]  /*806b0*/  STL.64 [R1+0x3670], R22 ;  /* 0x0036701601007387 */ /* 0x010fe80000100a00 */
[----:B---3--:R2:W-:Y:S04]  /*806c0*/  STL.64 [R1+0x3668], R20 ;  /* 0x0036681401007387 */ /* 0x0085e80000100a00 */
[----:B0-----:R-:W3:Y:S04]  /*806d0*/  LDL.LU R4, [R1+0x1630] ;  /* 0x0016300001047983 */ /* 0x001ee80000300800 */
[----:B------:R-:W3:Y:S04]  /*806e0*/  LDL.LU R5, [R1+0x1634] ;  /* 0x0016340001057983 */ /* 0x000ee80000300800 */
[----:B-1----:R-:W4:Y:S04]  /*806f0*/  LDL.LU R6, [R1+0x1638] ;  /* 0x0016380001067983 */ /* 0x002f280000300800 */
[----:B------:R-:W4:Y:S01]  /*80700*/  LDL.LU R7, [R1+0x163c] ;  /* 0x00163c0001077983 */ /* 0x000f220000300800 */
[----:B------:R-:W-:-:S02]  /*80710*/  IMAD R29, R29, 0x100, R26 ;  /* 0x000001001d1d7824 */ /* 0x000fc400078e021a */
[----:B------:R-:W-:Y:S01]  /*80720*/  IMAD R0, R0, 0x100, R27 ;  /* 0x0000010000007824 */ /* 0x000fe200078e021b */
[----:B----4-:R-:W-:Y:S04]  /*80730*/  STL.64 [R1+0x3680], R6 ;  /* 0x0036800601007387 */ /* 0x010fe80000100a00 */
[----:B---3--:R-:W-:Y:S04]  /*80740*/  STL.64 [R1+0x3678], R4 ;  /* 0x0036780401007387 */ /* 0x008fe80000100a00 */
[----:B------:R-:W3:Y:S04]  /*80750*/  LDL.LU R24, [R1+0x1640] ;  /* 0x0016400001187983 */ /* 0x000ee80000300800 */
[----:B------:R-:W3:Y:S04]  /*80760*/  LDL.LU R25, [R1+0x1644] ;  /* 0x0016440001197983 */ /* 0x000ee80000300800 */
[----:B------:R-:W4:Y:S04]  /*80770*/  LDL.LU R26, [R1+0x1648] ;  /* 0x00164800011a7983 */ /* 0x000f280000300800 */
[----:B------:R-:W4:Y:S01]  /*80780*/  LDL.LU R27, [R1+0x164c] ;  /* 0x00164c00011b7983 */ /* 0x000f220000300800 */
[----:B--2---:R-:W-:-:S02]  /*80790*/  IMAD.MOV.U32 R20, RZ, RZ, R10 ;  /* 0x000000ffff147224 */ /* 0x004fc400078e000a */
[----:B------:R-:W-:Y:S01]  /*807a0*/  IMAD.MOV.U32 R21, RZ, RZ, R11 ;  /* 0x000000ffff157224 */ /* 0x000fe200078e000b */
[----:B----4-:R-:W-:Y:S04]  /*807b0*/  STL.64 [R1+0x3690], R26 ;  /* 0x0036901a01007387 */ /* 0x010fe80000100a00 */
[----:B---3--:R0:W-:Y:S04]  /*807c0*/  STL.64 [R1+0x3688], R24 ;  /* 0x0036881801007387 */ /* 0x0081e80000100a00 */
[----:B------:R-:W2:Y:S04]  /*807d0*/  LDL R22, [R1] ;  /* 0x0000000001167983 */ /* 0x000ea80000100800 */
[----:B------:R-:W2:Y:S04]  /*807e0*/  LDL R23, [R1+0x4] ;  /* 0x0000040001177983 */ /* 0x000ea80000100800 */
[----:B------:R-:W3:Y:S04]  /*807f0*/  LDL.LU R10, [R1+0x38b4] ;  /* 0x0038b400010a7983 */ /* 0x000ee80000300800 */
[----:B------:R-:W4:Y:S04]  /*80800*/  LDL.LU R11, [R1+0x38b0] ;  /* 0x0038b000010b7983 */ /* 0x000f280000300800 */
        /* <DEDUP_REMOVED lines=8> */
[----:B-1----:R-:W2:Y:S04]  /*80890*/  LDL R22, [R1+0x10] ;  /* 0x0000100001167983 */ /* 0x002ea80000100800 */
[----:B------:R-:W2:Y:S04]  /*808a0*/  LDL R23, [R1+0x14] ;  /* 0x0000140001177983 */ /* 0x000ea80000100800 */
[----:B--2---:R-:W-:Y:S04]  /*808b0*/  STL.64 [R1+0x36b8], R22 ;  /* 0x0036b81601007387 */ /* 0x004fe80000100a00 */
[----:B0-----:R-:W2:Y:S04]  /*808c0*/  LDL.LU R24, [R1+0x1670] ;  /* 0x0016700001187983 */ /* 0x001ea80000300800 */
[----:B------:R-:W2:Y:S04]  /*808d0*/  LDL.LU R25, [R1+0x1674] ;  /* 0x0016740001197983 */ /* 0x000ea80000300800 */
[----:B------:R-:W2:Y:S04]  /*808e0*/  LDL.LU R26, [R1+0x1678] ;  /* 0x00167800011a7983 */ /* 0x000ea80000300800 */
[----:B------:R-:W2:Y:S01]  /*808f0*/  LDL.LU R27, [R1+0x167c] ;  /* 0x00167c00011b7983 */ /* 0x000ea20000300800 */
[----:B----4-:R-:W-:-:S02]  /*80900*/  IMAD.MOV.U32 R20, RZ, RZ, R11 ;  /* 0x000000ffff147224 */ /* 0x010fc400078e000b */
[----:B---3--:R-:W-:Y:S01]  /*80910*/  IMAD.MOV.U32 R21, RZ, RZ, R10 ;  /* 0x000000ffff157224 */ /* 0x008fe200078e000a */
[----:B--2---:R-:W-:Y:S04]  /*80920*/  STL.64 [R1+0x36c8], R26 ;  /* 0x0036c81a01007387 */ /* 0x004fe80000100a00 */
[----:B------:R0:W-:Y:S04]  /*80930*/  STL.64 [R1+0x36c0], R24 ;  /* 0x0036c01801007387 */ /* 0x0001e80000100a00 */
[----:B------:R-:W2:Y:S04]  /*80940*/  LDL.LU R11, [R1+0x38ac] ;  /* 0x0038ac00010b7983 */ /* 0x000ea80000300800 */
[----:B------:R-:W3:Y:S04]  /*80950*/  LDL.LU R10, [R1+0x38a8] ;  /* 0x0038a800010a7983 */ /* 0x000ee80000300800 */
[----:B------:R3:W-:Y:S04]  /*80960*/  STL.64 [R1+0x36d0], R20 ;  /* 0x0036d01401007387 */ /* 0x0007e80000100a00 */
[----:B0-----:R-:W4:Y:S04]  /*80970*/  LDL.LU R24, [R1+0x1680] ;  /* 0x0016800001187983 */ /* 0x001f280000300800 */
[----:B------:R-:W4:Y:S04]  /*80980*/  LDL.LU R25, [R1+0x1684] ;  /* 0x0016840001197983 */ /* 0x000f280000300800 */
[----:B------:R-:W2:Y:S04]  /*80990*/  LDL.LU R26, [R1+0x1688] ;  /* 0x00168800011a7983 */ /* 0x000ea80000300800 */
[----:B------:R-:W2:Y:S04]  /*809a0*/  LDL.LU R27, [R1+0x168c] ;  /* 0x00168c00011b7983 */ /* 0x000ea80000300800 */
[----:B--2---:R-:W-:Y:S04]  /*809b0*/  STL.64 [R1+0x36e0], R26 ;  /* 0x0036e01a01007387 */ /* 0x004fe80000100a00 */
[----:B----4-:R0:W-:Y:S04]  /*809c0*/  STL.64 [R1+0x36d8], R24 ;  /* 0x0036d81801007387 */ /* 0x0101e80000100a00 */
[----:B------:R-:W2:Y:S04]  /*809d0*/  LDL R22, [R1+0x20] ;  /* 0x0000200001167983 */ /* 0x000ea80000100800 */
[----:B------:R-:W2:Y:S01]  /*809e0*/  LDL R23, [R1+0x24] ;  /* 0x0000240001177983 */ /* 0x000ea20000100800 */
[----:B---3--:R-:W-:-:S02]  /*809f0*/  IMAD.MOV.U32 R20, RZ, RZ, R10 ;  /* 0x000000ffff147224 */ /* 0x008fc400078e000a */
[----:B------:R-:W-:Y:S01]  /*80a00*/  IMAD.MOV.U32 R21, RZ, RZ, R11 ;  /* 0x000000ffff157224 */ /* 0x000fe200078e000b */
        /* <DEDUP_REMOVED lines=8> */
[----:B-1----:R-:W2:Y:S04]  /*80a90*/  LDL R22, [R1+0x30] ;  /* 0x0000300001167983 */ /* 0x002ea80000100800 */
[----:B------:R-:W2:Y:S04]  /*80aa0*/  LDL R23, [R1+0x34] ;  /* 0x0000340001177983 */ /* 0x000ea80000100800 */
[----:B--2---:R-:W-:Y:S04]  /*80ab0*/  STL.64 [R1+0x3718], R22 ;  /* 0x0037181601007387 */ /* 0x004fe80000100a00 */
[----:B------:R-:W-:Y:S04]  /*80ac0*/  STL.64 [R1+0x36f8], R26 ;  /* 0x0036f81a01007387 */ /* 0x000fe80000100a00 */
[----:B------:R0:W-:Y:S04]  /*80ad0*/  STL.64 [R1+0x36f0], R24 ;  /* 0x0036f01801007387 */ /* 0x0001e80000100a00 */
[----:B0-----:R-:W2:Y:S04]  /*80ae0*/  LDL.LU R24, [R1+0x16a0] ;  /* 0x0016a00001187983 */ /* 0x001ea80000300800 */
[----:B------:R-:W2:Y:S04]  /*80af0*/  LDL.LU R25, [R1+0x16a4] ;  /* 0x0016a40001197983 */ /* 0x000ea80000300800 */
[----:B------:R-:W2:Y:S04]  /*80b00*/  LDL.LU R26, [R1+0x16a8] ;  /* 0x0016a800011a7983 */ /* 0x000ea80000300800 */
[----:B------:R-:W2:Y:S01]  /*80b10*/  LDL.LU R27, [R1+0x16ac] ;  /* 0x0016ac00011b7983 */ /* 0x000ea20000300800 */
[----:B----4-:R-:W-:-:S02]  /*80b20*/  IMAD.MOV.U32 R20, RZ, RZ, R11 ;  /* 0x000000ffff147224 */ /* 0x010fc400078e000b */
[----:B---3--:R-:W-:Y:S01]  /*80b30*/  IMAD.MOV.U32 R21, RZ, RZ, R10 ;  /* 0x000000ffff157224 */ /* 0x008fe200078e000a */
[----:B------:R-:W3:Y:S04]  /*80b40*/  LDL.LU R11, [R1+0x389c] ;  /* 0x00389c00010b7983 */ /* 0x000ee80000300800 */
[----:B------:R-:W4:Y:S04]  /*80b50*/  LDL.LU R10, [R1+0x3898] ;  /* 0x00389800010a7983 */ /* 0x000f280000300800 */
[----:B------:R-:W-:Y:S04]  /*80b60*/  STL.64 [R1+0x3730], R20 ;  /* 0x0037301401007387 */ /* 0x000fe80000100a00 */
[----:B--2---:R-:W-:Y:S04]  /*80b70*/  STL.64 [R1+0x3710], R26 ;  /* 0x0037101a01007387 */ /* 0x004fe80000100a00 */
        /* <DEDUP_REMOVED lines=26> */
[----:B------:R-:W2:Y:S01]  /*80d20*/  LDL R23, [R1+0x54] ;  /* 0x0000540001177983 */ /* 0x000ea20000100800 */
[----:B----4-:R-:W-:-:S02]  /*80d30*/  IMAD.MOV.U32 R20, RZ, RZ, R11 ;  /* 0x000000ffff147224 */ /* 0x010fc400078e000b */
[----:B---3--:R-:W-:Y:S01]  /*80d40*/  IMAD.MOV.U32 R21, RZ, RZ, R10 ;  /* 0x000000ffff157224 */ /* 0x008fe200078e000a */
[----:B------:R-:W3:Y:S04]  /*80d50*/  LDL.LU R11, [R1+0x388c] ;  /* 0x00388c00010b7983 */ /* 0x000ee80000300800 */
[----:B------:R-:W4:Y:S04]  /*80d60*/  LDL.LU R10, [R1+0x3888] ;  /* 0x00388800010a7983 */ /* 0x000f280000300800 */
        /* <DEDUP_REMOVED lines=77> */
[----:B---3--:R-:W-:-:S02]  /*81240*/  IMAD.MOV.U32 R21, RZ, RZ, R10 ;  /* 0x000000ffff157224 */ /* 0x008fc400078e000a */
[----:B----4-:R-:W-:Y:S01]  /*81250*/  IMAD.MOV.U32 R20, RZ, RZ, R11 ;  /* 0x000000ffff147224 */ /* 0x010fe200078e000b */
[----:B------:R-:W3:Y:S04]  /*81260*/  LDL.LU R10, [R1+0x3498] ;  /* 0x00349800010a7983 */ /* 0x000ee80000300800 */
[----:B------:R-:W3:Y:S04]  /*81270*/  LDL.LU R23, [R1+0x3494] ;  /* 0x0034940001177983 */ /* 0x000ee80000300800 */
        /* <DEDUP_REMOVED lines=20> */
[----:B---3--:R-:W-:-:S02]  /*813c0*/  IMAD R23, R23, 0x100, R10 ;  /* 0x0000010017177824 */ /* 0x008fc400078e020a */
[----:B----4-:R-:W-:Y:S01]  /*813d0*/  IMAD R22, R22, 0x100, R11 ;  /* 0x0000010016167824 */ /* 0x010fe200078e020b */
        /* <DEDUP_REMOVED lines=25> */
[----:B------:R-:W3:Y:S04]  /*81570*/  LDL.LU R29, [R1+0x3854] ;  /* 0x00385400011d7983 */ /* 0x000ee80000300800 */
[----:B------:R-:W3:Y:S02]  /*81580*/  LDL.LU R0, [R1+0x3850] ;  /* 0x0038500001007983 */ /* 0x000ee40000300800 */
        /* <DEDUP_REMOVED lines=109> */
[----:B--2---:R-:W-:-:S15]  /*81c60*/  HMMA.16816.F32 R24, R12, R20, R24 ;  /* 0x000000140c18723c */ /* 0x004fde0000001818 */
[----:B------:R-:W-:-:S04]  /*81c70*/  NOP ;  /* 0x0000000000007918 */ /* 0x000fc80000000000 */
[----:B------:R-:W-:Y:S04]  /*81c80*/  STL.64 [R1+0x9d0], R24 ;  /* 0x0009d01801007387 */ /* 0x000fe80000100a00 */
[----:B------:R0:W-:Y:S04]  /*81c90*/  STL.64 [R1+0x9d8], R26 ;  /* 0x0009d81a01007387 */ /* 0x0001e80000100a00 */
[----:B0-----:R-:W2:Y:S04]  /*81ca0*/  LDL.LU.64 R26, [R1+0x3690] ;  /* 0x00369000011a7983 */ /* 0x001ea80000300a00 */
[----:B------:R-:W2:Y:S01]  /*81cb0*/  LDL.LU.64 R24, [R1+0x3688] ;  /* 0x0036880001187983 */ /* 0x000ea20000300a00 */
[----:B---3--:R-:W-:Y:S03]  /*81cc0*/  HMMA.16816.F32 R20, R12, R22, R4 ;  /* 0x000000160c14723c */ /* 0x008fe60000001804 */
[----:B------:R-:W3:Y:S04]  /*81cd0*/  LDL.LU.64 R6, [R1+0x3680] ;  /* 0x0036800001067983 */ /* 0x000ee80000300a00 */
[----:B------:R-:W3:-:S12]  /*81ce0*/  LDL.LU.64 R4, [R1+0x3678] ;  /* 0x0036780001047983 */ /* 0x000ed80000300a00 */
        /* <DEDUP_REMOVED lines=9> */
[----:B------:R-:W2:Y:S01]  /*81d80*/  LDL.LU.64 R24, [R1+0x3658] ;  /* 0x0036580001187983 */ /* 0x000ea20000300a00 */
[C---:B---3--:R-:W-:Y:S08]  /*81d90*/  HMMA.16816.F32 R4, R12.reuse, R26, R4 ;  /* 0x0000001a0c04723c */ /* 0x048ff00000001804 */
[C---:B--2---:R-:W-:Y:S11]  /*81da0*/  HMMA.16816.F32 R20, R12.reuse, R24, R20 ;  /* 0x000000180c14723c */ /* 0x044ff60000001814 */
[----:B------:R-:W-:Y:S04]  /*81db0*/  STL.64 [R1+0x9a0], R4 ;  /* 0x0009a00401007387 */ /* 0x000fe80000100a00 */
[----:B------:R0:W-:Y:S04]  /*81dc0*/  STL.64 [R1+0x9a8], R6 ;  /* 0x0009a80601007387 */ /* 0x0001e80000100a00 */
[----:B0-----:R-:W2:Y:S04]  /*81dd0*/  LDL.LU.64 R6, [R1+0x3650] ;  /* 0x0036500001067983 */ /* 0x001ea80000300a00 */
[----:B------:R-:W3:Y:S04]  /*81de0*/  LDL.LU.64 R4, [R1+0x3648] ;  /* 0x0036480001047983 */ /* 0x000ee80000300a00 */
[----:B------:R-:W-:Y:S04]  /*81df0*/  STL.64 [R1+0x990], R20 ;  /* 0x0009901401007387 */ /* 0x000fe80000100a00 */
[----:B------:R0:W-:Y:S04]  /*81e00*/  STL.64 [R1+0x998], R22 ;  /* 0x0009981601007387 */ /* 0x0001e80000100a00 */
[----:B0-----:R-:W4:Y:S04]  /*81e10*/  LDL.LU.64 R22, [R1+0x3640] ;  /* 0x0036400001167983 */ /* 0x001f280000300a00 */
[----:B------:R-:W2:Y:S01]  /*81e20*/  LDL.LU.64 R20, [R1+0x3638] ;  /* 0x0036380001147983 */ /* 0x000ea20000300a00 */
[----:B----4-:R-:W-:-:S15]  /*81e30*/  HMMA.16816.F32 R16, R12, R22, R16 ;  /* 0x000000160c10723c */ /* 0x010fde0000001810 */
[----:B------:R-:W-:-:S04]  /*81e40*/  NOP ;  /* 0x0000000000007918 */ /* 0x000fc80000000000 */
[----:B------:R-:W-:Y:S04]  /*81e50*/  STL.64 [R1+0x980], R16 ;  /* 0x0009801001007387 */ /* 0x000fe80000100a00 */
[----:B------:R0:W-:Y:S04]  /*81e60*/  STL.64 [R1+0x988], R18 ;  /* 0x0009881201007387 */ /* 0x0001e80000100a00 */
[----:B0-----:R-:W4:Y:S04]  /*81e70*/  LDL.LU.64 R18, [R1+0x3630] ;  /* 0x0036300001127983 */ /* 0x001f280000300a00 */
[----:B------:R-:W2:Y:S04]  /*81e80*/  LDL.LU.64 R16, [R1+0x3628] ;  /* 0x0036280001107983 */ /* 0x000ea80000300a00 */
[----:B----4-:R-:W-:Y:S04]  /*81e90*/  STL.64 [R1+0x4fd0], R18 ;  /* 0x004fd01201007387 */ /* 0x010fe80000100a00 */
[----:B--2---:R-:W-:Y:S04]  /*81ea0*/  STL.64 [R1+0x4fc8], R16 ;  /* 0x004fc81001007387 */ /* 0x004fe80000100a00 */
[----:B------:R-:W-:Y:S04]  /*81eb0*/  STL.64 [R1+0x4fa0], R6 ;  /* 0x004fa00601007387 */ /* 0x000fe80000100a00 */
[----:B---3--:R-:W-:Y:S04]  /*81ec0*/  STL.64 [R1+0x4f98], R4 ;  /* 0x004f980401007387 */ /* 0x008fe80000100a00 */
[----:B------:R-:W-:Y:S04]  /*81ed0*/  STL.64 [R1+0x4f80], R10 ;  /* 0x004f800a01007387 */ /* 0x000fe80000100a00 */
[----:B------:R0:W-:Y:S04]  /*81ee0*/  STL.64 [R1+0x4f78], R8 ;  /* 0x004f780801007387 */ /* 0x0001e80000100a00 */
        /* <DEDUP_REMOVED lines=30> */
[----:B------:R-:W-:Y:S04]  /*820d0*/  STL [R1+0x4f60], R29 ;  /* 0x004f601d01007387 */ /* 0x000fe80000100800 */
[----:B------:R0:W-:Y:S04]  /*820e0*/  STL.64 [R1+0x4d88], R26 ;  /* 0x004d881a01007387 */ /* 0x0001e80000100a00 */
[----:B0-----:R-:W2:Y:S04]  /*820f0*/  LDL R26, [R1+0x98] ;  /* 0x00009800011a7983 */ /* 0x001ea80000100800 */
[----:B------:R-:W2:Y:S04]  /*82100*/  LDL R27, [R1+0x9c] ;  /* 0x00009c00011b7983 */ /* 0x000ea80000100800 */
[----:B------:R-:W3:Y:S04]  /*82110*/  LDL.LU R29, [R1+0x34a8] ;  /* 0x0034a800011d7983 */ /* 0x000ee80000300800 */
[----:B------:R0:W-:Y:S04]  /*82120*/  STL.64 [R1+0x4d80], R24 ;  /* 0x004d801801007387 */ /* 0x0001e80000100a00 */
[----:B0-----:R-:W3:Y:S04]  /*82130*/  LDL.LU R24, [R1+0x34c0] ;  /* 0x0034c00001187983 */ /* 0x001ee80000300800 */
[----:B------:R-:W3:Y:S01]  /*82140*/  LDL.LU R25, [R1+0x34bc] ;  /* 0x0034bc0001197983 */ /* 0x000ee20000300800 */
[C---:B----4-:R-:W-:Y:S03]  /*82150*/  HMMA.16816.F32 R16, R12.reuse, R20, R16 ;  /* 0x000000140c10723c */ /* 0x050fe60000001810 */
[----:B--2---:R-:W-:Y:S04]  /*82160*/  STL.64 [R1+0x4f70], R26 ;  /* 0x004f701a01007387 */ /* 0x004fe80000100a00 */
[----:B---3--:R0:W-:Y:S04]  /*82170*/  STL.64 [R1+0x4f68], R24 ;  /* 0x004f681801007387 */ /* 0x0081e80000100a00 */
[----:B0-----:R-:W2:Y:S04]  /*82180*/  LDL.LU R24, [R1+0x15a0] ;  /* 0x0015a00001187983 */ /* 0x001ea80000300800 */
[----:B------:R-:W2:Y:S04]  /*82190*/  LDL.LU R25, [R1+0x15a4] ;  /* 0x0015a40001197983 */ /* 0x000ea80000300800 */
[----:B------:R-:W2:Y:S04]  /*821a0*/  LDL.LU R26, [R1+0x15a8] ;  /* 0x0015a800011a7983 */ /* 0x000ea80000300800 */
[----:B------:R-:W2:Y:S04]  /*821b0*/  LDL.LU R27, [R1+0x15ac] ;  /* 0x0015ac00011b7983 */ /* 0x000ea80000300800 */
[----:B------:R0:W-:Y:S04]  /*821c0*/  STL [R1+0x3624], R0 ;  /* 0x0036240001007387 */ /* 0x0001e80000100800 */
[----:B0-----:R-:W3:Y:S04]  /*821d0*/  LDL.LU R0, [R1+0x34b4] ;  /* 0x0034b40001007983 */ /* 0x001ee80000300800 */
[----:B------:R-:W-:Y:S04]  /*821e0*/  STL.64 [R1+0x970], R16 ;  /* 0x0009701001007387 */ /* 0x000fe80000100a00 */
[----:B------:R0:W-:Y:S04]  /*821f0*/  STL.64 [R1+0x978], R18 ;  /* 0x0009781201007387 */ /* 0x0001e80000100a00 */
[----:B0-----:R-:W4:Y:S04]  /*82200*/  LDL.LU.64 R18, [R1+0x4fd0] ;  /* 0x004fd00001127983 */ /* 0x001f280000300a00 */
[----:B------:R-:W2:Y:S04]  /*82210*/  LDL.LU.64 R16, [R1+0x4fc8] ;  /* 0x004fc80001107983 */ /* 0x000ea80000300a00 */
[----:B------:R-:W-:Y:S04]  /*82220*/  STL.64 [R1+0x4d68], R22 ;  /* 0x004d681601007387 */ /* 0x000fe80000100a00 */
[----:B------:R0:W-:Y:S04]  /*82230*/  STL.64 [R1+0x4d60], R20 ;  /* 0x004d601401007387 */ /* 0x0001e80000100a00 */
[----:B0-----:R-:W2:Y:S04]  /*82240*/  LDL.LU R20, [R1+0x1590] ;  /* 0x0015900001147983 */ /* 0x001ea80000300800 */
[----:B------:R-:W2:Y:S04]  /*82250*/  LDL.LU R21, [R1+0x1594] ;  /* 0x0015940001157983 */ /* 0x000ea80000300800 */
[----:B------:R-:W2:Y:S04]  /*82260*/  LDL.LU R22, [R1+0x1598] ;  /* 0x0015980001167983 */ /* 0x000ea80000300800 */
[----:B------:R-:W2:Y:S01]  /*82270*/  LDL.LU R23, [R1+0x159c] ;  /* 0x00159c0001177983 */ /* 0x000ea20000300800 */
[----:B----4-:R-:W-:-:S15]  /*82280*/  HMMA.16816.F32 R8, R12, R18, R8 ;  /* 0x000000120c08723c */ /* 0x010fde0000001808 */
[----:B------:R-:W-:-:S04]  /*82290*/  NOP ;  /* 0x0000000000007918 */ /* 0x000fc80000000000 */
[----:B------:R-:W-:Y:S04]  /*822a0*/  STL.64 [R1+0x960], R8 ;  /* 0x0009600801007387 */ /* 0x000fe80000100a00 */
[----:B------:R0:W-:Y:S04]  /*822b0*/  STL.64 [R1+0x968], R10 ;  /* 0x0009680a01007387 */ /* 0x0001e80000100a00 */
[----:B0-----:R-:W2:Y:S04]  /*822c0*/  LDL.LU.64 R10, [R1+0x4fc0] ;  /* 0x004fc000010a7983 */ /* 0x001ea80000300a00 */
[----:B------:R-:W2:Y:S01]  /*822d0*/  LDL.LU.64 R8, [R1+0x4fb8] ;  /* 0x004fb80001087983 */ /* 0x000ea20000300a00 */
[C---:B------:R-:W-:Y:S08]  /*822e0*/  HMMA.16816.F32 R4, R12.reuse, R2, R4 ;  /* 0x000000020c04723c */ /* 0x040ff00000001804 */
        /* <DEDUP_REMOVED lines=38> */
[----:B0-----:R-:W2:Y:S04]  /*82550*/  LDL.LU.64 R26, [R1+0x4f70] ;  /* 0x004f7000011a7983 */ /* 0x001ea80000300a00 */
[----:B------:R-:W2:Y:S01]  /*82560*/  LDL.LU.64 R24, [R1+0x4f68] ;  /* 0x004f680001187983 */ /* 0x000ea20000300a00 */
[----:B----4-:R-:W-:Y:S01]  /*82570*/  HMMA.16816.F32 R12, R12, R10, R16 ;  /* 0x0000000a0c0c723c */ /* 0x010fe20000001810 */
[----:B---3--:R-:W-:-:S02]  /*82580*/  IMAD R5, R5, 0x100, R4 ;  /* 0x0000010005057824 */ /* 0x008fc400078e0204 */
[----:B------:R-:W-:Y:S02]  /*82590*/  IMAD R6, R6, 0x100, R29 ;  /* 0x0000010006067824 */ /* 0x000fe400078e021d */
[----:B------:R-:W-:Y:S01]  /*825a0*/  IMAD R4, R0, 0x100, R7 ;  /* 0x0000010000047824 */ /* 0x000fe200078e0207 */
[----:B------:R-:W3:Y:S04]  /*825b0*/  LDL.LU R29, [R1+0x4f60] ;  /* 0x004f6000011d7983 */ /* 0x000ee80000300800 */
[----:B------:R-:W-:Y:S04]  /*825c0*/  STL [R1+0x4d04], R10 ;  /* 0x004d040a01007387 */ /* 0x000fe80000100800 */
[----:B------:R-:W-:Y:S05]  /*825d0*/  STL [R1+0x4d00], R11 ;  /* 0x004d000b01007387 */ /* 0x000fea0000100800 */
[----:B------:R0:W-:Y:S04]  /*825e0*/  STL.64 [R1+0x4d0], R12 ;  /* 0x0004d00c01007387 */ /* 0x0001e80000100a00 */
[----:B------:R1:W-:Y:S04]  /*825f0*/  STL.64 [R1+0x4d8], R14 ;  /* 0x0004d80e01007387 */ /* 0x0003e80000100a00 */
[----:B------:R4:W-:Y:S01]  /*82600*/  STL.64 [R1+0x4d58], R8 ;  /* 0x004d580801007387 */ /* 0x0009e20000100a00 */
[----:B0-----:R-:W-:-:S02]  /*82610*/  F2FP.F16.E5M2.UNPACK_B R12, R6 ;  /* 0x00000006ff0c723e */ /* 0x001fc400020004ff */
[----:B------:R-:W-:Y:S02]  /*82620*/  F2FP.F16.E5M2.UNPACK_B R13, R5 ;  /* 0x00000005ff0d723e */ /* 0x000fe400020004ff */
[----:B-1----:R-:W-:Y:S02]  /*82630*/  F2FP.F16.E5M2.UNPACK_B R14, R4 ;  /* 0x00000004ff0e723e */ /* 0x002fe400020004ff */
[----:B------:R-:W3:Y:S01]  /*82640*/  LDL.LU R4, [R1+0x13f0] ;  /* 0x0013f00001047983 */ /* 0x000ee20000300800 */
[----:B--2---:R-:W-:-:S05]  /*82650*/  IMAD R0, R25, 0x100, R24 ;  /* 0x0000010019007824 */ /* 0x004fca00078e0218 */
[----:B------:R-:W-:-:S07]  /*82660*/  F2FP.F16.E5M2.UNPACK_B R15, R0 ;  /* 0x00000000ff0f723e */ /* 0x000fce00020004ff */
[----:B----4-:R-:W-:-:S15]  /*82670*/  HMMA.16816.F32 R8, R12, R26, R20 ;  /* 0x0000001a0c08723c */ /* 0x010fde0000001814 */
[----:B------:R-:W-:-:S04]  /*82680*/  NOP ;  /* 0x0000000000007918 */ /* 0x000fc80000000000 */
[----:B------:R-:W-:Y:S04]  /*82690*/  STL.64 [R1+0x900], R8 ;  /* 0x0009000801007387 */ /* 0x000fe80000100a00 */
[----:B------:R-:W-:Y:S04]  /*826a0*/  STL.64 [R1+0x908], R10 ;  /* 0x0009080a01007387 */ /* 0x000fe80000100a00 */
[----:B------:R-:W3:Y:S04]  /*826b0*/  LDL.LU R5, [R1+0x13f4] ;  /* 0x0013f40001057983 */ /* 0x000ee80000300800 */
[----:B------:R-:W2:Y:S04]  /*826c0*/  LDL.LU R6, [R1+0x13f8] ;  /* 0x0013f80001067983 */ /* 0x000ea80000300800 */
[----:B------:R-:W2:Y:S04]  /*826d0*/  LDL.LU R7, [R1+0x13fc] ;  /* 0x0013fc0001077983 */ /* 0x000ea80000300800 */
[----:B--2---:R-:W-:Y:S04]  /*826e0*/  STL.64 [R1+0x4d78], R6 ;  /* 0x004d780601007387 */ /* 0x004fe80000100a00 */
[----:B---3--:R0:W-:Y:S04]  /*826f0*/  STL.64 [R1+0x4d70], R4 ;  /* 0x004d700401007387 */ /* 0x0081e80000100a00 */
[----:B0-----:R-:W2:Y:S04]  /*82700*/  LDL.LU R4, [R1+0x1440] ;  /* 0x0014400001047983 */ /* 0x001ea80000300800 */
[----:B------:R-:W2:Y:S04]  /*82710*/  LDL.LU R5, [R1+0x1444] ;  /* 0x0014440001057983 */ /* 0x000ea80000300800 */
[----:B------:R-:W3:Y:S04]  /*82720*/  LDL.LU R6, [R1+0x1448] ;  /* 0x0014480001067983 */ /* 0x000ee80000300800 */
[----:B------:R-:W3:Y:S04]  /*82730*/  LDL.LU R7, [R1+0x144c] ;  /* 0x00144c0001077983 */ /* 0x000ee80000300800 */
[----:B---3--:R0:W-:Y:S04]  /*82740*/  STL.64 [R1+0x4d98], R6 ;  /* 0x004d980601007387 */ /* 0x0081e80000100a00 */
[----:B--2---:R1:W-:Y:S04]  /*82750*/  STL.64 [R1+0x4d90], R4 ;  /* 0x004d900401007387 */ /* 0x0043e80000100a00 */
[----:B------:R-:W2:Y:S04]  /*82760*/  LDL.LU R24, [R1+0x1450] ;  /* 0x0014500001187983 */ /* 0x000ea80000300800 */
[----:B------:R-:W2:Y:S04]  /*82770*/  LDL.LU R25, [R1+0x1454] ;  /* 0x0014540001197983 */ /* 0x000ea80000300800 */
[----:B------:R-:W3:Y:S04]  /*82780*/  LDL.LU R26, [R1+0x1458] ;  /* 0x00145800011a7983 */ /* 0x000ee80000300800 */
[----:B------:R-:W3:Y:S04]  /*82790*/  LDL.LU R27, [R1+0x145c] ;  /* 0x00145c00011b7983 */ /* 0x000ee80000300800 */
[----:B---3--:R-:W-:Y:S04]  /*827a0*/  STL.64 [R1+0x4da8], R26 ;  /* 0x004da81a01007387 */ /* 0x008fe80000100a00 */
[----:B--2---:R2:W-:Y:S04]  /*827b0*/  STL.64 [R1+0x4da0], R24 ;  /* 0x004da01801007387 */ /* 0x0045e80000100a00 */
[----:B0-----:R-:W3:Y:S04]  /*827c0*/  LDL R6, [R1] ;  /* 0x0000000001067983 */ /* 0x001ee80000100800 */
[----:B------:R-:W3:Y:S04]  /*827d0*/  LDL R7, [R1+0x4] ;  /* 0x0000040001077983 */ /* 0x000ee80000100800 */
[----:B-1----:R-:W4:Y:S04]  /*827e0*/  LDL R4, [R1+0x8] ;  /* 0x0000080001047983 */ /* 0x002f280000100800 */
[----:B------:R-:W4:Y:S04]  /*827f0*/  LDL R5, [R1+0xc] ;  /* 0x00000c0001057983 */ /* 0x000f280000100800 */
[----:B---3--:R0:W-:Y:S04]  /*82800*/  STL.64 [R1+0x4db0], R6 ;  /* 0x004db00601007387 */ /* 0x0081e80000100a00 */
[----:B----4-:R-:W-:Y:S04]  /*82810*/  STL.64 [R1+0x4dc8], R4 ;  /* 0x004dc80401007387 */ /* 0x010fe80000100a00 */
[----:B--2---:R-:W2:Y:S04]  /*82820*/  LDL.LU R24, [R1+0x1460] ;  /* 0x0014600001187983 */ /* 0x004ea80000300800 */
[----:B------:R-:W2:Y:S04]  /*82830*/  LDL.LU R25, [R1+0x1464] ;  /* 0x0014640001197983 */ /* 0x000ea80000300800 */
[----:B------:R-:W3:Y:S04]  /*82840*/  LDL.LU R26, [R1+0x1468] ;  /* 0x00146800011a7983 */ /* 0x000ee80000300800 */
[----:B------:R-:W3:Y:S04]  /*82850*/  LDL.LU R27, [R1+0x146c] ;  /* 0x00146c00011b7983 */ /* 0x000ee80000300800 */
[----:B0-----:R-:W4:Y:S04]  /*82860*/  LDL R6, [R1+0x10] ;  /* 0x0000100001067983 */ /* 0x001f280000100800 */
        /* <DEDUP_REMOVED lines=153> */
[----:B0-----:R-:W4:Y:S04]  /*83200*/  LDL.LU R24, [R1+0x1580] ;  /* 0x0015800001187983 */ /* 0x001f280000300800 */
[----:B------:R-:W4:Y:S04]  /*83210*/  LDL.LU R25, [R1+0x1584] ;  /* 0x0015840001197983 */ /* 0x000f280000300800 */
[----:B------:R-:W4:Y:S04]  /*83220*/  LDL.LU R26, [R1+0x1588] ;  /* 0x00158800011a7983 */ /* 0x000f280000300800 */
[----:B------:R-:W4:Y:S04]  /*83230*/  LDL.LU R27, [R1+0x158c] ;  /* 0x00158c00011b7983 */ /* 0x000f280000300800 */
        /* <DEDUP_REMOVED lines=11> */
[----:B------:R-:W2:Y:S01]  /*832f0*/  LDL.LU R19, [R1+0x141c] ;  /* 0x00141c0001137983 */ /* 0x000ea20000300800 */
        /* <DEDUP_REMOVED lines=120> */
[----:B------:R-:W4:Y:S04]  /*83a80*/  LDL.LU.64 R24, [R1+0x4d80] ;  /* 0x004d800001187983 */ /* 0x000f280000300a00 */
[----:B------:R-:W-:Y:S01]  /*83a90*/  STL [R1+0x4ce8], R29 ;  /* 0x004ce81d01007387 */ /* 0x000fe20000100800 */
[C---:B--2---:R-:W-:Y:S08]  /*83aa0*/  HMMA.16816.F32 R4, R12.reuse, R26, R4 ;  /* 0x0000001a0c04723c */ /* 0x044ff00000001804 */
[C---:B----4-:R-:W-:Y:S11]  /*83ab0*/  HMMA.16816.F32 R20, R12.reuse, R24, R20 ;  /* 0x000000180c14723c */ /* 0x050ff60000001814 */
[----:B------:R-:W-:Y:S04]  /*83ac0*/  STL.64 [R1+0x7b0], R4 ;  /* 0x0007b00401007387 */ /* 0x000fe80000100a00 */
[----:B------:R0:W-:Y:S04]  /*83ad0*/  STL.64 [R1+0x7b8], R6 ;  /* 0x0007b80601007387 */ /* 0x0001e80000100a00 */
[----:B0-----:R-:W2:Y:S04]  /*83ae0*/  LDL.LU.64 R6, [R1+0x4d78] ;  /* 0x004d780001067983 */ /* 0x001ea80000300a00 */
[----:B------:R-:W2:Y:S04]  /*83af0*/  LDL.LU.64 R4, [R1+0x4d70] ;  /* 0x004d700001047983 */ /* 0x000ea80000300a00 */
[----:B------:R-:W-:Y:S04]  /*83b00*/  STL.64 [R1+0x7a0], R20 ;  /* 0x0007a01401007387 */ /* 0x000fe80000100a00 */
[----:B------:R0:W-:Y:S04]  /*83b10*/  STL.64 [R1+0x7a8], R22 ;  /* 0x0007a81601007387 */ /* 0x0001e80000100a00 */
[----:B0-----:R-:W3:Y:S04]  /*83b20*/  LDL.LU.64 R22, [R1+0x4d68] ;  /* 0x004d680001167983 */ /* 0x001ee80000300a00 */
[----:B------:R-:W4:Y:S04]  /*83b30*/  LDL.LU.64 R20, [R1+0x4d60] ;  /* 0x004d600001147983 */ /* 0x000f280000300a00 */
[----:B------:R-:W-:Y:S04]  /*83b40*/  STL.64 [R1+0x4bd0], R26 ;  /* 0x004bd01a01007387 */ /* 0x000fe80000100a00 */
[----:B------:R0:W-:Y:S04]  /*83b50*/  STL.64 [R1+0x4bc8], R24 ;  /* 0x004bc81801007387 */ /* 0x0001e80000100a00 */
[----:B0-----:R-:W2:Y:S04]  /*83b60*/  LDL.LU R24, [R1+0x1400] ;  /* 0x0014000001187983 */ /* 0x001ea80000300800 */
[----:B------:R-:W2:Y:S04]  /*83b70*/  LDL.LU R25, [R1+0x1404] ;  /* 0x0014040001197983 */ /* 0x000ea80000300800 */
[----:B------:R-:W2:Y:S04]  /*83b80*/  LDL.LU R26, [R1+0x1408] ;  /* 0x00140800011a7983 */ /* 0x000ea80000300800 */
[----:B------:R-:W2:Y:S01]  /*83b90*/  LDL.LU R27, [R1+0x140c] ;  /* 0x00140c00011b7983 */ /* 0x000ea20000300800 */
[C---:B---3--:R-:W-:Y:S08]  /*83ba0*/  HMMA.16816.F32 R8, R12.reuse, R22, R8 ;  /* 0x000000160c08723c */ /* 0x048ff00000001808 */
[C---:B----4-:R-:W-:Y:S11]  /*83bb0*/  HMMA.16816.F32 R16, R12.reuse, R20, R16 ;  /* 0x000000140c10723c */ /* 0x050ff60000001810 */
[----:B------:R0:W-:Y:S04]  /*83bc0*/  STL.64 [R1+0x790], R8 ;  /* 0x0007900801007387 */ /* 0x0001e80000100a00 */
[----:B------:R-:W-:Y:S04]  /*83bd0*/  STL.64 [R1+0x798], R10 ;  /* 0x0007980a01007387 */ /* 0x000fe80000100a00 */
[----:B0-----:R-:W3:Y:S04]  /*83be0*/  LDL.LU.64 R8, [R1+0x4d58] ;  /* 0x004d580001087983 */ /* 0x001ee80000300a00 */
[----:B------:R-:W-:Y:S04]  /*83bf0*/  STL.64 [R1+0x780], R16 ;  /* 0x0007801001007387 */ /* 0x000fe80000100a00 */
[----:B------:R0:W-:Y:S04]  /*83c00*/  STL.64 [R1+0x788], R18 ;  /* 0x0007881201007387 */ /* 0x0001e80000100a00 */
[----:B0-----:R-:W2:Y:S04]  /*83c10*/  LDL.LU.64 R18, [R1+0x4d50] ;  /* 0x004d500001127983 */ /* 0x001ea80000300a00 */
[----:B------:R-:W4:Y:S04]  /*83c20*/  LDL.LU.64 R16, [R1+0x4d48] ;  /* 0x004d480001107983 */ /* 0x000f280000300a00 */
[----:B------:R-:W-:Y:S04]  /*83c30*/  STL.64 [R1+0x4bb0], R22 ;  /* 0x004bb01601007387 */ /* 0x000fe80000100a00 */
[----:B------:R2:W-:Y:S04]  /*83c40*/  STL.64 [R1+0x4ba8], R20 ;  /* 0x004ba81401007387 */ /* 0x0005e80000100a00 */
[----:B------:R-:W3:Y:S01]  /*83c50*/  LDL.LU R10, [R1+0x34c8] ;  /* 0x0034c800010a7983 */ /* 0x000ee20000300800 */
[C---:B--2---:R-:W-:Y:S08]  /*83c60*/  HMMA.16816.F32 R20, R12.reuse, R18, R24 ;  /* 0x000000120c14723c */ /* 0x044ff00000001818 */
[C---:B----4-:R-:W-:Y:S11]  /*83c70*/  HMMA.16816.F32 R4, R12.reuse, R16, R4 ;  /* 0x000000100c04723c */ /* 0x050ff60000001804 */
[----:B------:R-:W-:Y:S04]  /*83c80*/  STL.64 [R1+0x770], R20 ;  /* 0x0007701401007387 */ /* 0x000fe80000100a00 */
[----:B------:R-:W-:Y:S04]  /*83c90*/  STL.64 [R1+0x778], R22 ;  /* 0x0007781601007387 */ /* 0x000fe80000100a00 */
[----:B------:R-:W2:Y:S04]  /*83ca0*/  LDL.LU R29, [R1+0x34c4] ;  /* 0x0034c400011d7983 */ /* 0x000ea80000300800 */
[----:B------:R-:W-:Y:S04]  /*83cb0*/  STL.64 [R1+0x760], R4 ;  /* 0x0007600401007387 */ /* 0x000fe80000100a00 */
[----:B------:R-:W-:Y:S04]  /*83cc0*/  STL.64 [R1+0x768], R6 ;  /* 0x0007680601007387 */ /* 0x000fe80000100a00 */
[----:B------:R-:W3:Y:S04]  /*83cd0*/  LDL.LU R11, [R1+0x34d0] ;  /* 0x0034d000010b7983 */ /* 0x000ee80000300800 */
[----:B---3--:R-:W-:Y:S04]  /*83ce0*/  STL.64 [R1+0x4d20], R10 ;  /* 0x004d200a01007387 */ /* 0x008fe80000100a00 */
[----:B------:R0:W-:Y:S04]  /*83cf0*/  STL.64 [R1+0x4d18], R8 ;  /* 0x004d180801007387 */ /* 0x0001e80000100a00 */
[----:B0-----:R-:W3:Y:S04]  /*83d00*/  LDL.LU R8, [R1+0x13c0] ;  /* 0x0013c00001087983 */ /* 0x001ee80000300800 */
[----:B------:R-:W3:Y:S04]  /*83d10*/  LDL.LU R9, [R1+0x13c4] ;  /* 0x0013c40001097983 */ /* 0x000ee80000300800 */
[----:B------:R-:W4:Y:S04]  /*83d20*/  LDL.LU R10, [R1+0x13c8] ;  /* 0x0013c800010a7983 */ /* 0x000f280000300800 */
[----:B------:R-:W4:Y:S04]  /*83d30*/  LDL.LU R11, [R1+0x13cc] ;  /* 0x0013cc00010b7983 */ /* 0x000f280000300800 */
[----:B------:R-:W2:Y:S04]  /*83d40*/  LDL.LU R4, [R1+0x13e0] ;  /* 0x0013e00001047983 */ /* 0x000ea80000300800 */
[----:B------:R-:W2:Y:S04]  /*83d50*/  LDL.LU R5, [R1+0x13e4] ;  /* 0x0013e40001057983 */ /* 0x000ea80000300800 */
[----:B------:R-:W2:Y:S04]  /*83d60*/  LDL.LU R6, [R1+0x13e8] ;  /* 0x0013e80001067983 */ /* 0x000ea80000300800 */
[----:B------:R-:W2:Y:S04]  /*83d70*/  LDL.LU R7, [R1+0x13ec] ;  /* 0x0013ec0001077983 */ /* 0x000ea80000300800 */
[----:B----4-:R-:W-:Y:S04]  /*83d80*/  STL.64 [R1+0x4d30], R10 ;  /* 0x004d300a01007387 */ /* 0x010fe80000100a00 */
[----:B---3--:R0:W-:Y:S04]  /*83d90*/  STL.64 [R1+0x4d28], R8 ;  /* 0x004d280801007387 */ /* 0x0081e80000100a00 */
[----:B0-----:R-:W3:Y:S04]  /*83da0*/  LDL.LU R8, [R1+0x13d0] ;  /* 0x0013d00001087983 */ /* 0x001ee80000300800 */
[----:B------:R-:W3:Y:S04]  /*83db0*/  LDL.LU R9, [R1+0x13d4] ;  /* 0x0013d40001097983 */ /* 0x000ee80000300800 */
[----:B------:R-:W3:Y:S04]  /*83dc0*/  LDL.LU R10, [R1+0x13d8] ;  /* 0x0013d800010a7983 */ /* 0x000ee80000300800 */
[----:B------:R-:W3:Y:S04]  /*83dd0*/  LDL.LU R11, [R1+0x13dc] ;  /* 0x0013dc00010b7983 */ /* 0x000ee80000300800 */
[----:B------:R-:W4:Y:S04]  /*83de0*/  LDL.LU R0, [R1+0x34dc] ;  /* 0x0034dc0001007983 */ /* 0x000f280000300800 */
[----:B------:R-:W3:Y:S04]  /*83df0*/  LDL.LU.64 R24, [R1+0x90] ;  /* 0x0000900001187983 */ /* 0x000ee80000300a00 */
        /* <DEDUP_REMOVED lines=17> */
[----:B------:R-:W3:Y:S04]  /*83f10*/  LDL.LU.64 R26, [R1+0x88] ;  /* 0x00008800011a7983 */ /* 0x000ee80000300a00 */
        /* <DEDUP_REMOVED lines=22> */
[----:B------:R0:W-:Y:S04]  /*84080*/  STL.64 [R1+0x4b70], R6 ;  /* 0x004b700601007387 */ /* 0x0001e80000100a00 */
[----:B0-----:R-:W3:Y:S04]  /*84090*/  LDL.LU.64 R6, [R1+0x98] ;  /* 0x0000980001067983 */ /* 0x001ee80000300a00 */
[----:B------:R0:W-:Y:S04]  /*840a0*/  STL.64 [R1+0x4b68], R4 ;  /* 0x004b680401007387 */ /* 0x0001e80000100a00 */
[----:B0-----:R-:W3:Y:S04]  /*840b0*/  LDL.LU R5, [R1+0x34cc] ;  /* 0x0034cc0001057983 */ /* 0x001ee80000300800 */
[----:B------:R-:W3:Y:S01]  /*840c0*/  LDL.LU R4, [R1+0x34d4] ;  /* 0x0034d40001047983 */ /* 0x000ee20000300800 */
[----:B--2---:R-:W-:Y:S01]  /*840d0*/  HMMA.16816.F32 R20, R12, R8, R20 ;  /* 0x000000080c14723c */ /* 0x004fe20000001814 */
[----:B------:R-:W-:-:S15]  /*840e0*/  IMAD R29, R29, 0x100, R10 ;  /* 0x000001001d1d7824 */ /* 0x000fde00078e020a */
[----:B------:R-:W-:-:S03]  /*840f0*/  NOP ;  /* 0x0000000000007918 */ /* 0x000fc60000000000 */
[----:B------:R-:W-:Y:S04]  /*84100*/  STL.64 [R1+0x720], R20 ;  /* 0x0007201401007387 */ /* 0x000fe80000100a00 */
[----:B------:R0:W-:Y:S04]  /*84110*/  STL.64 [R1+0x728], R22 ;  /* 0x0007281601007387 */ /* 0x0001e80000100a00 */
[----:B0-----:R-:W2:Y:S04]  /*84120*/  LDL.LU.64 R22, [R1+0x4d10] ;  /* 0x004d100001167983 */ /* 0x001ea80000300a00 */
[----:B------:R-:W2:Y:S04]  /*84130*/  LDL.LU.64 R20, [R1+0x4d08] ;  /* 0x004d080001147983 */ /* 0x000ea80000300a00 */
[----:B------:R0:W-:Y:S01]  /*84140*/  STL [R1+0x4b1c], R8 ;  /* 0x004b1c0801007387 */ /* 0x0001e20000100800 */
[----:B---3--:R-:W-:-:S03]  /*84150*/  IMAD R5, R5, 0x100, R11 ;  /* 0x0000010005057824 */ /* 0x008fc600078e020b */
[----:B0-----:R-:W4:Y:S04]  /*84160*/  LDL.LU R8, [R1+0x34e0] ;  /* 0x0034e00001087983 */ /* 0x001f280000300800 */
[----:B------:R0:W-:Y:S04]  /*84170*/  STL [R1+0x4b18], R9 ;  /* 0x004b180901007387 */ /* 0x0001e80000100800 */
[----:B0-----:R-:W3:Y:S04]  /*84180*/  LDL.LU R9, [R1+0x34d8] ;  /* 0x0034d80001097983 */ /* 0x001ee80000300800 */
[----:B------:R-:W2:Y:S04]  /*84190*/  LDL.LU R10, [R1+0x4d04] ;  /* 0x004d0400010a7983 */ /* 0x000ea80000300800 */
[----:B------:R-:W2:Y:S01]  /*841a0*/  LDL.LU R11, [R1+0x4d00] ;  /* 0x004d0000010b7983 */ /* 0x000ea20000300800 */
[----:B----4-:R-:W-:Y:S01]  /*841b0*/  IMAD R0, R0, 0x100, R8 ;  /* 0x0000010000007824 */ /* 0x010fe200078e0208 */
[----:B--2---:R-:W-:Y:S02]  /*841c0*/  HMMA.16816.F32 R12, R12, R10, R20 ;  /* 0x0000000a0c0c723c */ /* 0x004fe40000001814 */
[----:B------:R-:W2:Y:S04]  /*841d0*/  LDL.LU.64 R22, [R1+0x4cf8] ;  /* 0x004cf80001167983 */ /* 0x000ea80000300a00 */
[----:B------:R-:W2:Y:S04]  /*841e0*/  LDL.LU.64 R20, [R1+0x4cf0] ;  /* 0x004cf00001147983 */ /* 0x000ea80000300a00 */
[----:B------:R0:W-:Y:S01]  /*841f0*/  STL [R1+0x4afc], R10 ;  /* 0x004afc0a01007387 */ /* 0x0001e20000100800 */
[----:B---3--:R-:W-:-:S03]  /*84200*/  IMAD R4, R4, 0x100, R9 ;  /* 0x0000010004047824 */ /* 0x008fc600078e0209 */
[----:B------:R1:W-:Y:S05]  /*84210*/  STL [R1+0x4af8], R11 ;  /* 0x004af80b01007387 */ /* 0x0003ea0000100800 */
[----:B------:R3:W-:Y:S04]  /*84220*/  STL.64 [R1+0x4c0], R12 ;  /* 0x0004c00c01007387 */ /* 0x0007e80000100a00 */
[----:B------:R4:W-:Y:S04]  /*84230*/  STL.64 [R1+0x4c8], R14 ;  /* 0x0004c80e01007387 */ /* 0x0009e80000100a00 */
[----:B------:R-:W2:Y:S04]  /*84240*/  LDL.LU R8, [R1+0x13a0] ;  /* 0x0013a00001087983 */ /* 0x000ea80000300800 */
[----:B------:R-:W2:Y:S04]  /*84250*/  LDL.LU R9, [R1+0x13a4] ;  /* 0x0013a40001097983 */ /* 0x000ea80000300800 */
[----:B0-----:R-:W2:Y:S04]  /*84260*/  LDL.LU R10, [R1+0x13a8] ;  /* 0x0013a800010a7983 */ /* 0x001ea80000300800 */
[----:B-1----:R-:W2:Y:S01]  /*84270*/  LDL.LU R11, [R1+0x13ac] ;  /* 0x0013ac00010b7983 */ /* 0x002ea20000300800 */
[----:B---3--:R-:W-:-:S02]  /*84280*/  F2FP.F16.E5M2.UNPACK_B R12, R29 ;  /* 0x0000001dff0c723e */ /* 0x008fc400020004ff */
[----:B------:R-:W-:Y:S01]  /*84290*/  F2FP.F16.E5M2.UNPACK_B R13, R5 ;  /* 0x00000005ff0d723e */ /* 0x000fe200020004ff */
[----:B------:R-:W3:Y:S01]  /*842a0*/  LDL.LU R29, [R1+0x4ce8] ;  /* 0x004ce800011d7983 */ /* 0x000ee20000300800 */
[----:B----4-:R-:W-:Y:S02]  /*842b0*/  F2FP.F16.E5M2.UNPACK_B R14, R4 ;  /* 0x00000004ff0e723e */ /* 0x010fe400020004ff */
[----:B------:R-:W-:Y:S01]  /*842c0*/  F2FP.F16.E5M2.UNPACK_B R15, R0 ;  /* 0x00000000ff0f723e */ /* 0x000fe200020004ff */
[----:B------:R-:W-:-:S06]  /*842d0*/  IMAD.MOV.U32 R0, RZ, RZ, R7 ;  /* 0x000000ffff007224 */ /* 0x000fcc00078e0007 */
[----:B--2---:R-:W-:-:S15]  /*842e0*/  HMMA.16816.F32 R8, R12, R6, R8 ;  /* 0x000000060c08723c */ /* 0x004fde0000001808 */
[----:B------:R-:W-:-:S04]  /*842f0*/  NOP ;  /* 0x0000000000007918 */ /* 0x000fc80000000000 */
[----:B------:R-:W-:Y:S04]  /*84300*/  STL.64 [R1+0x710], R8 ;  /* 0x0007100801007387 */ /* 0x000fe80000100a00 */
[----:B------:R0:W-:Y:S02]  /*84310*/  STL.64 [R1+0x718], R10 ;  /* 0x0007180a01007387 */ /* 0x0001e40000100a00 */
[----:B0-----:R-:W-:Y:S02]  /*84320*/  IMAD.MOV.U32 R10, RZ, RZ, R6 ;  /* 0x000000ffff0a7224 */ /* 0x001fe400078e0006 */
[----:B------:R-:W-:Y:S01]  /*84330*/  HMMA.16816.F32 R4, R12, R24, R16 ;  /* 0x000000180c04723c */ /* 0x000fe20000001810 */
[----:B------:R-:W-:Y:S04]  /*84340*/  STL [R1+0x4b24], R0 ;  /* 0x004b240001007387 */ /* 0x000fe80000100800 */
[----:B------:R-:W-:-:S14]  /*84350*/  STL [R1+0x4b20], R10 ;  /* 0x004b200a01007387 */ /* 0x000fdc0000100800 */
[----:B------:R-:W-:Y:S04]  /*84360*/  STL.64 [R1+0x700], R4 ;  /* 0x0007000401007387 */ /* 0x000fe80000100a00 */
[----:B------:R0:W-:Y:S02]  /*84370*/  STL.64 [R1+0x708], R6 ;  /* 0x0007080601007387 */ /* 0x0001e40000100a00 */
[----:B0-----:R-:W-:Y:S01]  /*84380*/  HMMA.16816.F32 R4, R12, R26, R20 ;  /* 0x0000001a0c04723c */ /* 0x001fe20000001814 */
[----:B------:R-:W-:Y:S02]  /*84390*/  IMAD.MOV.U32 R11, RZ, RZ, R25 ;  /* 0x000000ffff0b7224 */ /* 0x000fe400078e0019 */
[----:B------:R-:W-:-:S03]  /*843a0*/  IMAD.MOV.U32 R9, RZ, RZ, R24 ;  /* 0x000000ffff097224 */ /* 0x000fc600078e0018 */
[----:B------:R-:W-:Y:S04]  /*843b0*/  STL [R1+0x4b2c], R11 ;  /* 0x004b2c0b01007387 */ /* 0x000fe80000100800 */
[----:B------:R-:W-:Y:S09]  /*843c0*/  STL [R1+0x4b28], R9 ;  /* 0x004b280901007387 */ /* 0x000ff20000100800 */
[----:B------:R0:W-:Y:S04]  /*843d0*/  STL.64 [R1+0x6f0], R4 ;  /* 0x0006f00401007387 */ /* 0x0001e80000100a00 */
[----:B------:R-:W-:Y:S04]  /*843e0*/  STL.64 [R1+0x6f8], R6 ;  /* 0x0006f80601007387 */ /* 0x000fe80000100a00 */
[----:B0-----:R-:W2:Y:S04]  /*843f0*/  LDL.LU.64 R4, [R1+0x60] ;  /* 0x0000600001047983 */ /* 0x001ea80000300a00 */
        /* <DEDUP_REMOVED lines=22> */
[----:B------:R-:W-:-:S02]  /*84560*/  IMAD.MOV.U32 R8, RZ, RZ, R27 ;  /* 0x000000ffff087224 */ /* 0x000fc400078e001b */
[----:B------:R-:W-:Y:S01]  /*84570*/  IMAD.MOV.U32 R10, RZ, RZ, R26 ;  /* 0x000000ffff0a7224 */ /* 0x000fe200078e001a */
[----:B----4-:R-:W-:Y:S04]  /*84580*/  STL.64 [R1+0x4ce0], R22 ;  /* 0x004ce01601007387 */ /* 0x010fe80000100a00 */
[----:B--2---:R0:W-:Y:S04]  /*84590*/  STL.64 [R1+0x4cd8], R20 ;  /* 0x004cd81401007387 */ /* 0x0041e80000100a00 */
[----:B0-----:R-:W2:Y:S04]  /*845a0*/  LDL.LU R20, [R1+0x1370] ;  /* 0x0013700001147983 */ /* 0x001ea80000300800 */
[----:B------:R-:W2:Y:S04]  /*845b0*/  LDL.LU R21, [R1+0x1374] ;  /* 0x0013740001157983 */ /* 0x000ea80000300800 */
[----:B------:R-:W2:Y:S04]  /*845c0*/  LDL.LU R22, [R1+0x1378] ;  /* 0x0013780001167983 */ /* 0x000ea80000300800 */
[----:B------:R-:W2:Y:S04]  /*845d0*/  LDL.LU R23, [R1+0x137c] ;  /* 0x00137c0001177983 */ /* 0x000ea80000300800 */
[----:B------:R-:W4:Y:S04]  /*845e0*/  LDL.LU.64 R6, [R1+0x58] ;  /* 0x0000580001067983 */ /* 0x000f280000300a00 */
[----:B------:R-:W2:Y:S04]  /*845f0*/  LDL.LU R16, [R1+0x1310] ;  /* 0x0013100001107983 */ /* 0x000ea80000300800 */
[----:B------:R-:W2:Y:S04]  /*84600*/  LDL.LU R17, [R1+0x1314] ;  /* 0x0013140001117983 */ /* 0x000ea80000300800 */
[----:B------:R-:W2:Y:S04]  /*84610*/  LDL.LU R18, [R1+0x1318] ;  /* 0x0013180001127983 */ /* 0x000ea80000300800 */
[----:B------:R-:W2:Y:S04]  /*84620*/  LDL.LU R19, [R1+0x131c] ;  /* 0x00131c0001137983 */ /* 0x000ea80000300800 */
[----:B------:R-:W2:Y:S04]  /*84630*/  LDL.64 R24, [R1+0x50] ;  /* 0x0000500001187983 */ /* 0x000ea80000100a00 */
[----:B------:R-:W2:Y:S04]  /*84640*/  LDL.LU.64 R26, [R1+0x48] ;  /* 0x00004800011a7983 */ /* 0x000ea80000300a00 */
[----:B------:R-:W-:Y:S04]  /*84650*/  STL [R1+0x4b34], R8 ;  /* 0x004b340801007387 */ /* 0x000fe80000100800 */
[----:B------:R0:W-:Y:S04]  /*84660*/  STL [R1+0x4b30], R10 ;  /* 0x004b300a01007387 */ /* 0x0001e80000100800 */
[----:B0-----:R-:W2:Y:S02]  /*84670*/  LDL.LU.64 R10, [R1+0x80] ;  /* 0x00008000010a7983 */ /* 0x001ea40000300a00 */
        /* <DEDUP_REMOVED lines=43> */
[----:B------:R-:W2:Y:S04]  /*84930*/  LDL.LU R8, [R1+0x1330] ;  /* 0x0013300001087983 */ /* 0x000ea80000300800 */
[----:B------:R-:W2:Y:S04]  /*84940*/  LDL.LU R9, [R1+0x1334] ;  /* 0x0013340001097983 */ /* 0x000ea80000300800 */
[----:B0-----:R-:W2:Y:S04]  /*84950*/  LDL.LU R10, [R1+0x1338] ;  /* 0x00133800010a7983 */ /* 0x001ea80000300800 */
[----:B------:R-:W2:Y:S02]  /*84960*/  LDL.LU R11, [R1+0x133c] ;  /* 0x00133c00010b7983 */ /* 0x000ea40000300800 */
[----:B--2---:R-:W-:-:S15]  /*84970*/  HMMA.16816.F32 R8, R12, R4, R8 ;  /* 0x000000040c08723c */ /* 0x004fde0000001808 */
[----:B------:R-:W-:-:S04]  /*84980*/  NOP ;  /* 0x0000000000007918 */ /* 0x000fc80000000000 */
[----:B------:R0:W-:Y:S04]  /*84990*/  STL.64 [R1+0x6a0], R8 ;  /* 0x0006a00801007387 */ /* 0x0001e80000100a00 */
[----:B------:R1:W-:Y:S01]  /*849a0*/  STL.64 [R1+0x6a8], R10 ;  /* 0x0006a80a01007387 */ /* 0x0003e20000100a00 */
[----:B0-----:R-:W-:Y:S02]  /*849b0*/  IMAD.MOV.U32 R9, RZ, RZ, R4 ;  /* 0x000000ffff097224 */ /* 0x001fe400078e0004 */
[----:B-1----:R-:W-:-:S05]  /*849c0*/  IMAD.MOV.U32 R11, RZ, RZ, R5 ;  /* 0x000000ffff0b7224 */ /* 0x002fca00078e0005 */
[----:B------:R-:W-:Y:S04]  /*849d0*/  STL [R1+0x4b5c], R11 ;  /* 0x004b5c0b01007387 */ /* 0x000fe80000100800 */
[----:B------:R0:W-:Y:S04]  /*849e0*/  STL [R1+0x4b58], R9 ;  /* 0x004b580901007387 */ /* 0x0001e80000100800 */
[----:B------:R-:W4:Y:S04]  /*849f0*/  LDL.LU R8, [R1+0x1320] ;  /* 0x0013200001087983 */ /* 0x000f280000300800 */
[----:B0-----:R-:W4:Y:S04]  /*84a00*/  LDL.LU R9, [R1+0x1324] ;  /* 0x0013240001097983 */ /* 0x001f280000300800 */
[----:B------:R-:W4:Y:S04]  /*84a10*/  LDL.LU R10, [R1+0x1328] ;  /* 0x00132800010a7983 */ /* 0x000f280000300800 */
[----:B------:R-:W4:Y:S01]  /*84a20*/  LDL.LU R11, [R1+0x132c] ;  /* 0x00132c00010b7983 */ /* 0x000f220000300800 */
[----:B------:R-:W-:Y:S01]  /*84a30*/  IMAD.MOV.U32 R0, RZ, RZ, R25 ;  /* 0x000000ffff007224 */ /* 0x000fe200078e0019 */
[----:B----4-:R-:W-:-:S15]  /*84a40*/  HMMA.16816.F32 R8, R12, R6, R8 ;  /* 0x000000060c08723c */ /* 0x010fde0000001808 */
[----:B------:R-:W-:-:S04]  /*84a50*/  NOP ;  /* 0x0000000000007918 */ /* 0x000fc80000000000 */
[----:B------:R0:W-:Y:S04]  /*84a60*/  STL.64 [R1+0x690], R8 ;  /* 0x0006900801007387 */ /* 0x0001e80000100a00 */
[----:B------:R1:W-:Y:S01]  /*84a70*/  STL.64 [R1+0x698], R10 ;  /* 0x0006980a01007387 */ /* 0x0003e20000100a00 */
[----:B0-----:R-:W-:Y:S02]  /*84a80*/  IMAD.MOV.U32 R8, RZ, RZ, R7 ;  /* 0x000000ffff087224 */ /* 0x001fe400078e0007 */
[----:B-1----:R-:W-:-:S03]  /*84a90*/  IMAD.MOV.U32 R10, RZ, RZ, R6 ;  /* 0x000000ffff0a7224 */ /* 0x002fc600078e0006 */
[----:B------:R-:W-:Y:S04]  /*84aa0*/  STL [R1+0x4b64], R8 ;  /* 0x004b640801007387 */ /* 0x000fe80000100800 */
[----:B------:R0:W-:Y:S01]  /*84ab0*/  STL [R1+0x4b60], R10 ;  /* 0x004b600a01007387 */ /* 0x0001e20000100800 */
[C---:B------:R-:W-:Y:S08]  /*84ac0*/  HMMA.16816.F32 R4, R12.reuse, R26, R20 ;  /* 0x0000001a0c04723c */ /* 0x040ff00000001814 */
[----:B0-----:R-:W-:-:S15]  /*84ad0*/  HMMA.16816.F32 R8, R12, R24, R16 ;  /* 0x000000180c08723c */ /* 0x001fde0000001810 */
[----:B------:R-:W-:-:S04]  /*84ae0*/  NOP ;  /* 0x0000000000007918 */ /* 0x000fc80000000000 */
[----:B------:R0:W-:Y:S04]  /*84af0*/  STL.64 [R1+0x680], R8 ;  /* 0x0006800801007387 */ /* 0x0001e80000100a00 */
[----:B------:R1:W-:Y:S04]  /*84b00*/  STL.64 [R1+0x688], R10 ;  /* 0x0006880a01007387 */ /* 0x0003e80000100a00 */
[----:B------:R-:W-:Y:S01]  /*84b10*/  STL.64 [R1+0x670], R4 ;  /* 0x0006700401007387 */ /* 0x000fe20000100a00 */
[----:B0-----:R-:W-:Y:S02]  /*84b20*/  IMAD.MOV.U32 R9, RZ, RZ, R27 ;  /* 0x000000ffff097224 */ /* 0x001fe400078e001b */
[----:B-1----:R-:W-:Y:S01]  /*84b30*/  IMAD.MOV.U32 R11, RZ, RZ, R26 ;  /* 0x000000ffff0b7224 */ /* 0x002fe200078e001a */
[----:B------:R-:W-:Y:S04]  /*84b40*/  STL.64 [R1+0x678], R6 ;  /* 0x0006780601007387 */ /* 0x000fe80000100a00 */
[----:B------:R-:W-:Y:S04]  /*84b50*/  STL [R1+0x4ca4], R11 ;  /* 0x004ca40b01007387 */ /* 0x000fe80000100800 */
[----:B------:R-:W-:Y:S04]  /*84b60*/  STL [R1+0x4ca0], R9 ;  /* 0x004ca00901007387 */ /* 0x000fe80000100800 */
[----:B------:R-:W2:Y:S04]  /*84b70*/  LDL.LU R16, [R1+0x1220] ;  /* 0x0012200001107983 */ /* 0x000ea80000300800 */
[----:B------:R-:W2:Y:S04]  /*84b80*/  LDL.LU R17, [R1+0x1224] ;  /* 0x0012240001117983 */ /* 0x000ea80000300800 */
        /* <DEDUP_REMOVED lines=70> */
[----:B------:R-:W4:Y:S04]  /*84ff0*/  LDL R25, [R1+0x3c] ;  /* 0x00003c0001197983 */ /* 0x000f280000100800 */
[----:B------:R-:W4:Y:S04]  /*85000*/  LDL.LU R8, [R1+0x12f0] ;  /* 0x0012f00001087983 */ /* 0x000f280000300800 */
[----:B------:R-:W4:Y:S04]  /*85010*/  LDL.LU R9, [R1+0x12f4] ;  /* 0x0012f40001097983 */ /* 0x000f280000300800 */
[----:B------:R-:W4:Y:S04]  /*85020*/  LDL.LU R10, [R1+0x12f8] ;  /* 0x0012f800010a7983 */ /* 0x000f280000300800 */
[----:B------:R-:W4:Y:S04]  /*85030*/  LDL.LU R11, [R1+0x12fc] ;  /* 0x0012fc00010b7983 */ /* 0x000f280000300800 */
[----:B------:R-:W4:Y:S04]  /*85040*/  LDL.LU.64 R26, [R1+0x40] ;  /* 0x00004000011a7983 */ /* 0x000f280000300a00 */
        /* <DEDUP_REMOVED lines=27> */
[----:B------:R-:W2:Y:S01]  /*85200*/  LDL.LU R7, [R1+0x120c] ;  /* 0x00120c0001077983 */ /* 0x000ea20000300800 */
[----:B------:R-:W-:Y:S03]  /*85210*/  HMMA.16816.F32 R8, R12, R26, R8 ;  /* 0x0000001a0c08723c */ /* 0x000fe60000001808 */
[----:B--2---:R-:W-:Y:S04]  /*85220*/  STL.64 [R1+0x4b80], R6 ;  /* 0x004b800601007387 */ /* 0x004fe80000100a00 */
[----:B----4-:R0:W-:Y:S04]  /*85230*/  STL.64 [R1+0x4b78], R4 ;  /* 0x004b780401007387 */ /* 0x0101e80000100a00 */
[----:B0-----:R-:W2:Y:S04]  /*85240*/  LDL.LU R4, [R1+0x1210] ;  /* 0x0012100001047983 */ /* 0x001ea80000300800 */
[----:B------:R-:W2:Y:S04]  /*85250*/  LDL.LU R5, [R1+0x1214] ;  /* 0x0012140001057983 */ /* 0x000ea80000300800 */
[----:B------:R-:W2:Y:S04]  /*85260*/  LDL.LU R6, [R1+0x1218] ;  /* 0x0012180001067983 */ /* 0x000ea80000300800 */
[----:B------:R-:W2:Y:S04]  /*85270*/  LDL.LU R7, [R1+0x121c] ;  /* 0x00121c0001077983 */ /* 0x000ea80000300800 */
[----:B------:R0:W-:Y:S04]  /*85280*/  STL.64 [R1+0x660], R8 ;  /* 0x0006600801007387 */ /* 0x0001e80000100a00 */
[----:B------:R1:W-:Y:S01]  /*85290*/  STL.64 [R1+0x668], R10 ;  /* 0x0006680a01007387 */ /* 0x0003e20000100a00 */
[----:B0-----:R-:W-:-:S02]  /*852a0*/  IMAD.MOV.U32 R8, RZ, RZ, R26 ;  /* 0x000000ffff087224 */ /* 0x001fc400078e001a */
[----:B-1----:R-:W-:Y:S01]  /*852b0*/  IMAD.MOV.U32 R10, RZ, RZ, R27 ;  /* 0x000000ffff0a7224 */ /* 0x002fe200078e001b */
[----:B------:R-:W4:Y:S01]  /*852c0*/  LDL.LU R11, [R1+0x4ca4] ;  /* 0x004ca400010b7983 */ /* 0x000f220000300800 */
[C---:B------:R-:W-:Y:S03]  /*852d0*/  HMMA.16816.F32 R24, R12.reuse, R24, R20 ;  /* 0x000000180c18723c */ /* 0x040fe60000001814 */
[----:B------:R-:W2:Y:S04]  /*852e0*/  LDL.LU R9, [R1+0x4ca0] ;  /* 0x004ca00001097983 */ /* 0x000ea80000300800 */
[----:B------:R-:W2:Y:S04]  /*852f0*/  LDL.LU.64 R22, [R1+0x4c98] ;  /* 0x004c980001167983 */ /* 0x000ea80000300a00 */
[----:B------:R-:W2:Y:S08]  /*85300*/  LDL.LU.64 R20, [R1+0x4c90] ;  /* 0x004c900001147983 */ /* 0x000eb00000300a00 */
        /* <DEDUP_REMOVED lines=52> */
[----:B------:R-:W-:Y:S01]  /*85650*/  STL [R1+0x4b00], R29 ;  /* 0x004b001d01007387 */ /* 0x000fe20000100800 */
        /* <DEDUP_REMOVED lines=50> */
[----:B0-----:R-:W2:Y:S04]  /*85980*/  LDL.LU R16, [R1+0x11f0] ;  /* 0x0011f00001107983 */ /* 0x001ea80000300800 */
[----:B------:R-:W2:Y:S04]  /*85990*/  LDL.LU R17, [R1+0x11f4] ;  /* 0x0011f40001117983 */ /* 0x000ea80000300800 */
[----:B------:R-:W2:Y:S04]  /*859a0*/  LDL.LU R18, [R1+0x11f8] ;  /* 0x0011f80001127983 */ /* 0x000ea80000300800 */
[----:B------:R-:W2:Y:S01]  /*859b0*/  LDL.LU R19, [R1+0x11fc] ;  /* 0x0011fc0001137983 */ /* 0x000ea20000300800 */
[C---:B---3--:R-:W-:Y:S08]  /*859c0*/  HMMA.16816.F32 R20, R12.reuse, R4, R20 ;  /* 0x000000040c14723c */ /* 0x048ff00000001814 */
[----:B--2---:R-:W-:-:S15]  /*859d0*/  HMMA.16816.F32 R16, R12, R2, R16 ;  /* 0x000000020c10723c */ /* 0x004fde0000001810 */
[----:B------:R-:W-:-:S04]  /*859e0*/  NOP ;  /* 0x0000000000007918 */ /* 0x000fc80000000000 */
[----:B------:R-:W-:Y:S04]  /*859f0*/  STL.64 [R1+0x560], R16 ;  /* 0x0005601001007387 */ /* 0x000fe80000100a00 */
[----:B------:R0:W-:Y:S02]  /*85a00*/  STL.64 [R1+0x568], R18 ;  /* 0x0005681201007387 */ /* 0x0001e40000100a00 */
[----:B0-----:R-:W-:Y:S02]  /*85a10*/  HMMA.16816.F32 R16, R12, R6, R24 ;  /* 0x000000060c10723c */ /* 0x001fe40000001818 */
[----:B------:R-:W-:Y:S01]  /*85a20*/  STL.64 [R1+0x550], R20 ;  /* 0x0005501401007387 */ /* 0x000fe20000100a00 */
[----:B------:R-:W-:-:S03]  /*85a30*/  IMAD.MOV.U32 R26, RZ, RZ, R8 ;  /* 0x000000ffff1a7224 */ /* 0x000fc600078e0008 */
[----:B------:R-:W-:Y:S01]  /*85a40*/  STL.64 [R1+0x558], R22 ;  /* 0x0005581601007387 */ /* 0x000fe20000100a00 */
[----:B------:R-:W-:-:S03]  /*85a50*/  IMAD.MOV.U32 R27, RZ, RZ, R10 ;  /* 0x000000ffff1b7224 */ /* 0x000fc600078e000a */
[----:B------:R-:W2:Y:S01]  /*85a60*/  LDL.LU R8, [R1+0x4b64] ;  /* 0x004b640001087983 */ /* 0x000ea20000300800 */
[----:B----4-:R-:W-:Y:S02]  /*85a70*/  IMAD.MOV.U32 R24, RZ, RZ, R11 ;  /* 0x000000ffff187224 */ /* 0x010fe400078e000b */
[----:B------:R-:W-:-:S06]  /*85a80*/  IMAD.MOV.U32 R25, RZ, RZ, R9 ;  /* 0x000000ffff197224 */ /* 0x000fcc00078e0009 */
[----:B------:R0:W-:Y:S04]  /*85a90*/  STL.64 [R1+0x540], R16 ;  /* 0x0005401001007387 */ /* 0x0001e80000100a00 */
[----:B------:R1:W-:Y:S04]  /*85aa0*/  STL.64 [R1+0x548], R18 ;  /* 0x0005481201007387 */ /* 0x0003e80000100a00 */
[----:B------:R-:W3:Y:S04]  /*85ab0*/  LDL.LU R10, [R1+0x4b60] ;  /* 0x004b6000010a7983 */ /* 0x000ee80000300800 */
[----:B------:R-:W4:Y:S04]  /*85ac0*/  LDL.LU R11, [R1+0x4b5c] ;  /* 0x004b5c00010b7983 */ /* 0x000f280000300800 */
[----:B------:R-:W2:Y:S04]  /*85ad0*/  LDL.LU R9, [R1+0x4b58] ;  /* 0x004b580001097983 */ /* 0x000ea80000300800 */
[----:B------:R3:W-:Y:S04]  /*85ae0*/  STL.64 [R1+0x4a10], R26 ;  /* 0x004a101a01007387 */ /* 0x0007e80000100a00 */
[----:B------:R1:W-:Y:S04]  /*85af0*/  STL.64 [R1+0x4a08], R24 ;  /* 0x004a081801007387 */ /* 0x0003e80000100a00 */
[----:B0-----:R-:W2:Y:S04]  /*85b00*/  LDL.LU R16, [R1+0x1100] ;  /* 0x0011000001107983 */ /* 0x001ea80000300800 */
[----:B------:R-:W2:Y:S04]  /*85b10*/  LDL.LU R17, [R1+0x1104] ;  /* 0x0011040001117983 */ /* 0x000ea80000300800 */
[----:B-1----:R-:W2:Y:S04]  /*85b20*/  LDL.LU R18, [R1+0x1108] ;  /* 0x0011080001127983 */ /* 0x002ea80000300800 */
[----:B------:R-:W2:Y:S04]  /*85b30*/  LDL.LU R19, [R1+0x110c] ;  /* 0x00110c0001137983 */ /* 0x000ea80000300800 */
[----:B--2---:R-:W-:Y:S04]  /*85b40*/  STL.64 [R1+0x4a20], R18 ;  /* 0x004a201201007387 */ /* 0x004fe80000100a00 */
[----:B------:R-:W-:Y:S04]  /*85b50*/  STL.64 [R1+0x4a18], R16 ;  /* 0x004a181001007387 */ /* 0x000fe80000100a00 */
[----:B------:R-:W2:Y:S04]  /*85b60*/  LDL.LU R20, [R1+0x10f0] ;  /* 0x0010f00001147983 */ /* 0x000ea80000300800 */
[----:B------:R-:W2:Y:S04]  /*85b70*/  LDL.LU R21, [R1+0x10f4] ;  /* 0x0010f40001157983 */ /* 0x000ea80000300800 */
[----:B------:R-:W2:Y:S04]  /*85b80*/  LDL.LU R22, [R1+0x10f8] ;  /* 0x0010f80001167983 */ /* 0x000ea80000300800 */
[----:B------:R-:W2:Y:S01]  /*85b90*/  LDL.LU R23, [R1+0x10fc] ;  /* 0x0010fc0001177983 */ /* 0x000ea20000300800 */
[----:B---3--:R-:W-:-:S02]  /*85ba0*/  IMAD.MOV.U32 R26, RZ, RZ, R10 ;  /* 0x000000ffff1a7224 */ /* 0x008fc400078e000a */
[----:B------:R-:W-:Y:S02]  /*85bb0*/  IMAD.MOV.U32 R27, RZ, RZ, R8 ;  /* 0x000000ffff1b7224 */ /* 0x000fe400078e0008 */
[----:B------:R-:W-:Y:S02]  /*85bc0*/  IMAD.MOV.U32 R24, RZ, RZ, R9 ;  /* 0x000000ffff187224 */ /* 0x000fe400078e0009 */
[----:B----4-:R-:W-:Y:S01]  /*85bd0*/  IMAD.MOV.U32 R25, RZ, RZ, R11 ;  /* 0x000000ffff197224 */ /* 0x010fe200078e000b */
[----:B--2---:R-:W-:Y:S04]  /*85be0*/  STL.64 [R1+0x4a30], R22 ;  /* 0x004a301601007387 */ /* 0x004fe80000100a00 */
[----:B------:R-:W-:Y:S04]  /*85bf0*/  STL.64 [R1+0x4a28], R20 ;  /* 0x004a281401007387 */ /* 0x000fe80000100a00 */
[----:B------:R0:W-:Y:S04]  /*85c00*/  STL.64 [R1+0x48c8], R6 ;  /* 0x0048c80601007387 */ /* 0x0001e80000100a00 */
[----:B0-----:R-:W2:Y:S01]  /*85c10*/  LDL.LU R6, [R1+0x50] ;  /* 0x0000500001067983 */ /* 0x001ea20000300800 */
[----:B------:R-:W-:-:S03]  /*85c20*/  IMAD.MOV.U32 R7, RZ, RZ, R0 ;  /* 0x000000ffff077224 */ /* 0x000fc600078e0000 */
[----:B------:R-:W3:Y:S04]  /*85c30*/  LDL.LU R0, [R1+0x4b54] ;  /* 0x004b540001007983 */ /* 0x000ee80000300800 */
[----:B------:R-:W4:Y:S04]  /*85c40*/  LDL.LU R10, [R1+0x4b50] ;  /* 0x004b5000010a7983 */ /* 0x000f280000300800 */
[----:B------:R-:W2:Y:S04]  /*85c50*/  LDL.LU R8, [R1+0x4b4c] ;  /* 0x004b4c0001087983 */ /* 0x000ea80000300800 */
[----:B------:R-:W2:Y:S04]  /*85c60*/  LDL.LU R9, [R1+0x4b48] ;  /* 0x004b480001097983 */ /* 0x000ea80000300800 */
[----:B------:R-:W2:Y:S04]  /*85c70*/  LDL.LU R11, [R1+0x4b44] ;  /* 0x004b4400010b7983 */ /* 0x000ea80000300800 */
[----:B------:R3:W-:Y:S04]  /*85c80*/  STL.64 [R1+0x4a40], R26 ;  /* 0x004a401a01007387 */ /* 0x0007e80000100a00 */
[----:B------:R-:W-:Y:S04]  /*85c90*/  STL.64 [R1+0x4a38], R24 ;  /* 0x004a381801007387 */ /* 0x000fe80000100a00 */
[----:B------:R-:W2:Y:S04]  /*85ca0*/  LDL.LU R20, [R1+0x1130] ;  /* 0x0011300001147983 */ /* 0x000ea80000300800 */
[----:B------:R-:W2:Y:S04]  /*85cb0*/  LDL.LU R21, [R1+0x1134] ;  /* 0x0011340001157983 */ /* 0x000ea80000300800 */
[----:B------:R-:W2:Y:S04]  /*85cc0*/  LDL.LU R22, [R1+0x1138] ;  /* 0x0011380001167983 */ /* 0x000ea80000300800 */
[----:B------:R-:W2:Y:S01]  /*85cd0*/  LDL.LU R23, [R1+0x113c] ;  /* 0x00113c0001177983 */ /* 0x000ea20000300800 */
[----:B---3--:R-:W-:-:S02]  /*85ce0*/  IMAD.MOV.U32 R27, RZ, RZ, R0 ;  /* 0x000000ffff1b7224 */ /* 0x008fc400078e0000 */
[----:B----4-:R-:W-:Y:S01]  /*85cf0*/  IMAD.MOV.U32 R26, RZ, RZ, R10 ;  /* 0x000000ffff1a7224 */ /* 0x010fe200078e000a */
[----:B--2---:R-:W-:Y:S04]  /*85d00*/  STL.64 [R1+0x4a50], R22 ;  /* 0x004a501601007387 */ /* 0x004fe80000100a00 */
[----:B------:R0:W-:Y:S04]  /*85d10*/  STL.64 [R1+0x4a48], R20 ;  /* 0x004a481401007387 */ /* 0x0001e80000100a00 */
[----:B------:R-:W2:Y:S04]  /*85d20*/  LDL.LU R10, [R1+0x4b40] ;  /* 0x004b4000010a7983 */ /* 0x000ea80000300800 */
[----:B------:R-:W3:Y:S04]  /*85d30*/  LDL.LU R0, [R1+0x4b3c] ;  /* 0x004b3c0001007983 */ /* 0x000ee80000300800 */
[----:B------:R1:W-:Y:S04]  /*85d40*/  STL.64 [R1+0x4a58], R26 ;  /* 0x004a581a01007387 */ /* 0x0003e80000100a00 */
[----:B0-----:R-:W4:Y:S04]  /*85d50*/  LDL.LU R20, [R1+0x1140] ;  /* 0x0011400001147983 */ /* 0x001f280000300800 */
[----:B------:R-:W4:Y:S04]  /*85d60*/  LDL.LU R21, [R1+0x1144] ;  /* 0x0011440001157983 */ /* 0x000f280000300800 */
[----:B------:R-:W3:Y:S04]  /*85d70*/  LDL.LU R22, [R1+0x1148] ;  /* 0x0011480001167983 */ /* 0x000ee80000300800 */
[----:B------:R-:W3:Y:S01]  /*85d80*/  LDL.LU R23, [R1+0x114c] ;  /* 0x00114c0001177983 */ /* 0x000ee20000300800 */
[----:B------:R-:W-:-:S02]  /*85d90*/  IMAD.MOV.U32 R24, RZ, RZ, R9 ;  /* 0x000000ffff187224 */ /* 0x000fc400078e0009 */
[----:B------:R-:W-:Y:S02]  /*85da0*/  IMAD.MOV.U32 R25, RZ, RZ, R8 ;  /* 0x000000ffff197224 */ /* 0x000fe400078e0008 */
[----:B-1----:R-:W-:Y:S02]  /*85db0*/  IMAD.MOV.U32 R27, RZ, RZ, R11 ;  /* 0x000000ffff1b7224 */ /* 0x002fe400078e000b */
[----:B--2---:R-:W-:Y:S01]  /*85dc0*/  IMAD.MOV.U32 R26, RZ, RZ, R10 ;  /* 0x000000ffff1a7224 */ /* 0x004fe200078e000a */
[----:B---3--:R-:W-:Y:S04]  /*85dd0*/  STL.64 [R1+0x4a68], R22 ;  /* 0x004a681601007387 */ /* 0x008fe80000100a00 */
[----:B----4-:R0:W-:Y:S04]  /*85de0*/  STL.64 [R1+0x4a60], R20 ;  /* 0x004a601401007387 */ /* 0x0101e80000100a00 */
[----:B------:R-:W2:Y:S04]  /*85df0*/  LDL.LU R9, [R1+0x4b38] ;  /* 0x004b380001097983 */ /* 0x000ea80000300800 */
[----:B------:R-:W3:Y:S04]  /*85e00*/  LDL.LU R8, [R1+0x4b34] ;  /* 0x004b340001087983 */ /* 0x000ee80000300800 */
[----:B------:R-:W4:Y:S04]  /*85e10*/  LDL.LU R10, [R1+0x4b30] ;  /* 0x004b3000010a7983 */ /* 0x000f280000300800 */
[----:B------:R-:W3:Y:S04]  /*85e20*/  LDL.LU R11, [R1+0x4b2c] ;  /* 0x004b2c00010b7983 */ /* 0x000ee80000300800 */
[----:B------:R1:W-:Y:S04]  /*85e30*/  STL.64 [R1+0x4a70], R24 ;  /* 0x004a701801007387 */ /* 0x0003e80000100a00 */
[----:B------:R-:W-:Y:S04]  /*85e40*/  STL.64 [R1+0x4a88], R26 ;  /* 0x004a881a01007387 */ /* 0x000fe80000100a00 */
[----:B0-----:R-:W3:Y:S04]  /*85e50*/  LDL.LU R20, [R1+0x1150] ;  /* 0x0011500001147983 */ /* 0x001ee80000300800 */
[----:B------:R-:W3:Y:S04]  /*85e60*/  LDL.LU R21, [R1+0x1154] ;  /* 0x0011540001157983 */ /* 0x000ee80000300800 */
[----:B------:R-:W3:Y:S04]  /*85e70*/  LDL.LU R22, [R1+0x1158] ;  /* 0x0011580001167983 */ /* 0x000ee80000300800 */
[----:B------:R-:W3:Y:S01]  /*85e80*/  LDL.LU R23, [R1+0x115c] ;  /* 0x00115c0001177983 */ /* 0x000ee20000300800 */
[----:B-1----:R-:W-:-:S02]  /*85e90*/  IMAD.MOV.U32 R25, RZ, RZ, R0 ;  /* 0x000000ffff197224 */ /* 0x002fc400078e0000 */
[----:B--2---:R-:W-:Y:S02]  /*85ea0*/  IMAD.MOV.U32 R24, RZ, RZ, R9 ;  /* 0x000000ffff187224 */ /* 0x004fe400078e0009 */
[----:B------:R-:W2:Y:S04]  /*85eb0*/  LDL.LU R9, [R1+0x4b28] ;  /* 0x004b280001097983 */ /* 0x000ea80000300800 */
[----:B------:R-:W2:Y:S04]  /*85ec0*/  LDL.LU R0, [R1+0x4b24] ;  /* 0x004b240001007983 */ /* 0x000ea80000300800 */
[----:B------:R-:W-:Y:S04]  /*85ed0*/  STL.64 [R1+0x4aa0], R24 ;  /* 0x004aa01801007387 */ /* 0x000fe80000100a00 */
[----:B---3--:R-:W-:Y:S04]  /*85ee0*/  STL.64 [R1+0x4a80], R22 ;  /* 0x004a801601007387 */ /* 0x008fe80000100a00 */
[----:B------:R0:W-:Y:S04]  /*85ef0*/  STL.64 [R1+0x4a78], R20 ;  /* 0x004a781401007387 */ /* 0x0001e80000100a00 */
[----:B0-----:R-:W3:Y:S04]  /*85f00*/  LDL.LU R20, [R1+0x1160] ;  /* 0x0011600001147983 */ /* 0x001ee80000300800 */
[----:B------:R-:W3:Y:S04]  /*85f10*/  LDL.LU R21, [R1+0x1164] ;  /* 0x0011640001157983 */ /* 0x000ee80000300800 */
[----:B------:R-:W2:Y:S04]  /*85f20*/  LDL.LU R22, [R1+0x1168] ;  /* 0x0011680001167983 */ /* 0x000ea80000300800 */
[----:B------:R-:W2:Y:S01]  /*85f30*/  LDL.LU R23, [R1+0x116c] ;  /* 0x00116c0001177983 */ /* 0x000ea20000300800 */
[----:B----4-:R-:W-:-:S02]  /*85f40*/  IMAD.MOV.U32 R26, RZ, RZ, R10 ;  /* 0x000000ffff1a7224 */ /* 0x010fc400078e000a */
[----:B------:R-:W-:Y:S01]  /*85f50*/  IMAD.MOV.U32 R27, RZ, RZ, R8 ;  /* 0x000000ffff1b7224 */ /* 0x000fe200078e0008 */
[----:B------:R-:W4:Y:S04]  /*85f60*/  LDL.LU R10, [R1+0x4b20] ;  /* 0x004b2000010a7983 */ /* 0x000f280000300800 */
[----:B------:R-:W4:Y:S04]  /*85f70*/  LDL.LU R8, [R1+0x4b1c] ;  /* 0x004b1c0001087983 */ /* 0x000f280000300800 */
[----:B------:R-:W-:Y:S04]  /*85f80*/  STL.64 [R1+0x4ab8], R26 ;  /* 0x004ab81a01007387 */ /* 0x000fe80000100a00 */
[----:B--2---:R-:W-:Y:S04]  /*85f90*/  STL.64 [R1+0x4a98], R22 ;  /* 0x004a981601007387 */ /* 0x004fe80000100a00 */
[----:B---3--:R0:W-:Y:S04]  /*85fa0*/  STL.64 [R1+0x4a90], R20 ;  /* 0x004a901401007387 */ /* 0x0081e80000100a00 */
[----:B0-----:R-:W2:Y:S04]  /*85fb0*/  LDL.LU R20, [R1+0x1170] ;  /* 0x0011700001147983 */ /* 0x001ea80000300800 */
[----:B------:R-:W2:Y:S04]  /*85fc0*/  LDL.LU R21, [R1+0x1174] ;  /* 0x0011740001157983 */ /* 0x000ea80000300800 */
[----:B------:R-:W3:Y:S04]  /*85fd0*/  LDL.LU R22, [R1+0x1178] ;  /* 0x0011780001167983 */ /* 0x000ee80000300800 */
[----:B------:R-:W3:Y:S01]  /*85fe0*/  LDL.LU R23, [R1+0x117c] ;  /* 0x00117c0001177983 */ /* 0x000ee20000300800 */
[----:B------:R-:W-:-:S02]  /*85ff0*/  IMAD.MOV.U32 R24, RZ, RZ, R9 ;  /* 0x000000ffff187224 */ /* 0x000fc400078e0009 */
[----:B------:R-:W-:Y:S01]  /*86000*/  IMAD.MOV.U32 R25, RZ, RZ, R11 ;  /* 0x000000ffff197224 */ /* 0x000fe200078e000b */
[----:B------:R-:W2:Y:S04]  /*86010*/  LDL.LU R9, [R1+0x4b18] ;  /* 0x004b180001097983 */ /* 0x000ea80000300800 */
[----:B------:R0:W-:Y:S04]  /*86020*/  STL.64 [R1+0x4ad0], R24 ;  /* 0x004ad01801007387 */ /* 0x0001e80000100a00 */
[----:B0-----:R-:W4:Y:S04]  /*86030*/  LDL.LU R25, [R1+0x34fc] ;  /* 0x0034fc0001197983 */ /* 0x001f280000300800 */
[----:B---3--:R-:W-:Y:S04]  /*86040*/  STL.64 [R1+0x4ab0], R22 ;  /* 0x004ab01601007387 */ /* 0x008fe80000100a00 */
[----:B--2---:R0:W-:Y:S04]  /*86050*/  STL.64 [R1+0x4aa8], R20 ;  /* 0x004aa81401007387 */ /* 0x0041e80000100a00 */
[----:B0-----:R-:W2:Y:S04]  /*86060*/  LDL.LU R20, [R1+0x1180] ;  /* 0x0011800001147983 */ /* 0x001ea80000300800 */
[----:B------:R-:W2:Y:S04]  /*86070*/  LDL.LU R21, [R1+0x1184] ;  /* 0x0011840001157983 */ /* 0x000ea80000300800 */
[----:B------:R-:W3:Y:S04]  /*86080*/  LDL.LU R22, [R1+0x1188] ;  /* 0x0011880001167983 */ /* 0x000ee80000300800 */
[----:B------:R-:W3:Y:S04]  /*86090*/  LDL.LU R23, [R1+0x118c] ;  /* 0x00118c0001177983 */ /* 0x000ee80000300800 */
[----:B------:R-:W2:Y:S04]  /*860a0*/  LDL.LU R29, [R1+0x34e8] ;  /* 0x0034e800011d7983 */ /* 0x000ea80000300800 */
[----:B------:R-:W2:Y:S01]  /*860b0*/  LDL.LU R24, [R1+0x34e4] ;  /* 0x0034e40001187983 */ /* 0x000ea20000300800 */
[----:B----4-:R-:W-:-:S02]  /*860c0*/  IMAD.MOV.U32 R26, RZ, RZ, R10 ;  /* 0x000000ffff1a7224 */ /* 0x010fc400078e000a */
[----:B------:R-:W-:-:S05]  /*860d0*/  IMAD.MOV.U32 R27, RZ, RZ, R0 ;  /* 0x000000ffff1b7224 */ /* 0x000fca00078e0000 */
[----:B------:R-:W-:Y:S04]  /*860e0*/  STL.64 [R1+0x4b10], R26 ;  /* 0x004b101a01007387 */ /* 0x000fe80000100a00 */
[----:B--2---:R0:W-:Y:S04]  /*860f0*/  STL.64 [R1+0x4b08], R24 ;  /* 0x004b081801007387 */ /* 0x0041e80000100a00 */
[----:B0-----:R-:W2:Y:S04]  /*86100*/  LDL.LU R24, [R1+0x11c0] ;  /* 0x0011c00001187983 */ /* 0x001ea80000300800 */
[----:B------:R-:W2:Y:S04]  /*86110*/  LDL.LU R25, [R1+0x11c4] ;  /* 0x0011c40001197983 */ /* 0x000ea80000300800 */
[----:B------:R-:W2:Y:S04]  /*86120*/  LDL.LU R26, [R1+0x11c8] ;  /* 0x0011c800011a7983 */ /* 0x000ea80000300800 */
[----:B------:R-:W2:Y:S04]  /*86130*/  LDL.LU R27, [R1+0x11cc] ;  /* 0x0011cc00011b7983 */ /* 0x000ea80000300800 */
[----:B------:R-:W4:Y:S04]  /*86140*/  LDL.LU R10, [R1+0x34f0] ;  /* 0x0034f000010a7983 */ /* 0x000f280000300800 */
        /* <DEDUP_REMOVED lines=12> */
[----:B------:R-:W3:Y:S01]  /*86210*/  LDL.LU R23, [R1+0x11ac] ;  /* 0x0011ac0001177983 */ /* 0x000ee20000300800 */
[----:B------:R-:W-:-:S15]  /*86220*/  HMMA.16816.F32 R24, R12, R8, R24 ;  /* 0x000000080c18723c */ /* 0x000fde0000001818 */
[----:B------:R-:W-:-:S04]  /*86230*/  NOP ;  /* 0x0000000000007918 */ /* 0x000fc80000000000 */
[----:B------:R-:W-:Y:S01]  /*86240*/  IMAD.MOV.U32 R0, RZ, RZ, R27 ;  /* 0x000000ffff007224 */ /* 0x000fe200078e001b */
        /* <DEDUP_REMOVED lines=10> */
[----:B------:R0:W-:Y:S04]  /*862f0*/  STL.64 [R1+0x48c0], R4 ;  /* 0x0048c00401007387 */ /* 0x0001e80000100a00 */
[----:B0-----:R-:W4:Y:S04]  /*86300*/  LDL.LU R5, [R1+0x34ec] ;  /* 0x0034ec0001057983 */ /* 0x001f280000300800 */
[----:B------:R-:W2:Y:S04]  /*86310*/  LDL.LU R4, [R1+0x34f4] ;  /* 0x0034f40001047983 */ /* 0x000ea80000300800 */
[----:B------:R-:W-:Y:S04]  /*86320*/  STL.64 [R1+0x530], R24 ;  /* 0x0005301801007387 */ /* 0x000fe80000100a00 */
[----:B------:R0:W-:Y:S04]  /*86330*/  STL [R1+0x538], R26 ;  /* 0x0005381a01007387 */ /* 0x0001e80000100800 */
[----:B0-----:R-:W3:Y:S04]  /*86340*/  LDL.LU.64 R26, [R1+0x4b10] ;  /* 0x004b1000011a7983 */ /* 0x001ee80000300a00 */
[----:B------:R-:W3:Y:S04]  /*86350*/  LDL.LU.64 R24, [R1+0x4b08] ;  /* 0x004b080001187983 */ /* 0x000ee80000300a00 */
[----:B------:R0:W-:Y:S04]  /*86360*/  STL [R1+0x39e8], R0 ;  /* 0x0039e80001007387 */ /* 0x0001e80000100800 */
[----:B0-----:R-:W3:Y:S01]  /*86370*/  LDL.LU R0, [R1+0x3500] ;  /* 0x0035000001007983 */ /* 0x001ee20000300800 */
[----:B----4-:R-:W-:-:S02]  /*86380*/  IMAD R5, R5, 0x100, R10 ;  /* 0x0000010005057824 */ /* 0x010fc400078e020a */
[----:B--2---:R-:W-:Y:S02]  /*86390*/  IMAD R4, R4, 0x100, R11 ;  /* 0x0000010004047824 */ /* 0x004fe400078e020b */
[----:B---3--:R-:W-:Y:S02]  /*863a0*/  IMAD R24, R24, 0x100, R29 ;  /* 0x0000010018187824 */ /* 0x008fe400078e021d */
[----:B------:R-:W2:Y:S04]  /*863b0*/  LDL.LU R29, [R1+0x4b00] ;  /* 0x004b0000011d7983 */ /* 0x000ea80000300800 */
[----:B------:R-:W3:Y:S04]  /*863c0*/  LDL.LU R10, [R1+0x4afc] ;  /* 0x004afc00010a7983 */ /* 0x000ee80000300800 */
[----:B------:R-:W3:Y:S01]  /*863d0*/  LDL.LU R11, [R1+0x4af8] ;  /* 0x004af800010b7983 */ /* 0x000ee20000300800 */
[----:B------:R-:W-:Y:S01]  /*863e0*/  IMAD R0, R25, 0x100, R0 ;  /* 0x0000010019007824 */ /* 0x000fe200078e0200 */
[----:B---3--:R-:W-:Y:S02]  /*863f0*/  HMMA.16816.F32 R12, R12, R10, R20 ;  /* 0x0000000a0c0c723c */ /* 0x008fe40000001814 */
[----:B------:R-:W3:Y:S04]  /*86400*/  LDL.LU.64 R22, [R1+0x4af0] ;  /* 0x004af00001167983 */ /* 0x000ee80000300a00 */
[----:B------:R-:W3:Y:S04]  /*86410*/  LDL.LU.64 R20, [R1+0x4ae8] ;  /* 0x004ae80001147983 */ /* 0x000ee80000300a00 */
[----:B------:R-:W-:Y:S04]  /*86420*/  STL.64 [R1+0x48a8], R10 ;  /* 0x0048a80a01007387 */ /* 0x000fe80000100a00 */
[----:B------:R0:W-:Y:S05]  /*86430*/  STL.64 [R1+0x48a0], R8 ;  /* 0x0048a00801007387 */ /* 0x0001ea0000100a00 */
[----:B------:R1:W-:Y:S04]  /*86440*/  STL.64 [R1+0x4b0], R12 ;  /* 0x0004b00c01007387 */ /* 0x0003e80000100a00 */
[----:B------:R4:W-:Y:S04]  /*86450*/  STL.64 [R1+0x4b8], R14 ;  /* 0x0004b80e01007387 */ /* 0x0009e80000100a00 */
[----:B0-----:R-:W2:Y:S01]  /*86460*/  LDL.LU R8, [R1+0x1110] ;  /* 0x0011100001087983 */ /* 0x001ea20000300800 */
[----:B-1----:R-:W-:-:S03]  /*86470*/  F2FP.F16.E5M2.UNPACK_B R12, R24 ;  /* 0x00000018ff0c723e */ /* 0x002fc600020004ff */
[----:B------:R-:W2:Y:S01]  /*86480*/  LDL.LU R9, [R1+0x1114] ;  /* 0x0011140001097983 */ /* 0x000ea20000300800 */
[----:B------:R-:W-:Y:S02]  /*86490*/  F2FP.F16.E5M2.UNPACK_B R13, R5 ;  /* 0x00000005ff0d723e */ /* 0x000fe400020004ff */
[----:B----4-:R-:W-:Y:S01]  /*864a0*/  F2FP.F16.E5M2.UNPACK_B R14, R4 ;  /* 0x00000004ff0e723e */ /* 0x010fe200020004ff */
[----:B------:R-:W2:Y:S01]  /*864b0*/  LDL.LU R10, [R1+0x1118] ;  /* 0x00111800010a7983 */ /* 0x000ea20000300800 */
[----:B------:R-:W-:-:S03]  /*864c0*/  F2FP.F16.E5M2.UNPACK_B R15, R0 ;  /* 0x00000000ff0f723e */ /* 0x000fc600020004ff */
[----:B------:R-:W2:Y:S04]  /*864d0*/  LDL.LU R11, [R1+0x111c] ;  /* 0x00111c00010b7983 */ /* 0x000ea80000300800 */
[----:B---3--:R-:W-:Y:S01]  /*864e0*/  HMMA.16816.F32 R24, R12, R26, R20 ;  /* 0x0000001a0c18723c */ /* 0x008fe20000001814 */
[----:B------:R-:W3:Y:S04]  /*864f0*/  LDL.LU.64 R22, [R1+0x4ae0] ;  /* 0x004ae00001167983 */ /* 0x000ee80000300a00 */
[----:B------:R-:W3:-:S14]  /*86500*/  LDL.LU.64 R20, [R1+0x4ad8] ;  /* 0x004ad80001147983 */ /* 0x000edc0000300a00 */
[----:B------:R0:W-:Y:S04]  /*86510*/  STL.64 [R1+0x4a0], R24 ;  /* 0x0004a01801007387 */ /* 0x0001e80000100a00 */
[----:B------:R3:W-:Y:S04]  /*86520*/  STL.64 [R1+0x4a8], R26 ;  /* 0x0004a81a01007387 */ /* 0x0007e80000100a00 */
[----:B0-----:R-:W3:Y:S02]  /*86530*/  LDL.LU.64 R24, [R1+0x4ad0] ;  /* 0x004ad00001187983 */ /* 0x001ee40000300a00 */
[----:B---3--:R-:W-:Y:S02]  /*86540*/  HMMA.16816.F32 R24, R12, R24, R20 ;  /* 0x000000180c18723c */ /* 0x008fe40000001814 */
[----:B------:R-:W3:Y:S04]  /*86550*/  LDL.LU.64 R22, [R1+0x4ac8] ;  /* 0x004ac80001167983 */ /* 0x000ee80000300a00 */
[----:B------:R-:W3:-:S13]  /*86560*/  LDL.LU.64 R20, [R1+0x4ac0] ;  /* 0x004ac00001147983 */ /* 0x000eda0000300a00 */
[----:B------:R-:W-:Y:S01]  /*86570*/  STL.64 [R1+0x480], R24 ;  /* 0x0004801801007387 */ /* 0x000fe20000100a00 */
[----:B------:R-:W-:-:S03]  /*86580*/  IMAD.MOV.U32 R0, RZ, RZ, R27 ;  /* 0x000000ffff007224 */ /* 0x000fc600078e001b */
[----:B------:R0:W-:Y:S04]  /*86590*/  STL [R1+0x488], R26 ;  /* 0x0004881a01007387 */ /* 0x0001e80000100800 */
[----:B0-----:R-:W3:Y:S04]  /*865a0*/  LDL.LU.64 R26, [R1+0x4ab8] ;  /* 0x004ab800011a7983 */ /* 0x001ee80000300a00 */
[----:B------:R-:W-:Y:S01]  /*865b0*/  STL [R1+0x39ec], R0 ;  /* 0x0039ec0001007387 */ /* 0x000fe20000100800 */
        /* <DEDUP_REMOVED lines=29> */
[----:B0-----:R-:W4:Y:S04]  /*86790*/  LDL.LU.64 R26, [R1+0x4a40] ;  /* 0x004a4000011a7983 */ /* 0x001f280000300a00 */
[----:B------:R-:W3:Y:S04]  /*867a0*/  LDL.LU.64 R24, [R1+0x4a38] ;  /* 0x004a380001187983 */ /* 0x000ee80000300a00 */
[----:B------:R-:W2:Y:S01]  /*867b0*/  LDL.LU R0, [R1+0x1d7c] ;  /* 0x001d7c0001007983 */ /* 0x000ea20000300800 */
[C---:B---3--:R-:W-:Y:S08]  /*867c0*/  HMMA.16816.F32 R20, R12.reuse, R24, R20 ;  /* 0x000000180c14723c */ /* 0x048ff00000001814 */
[C---:B----4-:R-:W-:Y:S11]  /*867d0*/  HMMA.16816.F32 R24, R12.reuse, R26, R16 ;  /* 0x0000001a0c18723c */ /* 0x050ff60000001810 */
[----:B------:R-:W-:Y:S04]  /*867e0*/  STL.64 [R1+0x3c0], R20 ;  /* 0x0003c01401007387 */ /* 0x000fe80000100a00 */
[----:B------:R0:W-:Y:S04]  /*867f0*/  STL.64 [R1+0x3c8], R22 ;  /* 0x0003c81601007387 */ /* 0x0001e80000100a00 */
[----:B0-----:R-:W3:Y:S04]  /*86800*/  LDL.LU.64 R22, [R1+0x4a30] ;  /* 0x004a300001167983 */ /* 0x001ee80000300a00 */
[----:B------:R-:W3:Y:S04]  /*86810*/  LDL.LU.64 R20, [R1+0x4a28] ;  /* 0x004a280001147983 */ /* 0x000ee80000300a00 */
[----:B------:R-:W4:Y:S04]  /*86820*/  LDL.LU.64 R18, [R1+0x4a20] ;  /* 0x004a200001127983 */ /* 0x000f280000300a00 */
[----:B------:R-:W4:Y:S04]  /*86830*/  LDL.LU.64 R16, [R1+0x4a18] ;  /* 0x004a180001107983 */ /* 0x000f280000300a00 */
        /* <DEDUP_REMOVED lines=8> */
[----:B0-----:R-:W2:Y:S01]  /*868c0*/  LDL.LU R8, [R1+0xd0] ;  /* 0x0000d00001087983 */ /* 0x001ea20000300800 */
[C---:B---3--:R-:W-:Y:S08]  /*868d0*/  HMMA.16816.F32 R4, R12.reuse, R26, R20 ;  /* 0x0000001a0c04723c */ /* 0x048ff00000001814 */
[----:B----4-:R-:W-:-:S15]  /*868e0*/  HMMA.16816.F32 R16, R12, R24, R16 ;  /* 0x000000180c10723c */ /* 0x010fde0000001810 */
[----:B------:R-:W-:-:S04]  /*868f0*/  NOP ;  /* 0x0000000000007918 */ /* 0x000fc80000000000 */
[----:B------:R-:W-:Y:S04]  /*86900*/  STL.64 [R1+0x350], R16 ;  /* 0x0003501001007387 */ /* 0x000fe80000100a00 */
[----:B------:R-:W-:Y:S04]  /*86910*/  STL.64 [R1+0x358], R18 ;  /* 0x0003581201007387 */ /* 0x000fe80000100a00 */
        /* <DEDUP_REMOVED lines=9> */
[----:B---3--:R-:W-:Y:S04]  /*869b0*/  STL.64 [R1+0x48d8], R6 ;  /* 0x0048d80601007387 */ /* 0x008fe80000100a00 */
[----:B--2---:R0:W-:Y:S04]  /*869c0*/  STL.64 [R1+0x48d0], R4 ;  /* 0x0048d00401007387 */ /* 0x0041e80000100a00 */
[----:B0-----:R-:W2:Y:S04]  /*869d0*/  LDL.LU R4, [R1+0x120] ;  /* 0x0001200001047983 */ /* 0x001ea80000300800 */
[----:B------:R-:W2:Y:S04]  /*869e0*/  LDL.LU R5, [R1+0x124] ;  /* 0x0001240001057983 */ /* 0x000ea80000300800 */
        /* <DEDUP_REMOVED lines=179> */
[----:B0-----:R-:W3:Y:S04]  /*87520*/  LDL.LU R24, [R1+0xb0] ;  /* 0x0000b00001187983 */ /* 0x001ee80000300800 */
[----:B------:R-:W3:Y:S04]  /*87530*/  LDL.LU R25, [R1+0xb4] ;  /* 0x0000b40001197983 */ /* 0x000ee80000300800 */
[----:B-1----:R-:W3:Y:S04]  /*87540*/  LDL.LU R26, [R1+0xb8] ;  /* 0x0000b800011a7983 */ /* 0x002ee80000300800 */
        /* <DEDUP_REMOVED lines=23> */
[----:B------:R-:W3:Y:S04]  /*876c0*/  LDL.LU R18, [R1+0x3504] ;  /* 0x0035040001127983 */ /* 0x000ee80000300800 */
[----:B------:R-:W3:Y:S01]  /*876d0*/  LDL.LU R19, [R1+0x3510] ;  /* 0x0035100001137983 */ /* 0x000ee20000300800 */
[----:B--2---:R-:W-:-:S15]  /*876e0*/  HMMA.16816.F32 R4, R12, R16, R4 ;  /* 0x000000100c04723c */ /* 0x004fde0000001804 */
        /* <DEDUP_REMOVED lines=20> */
[----:B------:R-:W4:-:S13]  /*87830*/  LDL.LU.64 R8, [R1+0x48a0] ;  /* 0x0048a00001087983 */ /* 0x000f1a0000300a00 */
[----:B------:R0:W-:Y:S04]  /*87840*/  STL.64 [R1+0x100], R4 ;  /* 0x0001000401007387 */ /* 0x0001e80000100a00 */
[----:B------:R1:W-:Y:S04]  /*87850*/  STL.64 [R1+0x108], R6 ;  /* 0x0001080601007387 */ /* 0x0003e80000100a00 */
[----:B0-----:R-:W4:Y:S04]  /*87860*/  LDL.LU R4, [R1+0xc0] ;  /* 0x0000c00001047983 */ /* 0x001f280000300800 */
[----:B------:R-:W4:Y:S04]  /*87870*/  LDL.LU R5, [R1+0xc4] ;  /* 0x0000c40001057983 */ /* 0x000f280000300800 */
[----:B-1----:R-:W4:Y:S04]  /*87880*/  LDL.LU R6, [R1+0xc8] ;  /* 0x0000c80001067983 */ /* 0x002f280000300800 */
[----:B------:R-:W4:Y:S01]  /*87890*/  LDL.LU R7, [R1+0xcc] ;  /* 0x0000cc0001077983 */ /* 0x000f220000300800 */
[----:B------:R-:W-:Y:S01]  /*878a0*/  F2FP.F16.E5M2.UNPACK_B R0, R0.H1 ;  /* 0x00000000ff00723e */ /* 0x000fe200030004ff */
[C---:B----4-:R-:W-:Y:S08]  /*878b0*/  HMMA.16816.F32 R4, R12.reuse, R8, R4 ;  /* 0x000000080c04723c */ /* 0x050ff00000001804 */
[----:B--2---:R-:W-:Y:S11]  /*878c0*/  HMMA.16816.F32 R8, R12, R10, R24 ;  /* 0x0000000a0c08723c */ /* 0x004ff60000001818 */
[----:B------:R-:W-:Y:S04]  /*878d0*/  STL.64 [R1+0xf0], R4 ;  /* 0x0000f00401007387 */ /* 0x000fe80000100a00 */
[----:B------:R0:W-:Y:S04]  /*878e0*/  STL.64 [R1+0xf8], R6 ;  /* 0x0000f80601007387 */ /* 0x0001e80000100a00 */
[----:B------:R-:W-:Y:S04]  /*878f0*/  STL.64 [R1+0xd0], R8 ;  /* 0x0000d00801007387 */ /* 0x000fe80000100a00 */
[----:B------:R-:W-:Y:S01]  /*87900*/  STL.64 [R1+0xd8], R10 ;  /* 0x0000d80a01007387 */ /* 0x000fe20000100a00 */
[----:B0-----:R-:W-:-:S03]  /*87910*/  F2FP.F16.E5M2.UNPACK_B R6, R29.H1 ;  /* 0x0000001dff06723e */ /* 0x001fc600030004ff */
[----:B------:R-:W2:Y:S04]  /*87920*/  LDL.LU R24, [R1+0x220] ;  /* 0x0002200001187983 */ /* 0x000ea80000300800 */
[----:B------:R-:W2:Y:S04]  /*87930*/  LDL.LU R25, [R1+0x224] ;  /* 0x0002240001197983 */ /* 0x000ea80000300800 */
[----:B------:R-:W-:Y:S04]  /*87940*/  STL [R1+0x98], R6 ;  /* 0x0000980601007387 */ /* 0x000fe80000100800 */
[----:B------:R-:W4:Y:S04]  /*87950*/  LDL.LU R26, [R1+0x228] ;  /* 0x00022800011a7983 */ /* 0x000f280000300800 */
[----:B------:R-:W-:Y:S04]  /*87960*/  STL [R1+0x9c], R0 ;  /* 0x00009c0001007387 */ /* 0x000fe80000100800 */
[----:B------:R-:W4:Y:S01]  /*87970*/  LDL.LU R27, [R1+0x22c] ;  /* 0x00022c00011b7983 */ /* 0x000f220000300800 */
[----:B---3--:R-:W-:-:S02]  /*87980*/  IMAD R3, R20, 0x100, R19 ;  /* 0x0000010014037824 */ /* 0x008fc400078e0213 */
[----:B------:R-:W-:Y:S02]  /*87990*/  IMAD R4, R22, 0x100, R21 ;  /* 0x0000010016047824 */ /* 0x000fe400078e0215 */
[----:B------:R-:W-:Y:S01]  /*879a0*/  IMAD R5, R28, 0x100, R23 ;  /* 0x000001001c057824 */ /* 0x000fe200078e0217 */
[----:B----4-:R-:W-:Y:S04]  /*879b0*/  STL.64 [R1+0x4808], R26 ;  /* 0x0048081a01007387 */ /* 0x010fe80000100a00 */
        /* <DEDUP_REMOVED lines=13> */
[----:B-1----:R-:W2:Y:S04]  /*87a90*/  LDL.LU R20, [R1+0x1b0] ;  /* 0x0001b00001147983 */ /* 0x002ea80000300800 */
[----:B------:R-:W2:Y:S04]  /*87aa0*/  LDL.LU R21, [R1+0x1b4] ;  /* 0x0001b40001157983 */ /* 0x000ea80000300800 */
[----:B------:R-:W3:Y:S04]  /*87ab0*/  LDL.LU R22, [R1+0x1b8] ;  /* 0x0001b80001167983 */ /* 0x000ee80000300800 */
[----:B------:R-:W3:Y:S04]  /*87ac0*/  LDL.LU R23, [R1+0x1bc] ;  /* 0x0001bc0001177983 */ /* 0x000ee80000300800 */
[----:B---3--:R1:W-:Y:S04]  /*87ad0*/  STL.64 [R1+0x4838], R22 ;  /* 0x0048381601007387 */ /* 0x0083e80000100a00 */
[----:B--2---:R-:W-:Y:S04]  /*87ae0*/  STL.64 [R1+0x4830], R20 ;  /* 0x0048301401007387 */ /* 0x004fe80000100a00 */
[----:B0-----:R-:W2:Y:S04]  /*87af0*/  LDL.LU R24, [R1+0x190] ;  /* 0x0001900001187983 */ /* 0x001ea80000300800 */
[----:B------:R-:W2:Y:S04]  /*87b00*/  LDL.LU R25, [R1+0x194] ;  /* 0x0001940001197983 */ /* 0x000ea80000300800 */
[----:B------:R-:W3:Y:S04]  /*87b10*/  LDL.LU R26, [R1+0x198] ;  /* 0x00019800011a7983 */ /* 0x000ee80000300800 */
[----:B------:R-:W3:Y:S04]  /*87b20*/  LDL.LU R27, [R1+0x19c] ;  /* 0x00019c00011b7983 */ /* 0x000ee80000300800 */
[----:B-1----:R-:W4:Y:S04]  /*87b30*/  LDL.LU R22, [R1+0x1dac] ;  /* 0x001dac0001167983 */ /* 0x002f280000300800 */
[----:B------:R-:W4:Y:S04]  /*87b40*/  LDL.LU R23, [R1+0x1db8] ;  /* 0x001db80001177983 */ /* 0x000f280000300800 */
        /* <DEDUP_REMOVED lines=8> */
[----:B----4-:R0:W-:Y:S01]  /*87bd0*/  STL.64 [R1+0x4878], R22 ;  /* 0x0048781601007387 */ /* 0x0101e20000100a00 */
[----:B------:R-:W-:-:S03]  /*87be0*/  IMAD R2, R18, 0x100, R17 ;  /* 0x0000010012027824 */ /* 0x000fc600078e0211 */
[----:B0-----:R-:W4:Y:S04]  /*87bf0*/  LDL.LU R22, [R1+0x1d8c] ;  /* 0x001d8c0001167983 */ /* 0x001f280000300800 */
[----:B------:R-:W4:Y:S04]  /*87c00*/  LDL.LU R23, [R1+0x1d98] ;  /* 0x001d980001177983 */ /* 0x000f280000300800 */
[----:B--2---:R0:W-:Y:S04]  /*87c10*/  STL.64 [R1+0x4870], R20 ;  /* 0x0048701401007387 */ /* 0x0041e80000100a00 */
[----:B---3--:R1:W-:Y:S04]  /*87c20*/  STL.64 [R1+0x4858], R26 ;  /* 0x0048581a01007387 */ /* 0x0083e80000100a00 */
[----:B0-----:R-:W2:Y:S01]  /*87c30*/  LDL.LU R21, [R1+0x1d88] ;  /* 0x001d880001157983 */ /* 0x001ea20000300800 */
[----:B-1----:R-:W-:-:S03]  /*87c40*/  IMAD.MOV.U32 R26, RZ, RZ, R6 ;  /* 0x000000ffff1a7224 */ /* 0x002fc600078e0006 */
[----:B------:R-:W-:Y:S04]  /*87c50*/  STL.64 [R1+0x4850], R24 ;  /* 0x0048501801007387 */ /* 0x000fe80000100a00 */
        /* <DEDUP_REMOVED lines=22> */
[----:B------:R-:W-:-:S02]  /*87dc0*/  F2FP.F16.E5M2.UNPACK_B R12, R2 ;  /* 0x00000002ff0c723e */ /* 0x000fc400020004ff */
        /* <DEDUP_REMOVED lines=8> */
[----:B------:R-:W3:Y:S01]  /*87e50*/  LDL.LU R19, [R1+0x1dfc] ;  /* 0x001dfc0001137983 */ /* 0x000ee20000300800 */
[----:B------:R-:W-:-:S03]  /*87e60*/  F2FP.F16.E5M2.UNPACK_B R15, R5 ;  /* 0x00000005ff0f723e */ /* 0x000fc600020004ff */
[----:B------:R-:W3:Y:S04]  /*87e70*/  LDL.LU R28, [R1+0x1e08] ;  /* 0x001e0800011c7983 */ /* 0x000ee80000300800 */
[----:B------:R-:W3:Y:S04]  /*87e80*/  LDL.LU R29, [R1+0x1e0c] ;  /* 0x001e0c00011d7983 */ /* 0x000ee80000300800 */
[----:B------:R-:W3:Y:S04]  /*87e90*/  LDL.LU R0, [R1+0x1e18] ;  /* 0x001e180001007983 */ /* 0x000ee80000300800 */
[----:B------:R-:W3:Y:S04]  /*87ea0*/  LDL.LU R2, [R1+0x1dc8] ;  /* 0x001dc80001027983 */ /* 0x000ee80000300800 */
[----:B------:R-:W3:Y:S04]  /*87eb0*/  LDL.LU R3, [R1+0x1dcc] ;  /* 0x001dcc0001037983 */ /* 0x000ee80000300800 */
[----:B------:R-:W3:Y:S01]  /*87ec0*/  LDL.LU R5, [R1+0x1dbc] ;  /* 0x001dbc0001057983 */ /* 0x000ee20000300800 */
[----:B--2---:R-:W-:Y:S03]  /*87ed0*/  HMMA.16816.F32 R24, R12, R26, R8 ;  /* 0x0000001a0c18723c */ /* 0x004fe60000001808 */
[----:B------:R-:W2:Y:S04]  /*87ee0*/  LDL.LU.64 R10, [R1+0x4898] ;  /* 0x00489800010a7983 */ /* 0x000ea80000300a00 */
[----:B------:R-:W2:Y:S01]  /*87ef0*/  LDL.LU.64 R8, [R1+0x4890] ;  /* 0x0048900001087983 */ /* 0x000ea20000300a00 */
[----:B------:R-:W-:-:S02]  /*87f00*/  F2FP.F16.E5M2.UNPACK_B R20, R21.H1 ;  /* 0x00000015ff14723e */ /* 0x000fc400030004ff */
[----:B----4-:R-:W-:-:S09]  /*87f10*/  F2FP.F16.E5M2.UNPACK_B R21, R22.H1 ;  /* 0x00000016ff15723e */ /* 0x010fd200030004ff */
[----:B------:R0:W-:Y:S04]  /*87f20*/  STL.64 [R1+0xb0], R24 ;  /* 0x0000b01801007387 */ /* 0x0001e80000100a00 */
[----:B------:R-:W-:Y:S04]  /*87f30*/  STL.64 [R1+0xb8], R26 ;  /* 0x0000b81a01007387 */ /* 0x000fe80000100a00 */
[----:B------:R2:W-:Y:S01]  /*87f40*/  STL.64 [R1+0x90], R20 ;  /* 0x0000901401007387 */ /* 0x0005e20000100a00 */
[----:B0-----:R-:W-:Y:S02]  /*87f50*/  F2FP.F16.E5M2.UNPACK_B R24, R23.H1 ;  /* 0x00000017ff18723e */ /* 0x001fe400030004ff */
[----:B--2---:R-:W-:Y:S01]  /*87f60*/  HMMA.16816.F32 R20, R12, R20, R8 ;  /* 0x000000140c14723c */ /* 0x004fe20000001808 */
[----:B------:R-:W2:Y:S04]  /*87f70*/  LDL.LU.64 R10, [R1+0x4888] ;  /* 0x00488800010a7983 */ /* 0x000ea80000300a00 */
[----:B------:R-:W2:-:S14]  /*87f80*/  LDL.LU.64 R8, [R1+0x4880] ;  /* 0x0048800001087983 */ /* 0x000e9c0000300a00 */
[----:B------:R-:W-:Y:S04]  /*87f90*/  STL.64 [R1+0xc0], R20 ;  /* 0x0000c01401007387 */ /* 0x000fe80000100a00 */
[----:B------:R0:W-:Y:S04]  /*87fa0*/  STL.64 [R1+0xc8], R22 ;  /* 0x0000c81601007387 */ /* 0x0001e80000100a00 */
[----:B0-----:R-:W4:Y:S04]  /*87fb0*/  LDL.LU.64 R22, [R1+0x4878] ;  /* 0x0048780001167983 */ /* 0x001f280000300a00 */
[----:B------:R-:W2:Y:S02]  /*87fc0*/  LDL.LU.64 R20, [R1+0x4870] ;  /* 0x0048700001147983 */ /* 0x000ea40000300a00 */
[----:B--2---:R-:W-:-:S05]  /*87fd0*/  F2FP.F16.E5M2.UNPACK_B R25, R20.H1 ;  /* 0x00000014ff19723e */ /* 0x004fca00030004ff */
[----:B------:R0:W-:Y:S02]  /*87fe0*/  STL.64 [R1+0x88], R24 ;  /* 0x0000881801007387 */ /* 0x0001e40000100a00 */
[----:B0-----:R-:W-:Y:S02]  /*87ff0*/  HMMA.16816.F32 R24, R12, R24, R8 ;  /* 0x000000180c18723c */ /* 0x001fe40000001808 */
[----:B------:R-:W2:Y:S04]  /*88000*/  LDL.LU.64 R10, [R1+0x4868] ;  /* 0x00486800010a7983 */ /* 0x000ea80000300a00 */
[----:B------:R-:W2:-:S13]  /*88010*/  LDL.LU.64 R8, [R1+0x4860] ;  /* 0x0048600001087983 */ /* 0x000e9a0000300a00 */
[----:B------:R-:W-:Y:S04]  /*88020*/  STL.64 [R1+0xe0], R24 ;  /* 0x0000e01801007387 */ /* 0x000fe80000100a00 */
[----:B------:R0:W-:Y:S04]  /*88030*/  STL.64 [R1+0xe8], R26 ;  /* 0x0000e81a01007387 */ /* 0x0001e80000100a00 */
[----:B0-----:R-:W2:Y:S04]  /*88040*/  LDL.LU.64 R26, [R1+0x4858] ;  /* 0x00485800011a7983 */ /* 0x001ea80000300a00 */
[----:B------:R-:W2:Y:S01]  /*88050*/  LDL.LU.64 R24, [R1+0x4850] ;  /* 0x0048500001187983 */ /* 0x000ea20000300a00 */
[----:B------:R-:W-:-:S02]  /*88060*/  F2FP.F16.E5M2.UNPACK_B R20, R21.H1 ;  /* 0x00000015ff14723e */ /* 0x000fc400030004ff */
[----:B----4-:R-:W-:Y:S02]  /*88070*/  F2FP.F16.E5M2.UNPACK_B R21, R22.H1 ;  /* 0x00000016ff15723e */ /* 0x010fe400030004ff */
[----:B------:R-:W-:-:S03]  /*88080*/  F2FP.F16.E5M2.UNPACK_B R4, R23.H1 ;  /* 0x00000017ff04723e */ /* 0x000fc600030004ff */
[----:B------:R2:W-:Y:S02]  /*88090*/  STL.64 [R1+0x80], R20 ;  /* 0x0000801401007387 */ /* 0x0005e40000100a00 */
[----:B--2---:R-:W-:Y:S02]  /*880a0*/  HMMA.16816.F32 R20, R12, R20, R24 ;  /* 0x000000140c14723c */ /* 0x004fe40000001818 */
[----:B------:R-:W2:Y:S04]  /*880b0*/  LDL.LU.64 R26, [R1+0x4848] ;  /* 0x00484800011a7983 */ /* 0x000ea80000300a00 */
[----:B------:R-:W2:-:S13]  /*880c0*/  LDL.LU.64 R24, [R1+0x4840] ;  /* 0x0048400001187983 */ /* 0x000e9a0000300a00 */
[----:B------:R-:W-:Y:S04]  /*880d0*/  STL.64 [R1+0x140], R20 ;  /* 0x0001401401007387 */ /* 0x000fe80000100a00 */
[----:B------:R0:W-:Y:S04]  /*880e0*/  STL.64 [R1+0x148], R22 ;  /* 0x0001481601007387 */ /* 0x0001e80000100a00 */
[----:B0-----:R-:W4:Y:S04]  /*880f0*/  LDL.LU.64 R22, [R1+0x4838] ;  /* 0x0048380001167983 */ /* 0x001f280000300a00 */
[----:B------:R-:W4:Y:S01]  /*88100*/  LDL.LU.64 R20, [R1+0x4830] ;  /* 0x0048300001147983 */ /* 0x000f220000300a00 */
[----:B---3--:R-:W-:-:S05]  /*88110*/  F2FP.F16.E5M2.UNPACK_B R5, R5.H1 ;  /* 0x00000005ff05723e */ /* 0x008fca00030004ff */
[----:B------:R-:W-:Y:S02]  /*88120*/  STL.64 [R1+0x78], R4 ;  /* 0x0000780401007387 */ /* 0x000fe40000100a00 */
        /* <DEDUP_REMOVED lines=8> */
[----:B----4-:R-:W-:Y:S01]  /*881b0*/  HMMA.16816.F32 R20, R12, R2, R20 ;  /* 0x000000020c14723c */ /* 0x010fe20000001814 */
[----:B------:R-:W-:Y:S01]  /*881c0*/  STL.64 [R1+0x70], R2 ;  /* 0x0000700201007387 */ /* 0x000fe20000100a00 */
[----:B------:R-:W-:Y:S02]  /*881d0*/  F2FP.F16.E5M2.UNPACK_B R4, R6.H1 ;  /* 0x00000006ff04723e */ /* 0x000fe400030004ff */
[----:B------:R-:W-:-:S15]  /*881e0*/  F2FP.F16.E5M2.UNPACK_B R5, R7.H1 ;  /* 0x00000007ff05723e */ /* 0x000fde00030004ff */
        /* <DEDUP_REMOVED lines=8> */
[----:B------:R-:W-:-:S02]  /*88270*/  F2FP.F16.E5M2.UNPACK_B R2, R16.H1 ;  /* 0x00000010ff02723e */ /* 0x000fc400030004ff */
[----:B------:R-:W-:-:S07]  /*88280*/  F2FP.F16.E5M2.UNPACK_B R3, R17.H1 ;  /* 0x00000011ff03723e */ /* 0x000fce00030004ff */
[----:B------:R-:W-:Y:S03]  /*88290*/  HMMA.16816.F32 R8, R12, R2, R8 ;  /* 0x000000020c08723c */ /* 0x000fe60000001808 */
        /* <DEDUP_REMOVED lines=8> */
[----:B---3--:R-:W-:Y:S01]  /*88320*/  HMMA.16816.F32 R4, R12, R4, R20 ;  /* 0x000000040c04723c */ /* 0x008fe20000001814 */
        /* <DEDUP_REMOVED lines=35> */
[----:B---3--:R0:W-:Y:S04]  /*88560*/  STL.64 [R1+0x4798], R10 ;  /* 0x0047980a01007387 */ /* 0x0081e80000100a00 */
[----:B0-----:R-:W3:Y:S04]  /*88570*/  LDL.LU R10, [R1+0x1e48] ;  /* 0x001e4800010a7983 */ /* 0x001ee80000300800 */
[----:B------:R-:W3:Y:S04]  /*88580*/  LDL.LU R11, [R1+0x1e4c] ;  /* 0x001e4c00010b7983 */ /* 0x000ee80000300800 */
[----:B--2---:R0:W-:Y:S04]  /*88590*/  STL.64 [R1+0x4790], R8 ;  /* 0x0047900801007387 */ /* 0x0041e80000100a00 */
[----:B0-----:R-:W2:Y:S04]  /*885a0*/  LDL.LU R9, [R1+0x1e3c] ;  /* 0x001e3c0001097983 */ /* 0x001ea80000300800 */
[----:B---3--:R-:W-:Y:S04]  /*885b0*/  STL.64 [R1+0x47d8], R10 ;  /* 0x0047d80a01007387 */ /* 0x008fe80000100a00 */
[----:B--2---:R0:W-:Y:S04]  /*885c0*/  STL [R1+0x47d0], R9 ;  /* 0x0047d00901007387 */ /* 0x0041e80000100800 */
[----:B------:R-:W2:Y:S04]  /*885d0*/  LDL.LU R8, [R1+0x260] ;  /* 0x0002600001087983 */ /* 0x000ea80000300800 */
[----:B0-----:R-:W2:Y:S04]  /*885e0*/  LDL.LU R9, [R1+0x264] ;  /* 0x0002640001097983 */ /* 0x001ea80000300800 */
[----:B------:R-:W3:Y:S04]  /*885f0*/  LDL.LU R10, [R1+0x268] ;  /* 0x00026800010a7983 */ /* 0x000ee80000300800 */
[----:B------:R-:W3:Y:S04]  /*88600*/  LDL.LU R11, [R1+0x26c] ;  /* 0x00026c00010b7983 */ /* 0x000ee80000300800 */
[----:B---3--:R0:W-:Y:S04]  /*88610*/  STL.64 [R1+0x47e8], R10 ;  /* 0x0047e80a01007387 */ /* 0x0081e80000100a00 */
[----:B0-----:R-:W3:Y:S04]  /*88620*/  LDL.LU R11, [R1+0x1e1c] ;  /* 0x001e1c00010b7983 */ /* 0x001ee80000300800 */
[----:B--2---:R0:W-:Y:S04]  /*88630*/  STL.64 [R1+0x47e0], R8 ;  /* 0x0047e00801007387 */ /* 0x0041e80000100a00 */
[----:B0-----:R-:W2:Y:S04]  /*88640*/  LDL.LU R9, [R1+0x1e28] ;  /* 0x001e280001097983 */ /* 0x001ea80000300800 */
[----:B------:R-:W4:Y:S04]  /*88650*/  LDL.LU R5, [R1+0x1e5c] ;  /* 0x001e5c0001057983 */ /* 0x000f280000300800 */
[----:B------:R-:W2:Y:S04]  /*88660*/  LDL.LU R2, [R1+0x1e68] ;  /* 0x001e680001027983 */ /* 0x000ea80000300800 */
[----:B------:R-:W2:Y:S04]  /*88670*/  LDL.LU R3, [R1+0x1e6c] ;  /* 0x001e6c0001037983 */ /* 0x000ea80000300800 */
[----:B------:R-:W2:Y:S04]  /*88680*/  LDL.LU R6, [R1+0x1e78] ;  /* 0x001e780001067983 */ /* 0x000ea80000300800 */
[----:B------:R-:W2:Y:S04]  /*88690*/  LDL.LU R7, [R1+0x1e7c] ;  /* 0x001e7c0001077983 */ /* 0x000ea80000300800 */
[----:B--2---:R0:W-:Y:S04]  /*886a0*/  STL.64 [R1+0x47b8], R6 ;  /* 0x0047b80601007387 */ /* 0x0041e80000100a00 */
[----:B0-----:R-:W2:Y:S04]  /*886b0*/  LDL.LU R7, [R1+0x1e2c] ;  /* 0x001e2c0001077983 */ /* 0x001ea80000300800 */
[----:B----4-:R0:W-:Y:S04]  /*886c0*/  STL.64 [R1+0x47b0], R4 ;  /* 0x0047b00401007387 */ /* 0x0101e80000100a00 */
[----:B0-----:R-:W4:Y:S04]  /*886d0*/  LDL.LU R5, [R1+0x1e38] ;  /* 0x001e380001057983 */ /* 0x001f280000300800 */
        /* <DEDUP_REMOVED lines=31> */
[----:B------:R-:W3:Y:S01]  /*888d0*/  LDL.LU R24, [R1+0x360] ;  /* 0x0003600001187983 */ /* 0x000ee20000300800 */
[----:B------:R-:W-:-:S03]  /*888e0*/  F2FP.F16.E5M2.UNPACK_B R6, R9.H1 ;  /* 0x00000009ff06723e */ /* 0x000fc600030004ff */
[----:B------:R-:W3:Y:S04]  /*888f0*/  LDL.LU R25, [R1+0x364] ;  /* 0x0003640001197983 */ /* 0x000ee80000300800 */
[----:B------:R-:W3:Y:S04]  /*88900*/  LDL.LU R26, [R1+0x368] ;  /* 0x00036800011a7983 */ /* 0x000ee80000300800 */
[----:B------:R-:W3:Y:S04]  /*88910*/  LDL.LU R27, [R1+0x36c] ;  /* 0x00036c00011b7983 */ /* 0x000ee80000300800 */
[----:B------:R2:W-:Y:S02]  /*88920*/  STL [R1+0x4c], R11 ;  /* 0x00004c0b01007387 */ /* 0x0005e40000100800 */
[----:B--2---:R-:W-:Y:S02]  /*88930*/  HMMA.16816.F32 R8, R12, R10, R20 ;  /* 0x0000000a0c08723c */ /* 0x004fe40000001814 */
[----:B------:R-:W2:Y:S04]  /*88940*/  LDL.LU.64 R22, [R1+0x47f8] ;  /* 0x0047f80001167983 */ /* 0x000ea80000300a00 */
[----:B------:R-:W2:-:S13]  /*88950*/  LDL.LU.64 R20, [R1+0x47f0] ;  /* 0x0047f00001147983 */ /* 0x000e9a0000300a00 */
[----:B------:R-:W-:Y:S04]  /*88960*/  STL.64 [R1+0x220], R8 ;  /* 0x0002200801007387 */ /* 0x000fe80000100a00 */
[----:B------:R0:W-:Y:S04]  /*88970*/  STL.64 [R1+0x228], R10 ;  /* 0x0002280a01007387 */ /* 0x0001e80000100a00 */
[----:B0-----:R-:W2:Y:S04]  /*88980*/  LDL.LU.64 R10, [R1+0x47e8] ;  /* 0x0047e800010a7983 */ /* 0x001ea80000300a00 */
[----:B------:R-:W2:Y:S01]  /*88990*/  LDL.LU.64 R8, [R1+0x47e0] ;  /* 0x0047e00001087983 */ /* 0x000ea20000300a00 */
[----:B------:R-:W-:-:S05]  /*889a0*/  F2FP.F16.E5M2.UNPACK_B R7, R7.H1 ;  /* 0x00000007ff07723e */ /* 0x000fca00030004ff */
[----:B------:R-:W-:Y:S02]  /*889b0*/  STL.64 [R1+0x40], R6 ;  /* 0x0000400601007387 */ /* 0x000fe40000100a00 */
[----:B--2---:R-:W-:-:S15]  /*889c0*/  HMMA.16816.F32 R8, R12, R6, R8 ;  /* 0x000000060c08723c */ /* 0x004fde0000001808 */
[----:B------:R-:W-:-:S04]  /*889d0*/  NOP ;  /* 0x0000000000007918 */ /* 0x000fc80000000000 */
[----:B------:R-:W-:Y:S04]  /*889e0*/  STL.64 [R1+0x240], R8 ;  /* 0x0002400801007387 */ /* 0x000fe80000100a00 */
[----:B------:R0:W-:Y:S04]  /*889f0*/  STL.64 [R1+0x248], R10 ;  /* 0x0002480a01007387 */ /* 0x0001e80000100a00 */
[----:B0-----:R-:W2:Y:S04]  /*88a00*/  LDL.LU.64 R10, [R1+0x47d8] ;  /* 0x0047d800010a7983 */ /* 0x001ea80000300a00 */
[----:B------:R-:W2:Y:S01]  /*88a10*/  LDL.LU R9, [R1+0x47d0] ;  /* 0x0047d00001097983 */ /* 0x000ea20000300800 */
[----:B----4-:R-:W-:-:S02]  /*88a20*/  F2FP.F16.E5M2.UNPACK_B R4, R5.H1 ;  /* 0x00000005ff04723e */ /* 0x010fc400030004ff */
[----:B--2---:R-:W-:-:S05]  /*88a30*/  F2FP.F16.E5M2.UNPACK_B R5, R9.H1 ;  /* 0x00000009ff05723e */ /* 0x004fca00030004ff */
[----:B------:R0:W-:Y:S02]  /*88a40*/  STL.64 [R1+0x38], R4 ;  /* 0x0000380401007387 */ /* 0x0001e40000100a00 */
[----:B0-----:R-:W-:Y:S02]  /*88a50*/  HMMA.16816.F32 R4, R12, R4, R20 ;  /* 0x000000040c04723c */ /* 0x001fe40000001814 */
[----:B------:R-:W2:Y:S04]  /*88a60*/  LDL.LU.64 R22, [R1+0x47c8] ;  /* 0x0047c80001167983 */ /* 0x000ea80000300a00 */
[----:B------:R-:W2:Y:S01]  /*88a70*/  LDL.LU.64 R20, [R1+0x47c0] ;  /* 0x0047c00001147983 */ /* 0x000ea20000300a00 */
[----:B------:R-:W-:Y:S02]  /*88a80*/  F2FP.F16.E5M2.UNPACK_B R8, R10.H1 ;  /* 0x0000000aff08723e */ /* 0x000fe400030004ff */
[----:B------:R-:W-:-:S10]  /*88a90*/  F2FP.F16.E5M2.UNPACK_B R9, R11.H1 ;  /* 0x0000000bff09723e */ /* 0x000fd400030004ff */
[----:B------:R-:W-:Y:S04]  /*88aa0*/  STL.64 [R1+0x260], R4 ;  /* 0x0002600401007387 */ /* 0x000fe80000100a00 */
[----:B------:R0:W-:Y:S04]  /*88ab0*/  STL.64 [R1+0x268], R6 ;  /* 0x0002680601007387 */ /* 0x0001e80000100a00 */
[----:B0-----:R-:W4:Y:S04]  /*88ac0*/  LDL.LU.64 R6, [R1+0x47b8] ;  /* 0x0047b80001067983 */ /* 0x001f280000300a00 */
[----:B------:R-:W3:Y:S04]  /*88ad0*/  LDL.LU.64 R4, [R1+0x47b0] ;  /* 0x0047b00001047983 */ /* 0x000ee80000300a00 */
        /* <DEDUP_REMOVED lines=8> */
[----:B---3--:R-:W-:-:S02]  /*88b60*/  F2FP.F16.E5M2.UNPACK_B R4, R4.H1 ;  /* 0x00000004ff04723e */ /* 0x008fc400030004ff */
[----:B------:R-:W-:-:S05]  /*88b70*/  F2FP.F16.E5M2.UNPACK_B R5, R5.H1 ;  /* 0x00000005ff05723e */ /* 0x000fca00030004ff */
        /* <DEDUP_REMOVED lines=8> */
[----:B------:R-:W-:-:S05]  /*88c00*/  F2FP.F16.E5M2.UNPACK_B R3, R3.H1 ;  /* 0x00000003ff03723e */ /* 0x000fca00030004ff */
[----:B------:R-:W-:Y:S01]  /*88c10*/  STL.64 [R1+0x20], R2 ;  /* 0x0000200201007387 */ /* 0x000fe20000100a00 */
[----:B----4-:R-:W-:Y:S02]  /*88c20*/  F2FP.F16.E5M2.UNPACK_B R4, R6.H1 ;  /* 0x00000006ff04723e */ /* 0x010fe400030004ff */
[----:B------:R-:W-:Y:S01]  /*88c30*/  F2FP.F16.E5M2.UNPACK_B R5, R7.H1 ;  /* 0x00000007ff05723e */ /* 0x000fe200030004ff */
[----:B--2---:R-:W-:-:S15]  /*88c40*/  HMMA.16816.F32 R8, R12, R2, R8 ;  /* 0x000000020c08723c */ /* 0x004fde0000001808 */
[----:B------:R-:W-:-:S04]  /*88c50*/  NOP ;  /* 0x0000000000007918 */ /* 0x000fc80000000000 */
[----:B------:R-:W-:Y:S04]  /*88c60*/  STL.64 [R1+0x2e0], R8 ;  /* 0x0002e00801007387 */ /* 0x000fe80000100a00 */
[----:B------:R0:W-:Y:S04]  /*88c70*/  STL.64 [R1+0x2e8], R10 ;  /* 0x0002e80a01007387 */ /* 0x0001e80000100a00 */
[----:B0-----:R-:W2:Y:S04]  /*88c80*/  LDL.LU.64 R10, [R1+0x4778] ;  /* 0x00477800010a7983 */ /* 0x001ea80000300a00 */
[----:B------:R-:W2:Y:S04]  /*88c90*/  LDL.LU.64 R8, [R1+0x4770] ;  /* 0x0047700001087983 */ /* 0x000ea80000300a00 */
[----:B------:R0:W-:Y:S02]  /*88ca0*/  STL.64 [R1+0x18], R4 ;  /* 0x0000180401007387 */ /* 0x0001e40000100a00 */
[----:B0-----:R-:W-:Y:S02]  /*88cb0*/  HMMA.16816.F32 R4, R12, R4, R20 ;  /* 0x000000040c04723c */ /* 0x001fe40000001814 */
[----:B------:R-:W3:Y:S04]  /*88cc0*/  LDL.LU.64 R22, [R1+0x4768] ;  /* 0x0047680001167983 */ /* 0x000ee80000300a00 */
[----:B------:R-:W3:Y:S01]  /*88cd0*/  LDL.LU.64 R20, [R1+0x4760] ;  /* 0x0047600001147983 */ /* 0x000ee20000300a00 */
[----:B------:R-:W-:-:S02]  /*88ce0*/  F2FP.F16.E5M2.UNPACK_B R2, R16.H1 ;  /* 0x00000010ff02723e */ /* 0x000fc400030004ff */
[----:B------:R-:W-:-:S10]  /*88cf0*/  F2FP.F16.E5M2.UNPACK_B R3, R17.H1 ;  /* 0x00000011ff03723e */ /* 0x000fd400030004ff */
[----:B------:R0:W-:Y:S04]  /*88d00*/  STL.64 [R1+0x300], R4 ;  /* 0x0003000401007387 */ /* 0x0001e80000100a00 */
[----:B------:R-:W-:Y:S04]  /*88d10*/  STL.64 [R1+0x308], R6 ;  /* 0x0003080601007387 */ /* 0x000fe80000100a00 */
[----:B------:R1:W-:Y:S01]  /*88d20*/  STL.64 [R1+0x10], R2 ;  /* 0x0000100201007387 */ /* 0x0003e20000100a00 */
[----:B0-----:R-:W-:Y:S02]  /*88d30*/  F2FP.F16.E5M2.UNPACK_B R4, R18.H1 ;  /* 0x00000012ff04723e */ /* 0x001fe400030004ff */
[----:B------:R-:W-:Y:S01]  /*88d40*/  F2FP.F16.E5M2.UNPACK_B R5, R19.H1 ;  /* 0x00000013ff05723e */ /* 0x000fe200030004ff */
[----:B--2---:R-:W-:Y:S01]  /*88d50*/  HMMA.16816.F32 R8, R12, R2, R8 ;  /* 0x000000020c08723c */ /* 0x004fe20000001808 */
[----:B-1----:R-:W-:-:S15]  /*88d60*/  F2FP.F16.E5M2.UNPACK_B R2, R28.H1 ;  /* 0x0000001cff02723e */ /* 0x002fde00030004ff */
[----:B------:R-:W-:-:S03]  /*88d70*/  NOP ;  /* 0x0000000000007918 */ /* 0x000fc60000000000 */
[----:B------:R-:W-:Y:S04]  /*88d80*/  STL.64 [R1+0x320], R8 ;  /* 0x0003200801007387 */ /* 0x000fe80000100a00 */
[----:B------:R-:W-:Y:S04]  /*88d90*/  STL.64 [R1+0x328], R10 ;  /* 0x0003280a01007387 */ /* 0x000fe80000100a00 */
[----:B------:R3:W-:Y:S02]  /*88da0*/  STL.64 [R1+0x8], R4 ;  /* 0x0000080401007387 */ /* 0x0007e40000100a00 */
[----:B---3--:R-:W-:Y:S01]  /*88db0*/  HMMA.16816.F32 R4, R12, R4, R20 ;  /* 0x000000040c04723c */ /* 0x008fe20000001814 */
[----:B------:R-:W-:-:S15]  /*88dc0*/  F2FP.F16.E5M2.UNPACK_B R3, R29.H1 ;  /* 0x0000001dff03723e */ /* 0x000fde00030004ff */
[----:B------:R-:W-:-:S03]  /*88dd0*/  NOP ;  /* 0x0000000000007918 */ /* 0x000fc60000000000 */
        /* <DEDUP_REMOVED lines=49> */
[----:B0-----:R-:W3:Y:S04]  /*890f0*/  LDL.LU R8, [R1+0x410] ;  /* 0x0004100001087983 */ /* 0x001ee80000300800 */
[----:B------:R-:W3:Y:S04]  /*89100*/  LDL.LU R9, [R1+0x414] ;  /* 0x0004140001097983 */ /* 0x000ee80000300800 */
[----:B------:R-:W3:Y:S04]  /*89110*/  LDL.LU R10, [R1+0x418] ;  /* 0x00041800010a7983 */ /* 0x000ee80000300800 */
        /* <DEDUP_REMOVED lines=43> */
[----:B------:R0:W-:Y:S04]  /*893d0*/  STL.64 [R1+0x410], R8 ;  /* 0x0004100801007387 */ /* 0x0001e80000100a00 */
[----:B------:R-:W-:Y:S04]  /*893e0*/  STL.64 [R1+0x418], R10 ;  /* 0x0004180a01007387 */ /* 0x000fe80000100a00 */
        /* <DEDUP_REMOVED lines=10> */
[----:B------:R-:W-:Y:S02]  /*89490*/  F2FP.F16.E5M2.UNPACK_B R17, R17.H1 ;  /* 0x00000011ff11723e */ /* 0x000fe400030004ff */
[----:B----4-:R-:W-:Y:S02]  /*894a0*/  F2FP.F16.E5M2.UNPACK_B R10, R8.H1 ;  /* 0x00000008ff0a723e */ /* 0x010fe400030004ff */
[----:B------:R-:W-:Y:S01]  /*894b0*/  F2FP.F16.E5M2.UNPACK_B R11, R9.H1 ;  /* 0x00000009ff0b723e */ /* 0x000fe200030004ff */
[----:B------:R-:W-:-:S15]  /*894c0*/  HMMA.16816.F32 R20, R12, R18, R20 ;  /* 0x000000120c14723c */ /* 0x000fde0000001814 */
[----:B------:R-:W-:-:S04]  /*894d0*/  NOP ;  /* 0x0000000000007918 */ /* 0x000fc80000000000 */
        /* <DEDUP_REMOVED lines=90> */
[----:B------:R-:W-:-:S06]  /*89a80*/  IMAD R0, R0, 0x100, R21 ;  /* 0x0000010000007824 */ /* 0x000fcc00078e0215 */
[----:B---3--:R-:W-:Y:S01]  /*89a90*/  HMMA.16816.F32 R8, R12, R2, R8 ;  /* 0x000000020c08723c */ /* 0x008fe20000001808 */
[----:B------:R-:W-:Y:S02]  /*89aa0*/  F2FP.F16.E5M2.UNPACK_B R12, R6 ;  /* 0x00000006ff0c723e */ /* 0x000fe400020004ff */
[----:B------:R-:W-:Y:S01]  /*89ab0*/  F2FP.F16.E5M2.UNPACK_B R15, R0 ;  /* 0x00000000ff0f723e */ /* 0x000fe200020004ff */
[----:B--2---:R-:W-:-:S05]  /*89ac0*/  IMAD R5, R5, 0x100, R4 ;  /* 0x0000010005057824 */ /* 0x004fca00078e0204 */
[----:B------:R-:W-:Y:S01]  /*89ad0*/  F2FP.F16.E5M2.UNPACK_B R13, R5 ;  /* 0x00000005ff0d723e */ /* 0x000fe200020004ff */
[----:B------:R0:W-:Y:S01]  /*89ae0*/  STL [R1+0x450c], R2 ;  /* 0x00450c0201007387 */ /* 0x0001e20000100800 */
[----:B------:R-:W-:-:S03]  /*89af0*/  IMAD.MOV.U32 R0, RZ, RZ, R23 ;  /* 0x000000ffff007224 */ /* 0x000fc600078e0017 */
[----:B------:R-:W-:Y:S05]  /*89b00*/  STL [R1+0x4508], R3 ;  /* 0x0045080301007387 */ /* 0x000fea0000100800 */
[----:B------:R-:W-:Y:S01]  /*89b10*/  STL.64 [R1+0x10d0], R8 ;  /* 0x0010d00801007387 */ /* 0x000fe20000100a00 */
[----:B0-----:R-:W-:-:S03]  /*89b20*/  IMAD.MOV.U32 R2, RZ, RZ, R22 ;  /* 0x000000ffff027224 */ /* 0x001fc600078e0016 */
        /* <DEDUP_REMOVED lines=19> */
[----:B--2---:R-:W2:Y:S04]  /*89c60*/  LDL.64 R6, [R1+0x78] ;  /* 0x0000780001067983 */ /* 0x004ea80000100a00 */
[----:B------:R-:W3:Y:S04]  /*89c70*/  LDL.64 R4, [R1+0x70] ;  /* 0x0000700001047983 */ /* 0x000ee80000100a00 */
        /* <DEDUP_REMOVED lines=378> */
[----:B------:R-:W4:Y:S01]  /*8b420*/  LDL.LU R23, [R1+0xd9c] ;  /* 0x000d9c0001177983 */ /* 0x000f220000300800 */
[----:B0-----:R-:W-:-:S03]  /*8b430*/  IMAD.MOV.U32 R19, RZ, RZ, R3 ;  /* 0x000000ffff137224 */ /* 0x001fc600078e0003 */
[----:B----4-:R-:W-:Y:S04]  /*8b440*/  STL.64 [R1+0x4350], R22 ;  /* 0x0043501601007387 */ /* 0x010fe80000100a00 */
[----:B--2---:R0:W-:Y:S04]  /*8b450*/  STL.64 [R1+0x4348], R20 ;  /* 0x0043481401007387 */ /* 0x0041e80000100a00 */
[----:B------:R-:W2:Y:S01]  /*8b460*/  LDL R18, [R1] ;  /* 0x0000000001127983 */ /* 0x000ea20000100800 */
[----:B------:R-:W-:Y:S02]  /*8b470*/  IMAD.MOV.U32 R16, RZ, RZ, R0 ;  /* 0x000000ffff107224 */ /* 0x000fe400078e0000 */
[----:B------:R-:W-:Y:S01]  /*8b480*/  IMAD.MOV.U32 R17, RZ, RZ, R2 ;  /* 0x000000ffff117224 */ /* 0x000fe200078e0002 */
[----:B------:R-:W4:Y:S04]  /*8b490*/  LDL.LU R3, [R1+0x4580] ;  /* 0x0045800001037983 */ /* 0x000f280000300800 */
[----:B------:R-:W3:Y:S04]  /*8b4a0*/  LDL.LU R0, [R1+0x457c] ;  /* 0x00457c0001007983 */ /* 0x000ee80000300800 */
[----:B------:R-:W3:Y:S04]  /*8b4b0*/  LDL.LU R2, [R1+0x4578] ;  /* 0x0045780001027983 */ /* 0x000ee80000300800 */
[----:B--2---:R-:W-:Y:S04]  /*8b4c0*/  STL.64 [R1+0x4360], R18 ;  /* 0x0043601201007387 */ /* 0x004fe80000100a00 */
[----:B------:R2:W-:Y:S04]  /*8b4d0*/  STL.64 [R1+0x4358], R16 ;  /* 0x0043581001007387 */ /* 0x0005e80000100a00 */
[----:B-1----:R-:W2:Y:S04]  /*8b4e0*/  LDL.LU R8, [R1+0xda0] ;  /* 0x000da00001087983 */ /* 0x002ea80000300800 */
[----:B------:R-:W2:Y:S04]  /*8b4f0*/  LDL.LU R9, [R1+0xda4] ;  /* 0x000da40001097983 */ /* 0x000ea80000300800 */
[----:B---3--:R-:W3:Y:S04]  /*8b500*/  LDL.LU R10, [R1+0xda8] ;  /* 0x000da800010a7983 */ /* 0x008ee80000300800 */
[----:B------:R-:W3:Y:S01]  /*8b510*/  LDL.LU R11, [R1+0xdac] ;  /* 0x000dac00010b7983 */ /* 0x000ee20000300800 */
[----:B----4-:R-:W-:-:S03]  /*8b520*/  IMAD.MOV.U32 R27, RZ, RZ, R3 ;  /* 0x000000ffff1b7224 */ /* 0x010fc600078e0003 */
[----:B---3--:R1:W-:Y:S04]  /*8b530*/  STL.64 [R1+0x4370], R10 ;  /* 0x0043700a01007387 */ /* 0x0083e80000100a00 */
[----:B--2---:R2:W-:Y:S04]  /*8b540*/  STL.64 [R1+0x4368], R8 ;  /* 0x0043680801007387 */ /* 0x0045e80000100a00 */
[----:B------:R-:W3:Y:S04]  /*8b550*/  LDL R26, [R1+0x10] ;  /* 0x00001000011a7983 */ /* 0x000ee80000100800 */
[----:B------:R-:W1:Y:S04]  /*8b560*/  LDL.LU R3, [R1+0x4574] ;  /* 0x0045740001037983 */ /* 0x000e680000300800 */
[----:B0-----:R-:W4:Y:S04]  /*8b570*/  LDL.LU R20, [R1+0xdc0] ;  /* 0x000dc00001147983 */ /* 0x001f280000300800 */
        /* <DEDUP_REMOVED lines=11> */
[----:B------:R-:W3:Y:S04]  /*8b630*/  LDL.LU R16, [R1+0xdd0] ;  /* 0x000dd00001107983 */ /* 0x000ee80000300800 */
[----:B------:R-:W3:Y:S04]  /*8b640*/  LDL.LU R17, [R1+0xdd4] ;  /* 0x000dd40001117983 */ /* 0x000ee80000300800 */
[----:B------:R-:W2:Y:S04]  /*8b650*/  LDL.LU R18, [R1+0xdd8] ;  /* 0x000dd80001127983 */ /* 0x000ea80000300800 */
[----:B------:R-:W2:Y:S01]  /*8b660*/  LDL.LU R19, [R1+0xddc] ;  /* 0x000ddc0001137983 */ /* 0x000ea20000300800 */
[----:B-1----:R-:W-:-:S03]  /*8b670*/  IMAD.MOV.U32 R11, RZ, RZ, R3 ;  /* 0x000000ffff0b7224 */ /* 0x002fc600078e0003 */
[----:B--2---:R1:W-:Y:S04]  /*8b680*/  STL.64 [R1+0x43a0], R18 ;  /* 0x0043a01201007387 */ /* 0x0043e80000100a00 */
[----:B---3--:R-:W-:Y:S04]  /*8b690*/  STL.64 [R1+0x4398], R16 ;  /* 0x0043981001007387 */ /* 0x008fe80000100a00 */
[----:B------:R-:W2:Y:S01]  /*8b6a0*/  LDL R10, [R1+0x20] ;  /* 0x00002000010a7983 */ /* 0x000ea20000100800 */
[----:B----4-:R-:W-:Y:S02]  /*8b6b0*/  IMAD.MOV.U32 R8, RZ, RZ, R0 ;  /* 0x000000ffff087224 */ /* 0x010fe400078e0000 */
        /* <DEDUP_REMOVED lines=45> */
[----:B------:R-:W2:Y:S01]  /*8b990*/  LDL.LU R27, [R1+0xe3c] ;  /* 0x000e3c00011b7983 */ /* 0x000ea20000300800 */
[----:B---3--:R-:W-:-:S03]  /*8b9a0*/  IMAD.MOV.U32 R11, RZ, RZ, R3 ;  /* 0x000000ffff0b7224 */ /* 0x008fc600078e0003 */
[----:B--2---:R-:W-:Y:S04]  /*8b9b0*/  STL.64 [R1+0x4410], R26 ;  /* 0x0044101a01007387 */ /* 0x004fe80000100a00 */
[----:B------:R0:W-:Y:S04]  /*8b9c0*/  STL.64 [R1+0x4408], R24 ;  /* 0x0044081801007387 */ /* 0x0001e80000100a00 */
[----:B------:R-:W2:Y:S04]  /*8b9d0*/  LDL R10, [R1+0x50] ;  /* 0x00005000010a7983 */ /* 0x000ea80000100800 */
        /* <DEDUP_REMOVED lines=82> */
[----:B------:R-:W3:Y:S01]  /*8bf00*/  LDL.LU R27, [R1+0xebc] ;  /* 0x000ebc00011b7983 */ /* 0x000ee20000300800 */
[----:B------:R-:W-:-:S03]  /*8bf10*/  IMAD.MOV.U32 R8, RZ, RZ, R2 ;  /* 0x000000ffff087224 */ /* 0x000fc600078e0002 */
[----:B------:R-:W2:Y:S04]  /*8bf20*/  LDL.LU R15, [R1+0x3548] ;  /* 0x00354800010f7983 */ /* 0x000ea80000300800 */
[----:B------:R-:W2:Y:S04]  /*8bf30*/  LDL.LU R29, [R1+0x3544] ;  /* 0x00354400011d7983 */ /* 0x000ea80000300800 */
[----:B------:R-:W2:Y:S01]  /*8bf40*/  LDL.LU R28, [R1+0x3550] ;  /* 0x00355000011c7983 */ /* 0x000ea20000300800 */
[----:B----4-:R-:W-:-:S03]  /*8bf50*/  IMAD.MOV.U32 R9, RZ, RZ, R0 ;  /* 0x000000ffff097224 */ /* 0x010fc600078e0000 */
[----:B------:R-:W4:Y:S04]  /*8bf60*/  LDL.LU R11, [R1+0x354c] ;  /* 0x00354c00010b7983 */ /* 0x000f280000300800 */
        /* <DEDUP_REMOVED lines=17> */
[----:B----4-:R-:W-:Y:S02]  /*8c080*/  IMAD R11, R11, 0x100, R28 ;  /* 0x000001000b0b7824 */ /* 0x010fe400078e021c */
        /* <DEDUP_REMOVED lines=32> */
[----:B------:R-:W-:Y:S01]  /*8c290*/  F2FP.F16.E5M2.UNPACK_B R13, R11 ;  /* 0x0000000bff0d723e */ /* 0x000fe200020004ff */
[----:B------:R-:W3:Y:S01]  /*8c2a0*/  LDL.LU R29, [R1+0x44f0] ;  /* 0x0044f000011d7983 */ /* 0x000ee20000300800 */
[----:B-1----:R-:W-:Y:S02]  /*8c2b0*/  F2FP.F16.E5M2.UNPACK_B R14, R10 ;  /* 0x0000000aff0e723e */ /* 0x002fe400020004ff */
[----:B------:R-:W-:-:S07]  /*8c2c0*/  F2FP.F16.E5M2.UNPACK_B R15, R0 ;  /* 0x00000000ff0f723e */ /* 0x000fce00020004ff */
        /* <DEDUP_REMOVED lines=76> */
[----:B------:R0:W-:Y:S01]  /*8c790*/  STL.64 [R1+0xe18], R26 ;  /* 0x000e181a01007387 */ /* 0x0001e20000100a00 */
[C---:B---3--:R-:W-:Y:S03]  /*8c7a0*/  HMMA.16816.F32 R16, R12.reuse, R18, R8 ;  /* 0x000000120c10723c */ /* 0x048fe60000001808 */
        /* <DEDUP_REMOVED lines=614> */
[----:B0-----:R-:W4:Y:S04]  /*8ee10*/  LDL.LU R10, [R1+0x358c] ;  /* 0x00358c00010a7983 */ /* 0x001f280000300800 */
[----:B------:R-:W3:Y:S04]  /*8ee20*/  LDL.LU R11, [R1+0x3598] ;  /* 0x00359800010b7983 */ /* 0x000ee80000300800 */
        /* <DEDUP_REMOVED lines=17> */
[----:B------:R4:W-:Y:S01]  /*8ef40*/  STL.64 [R1+0x3ec0], R4 ;  /* 0x003ec00401007387 */ /* 0x0009e20000100a00 */
[----:B------:R-:W-:-:S02]  /*8ef50*/  IMAD R0, R0, 0x100, R21 ;  /* 0x0000010000007824 */ /* 0x000fc400078e0215 */
[----:B----4-:R-:W-:Y:S02]  /*8ef60*/  IMAD R5, R10, 0x100, R9 ;  /* 0x000001000a057824 */ /* 0x010fe400078e0209 */
[----:B------:R-:W-:Y:S01]  /*8ef70*/  IMAD R4, R20, 0x100, R11 ;  /* 0x0000010014047824 */ /* 0x000fe200078e020b */
[----:B--2---:R-:W-:Y:S01]  /*8ef80*/  HMMA.16816.F32 R12, R12, R2, R24 ;  /* 0x000000020c0c723c */ /* 0x004fe20000001818 */
[----:B------:R-:W2:Y:S04]  /*8ef90*/  LDL.LU.64 R26, [R1+0x4020] ;  /* 0x00402000011a7983 */ /* 0x000ea80000300a00 */
[----:B------:R-:W2:Y:S04]  /*8efa0*/  LDL.LU.64 R24, [R1+0x4018] ;  /* 0x0040180001187983 */ /* 0x000ea80000300a00 */
[----:B------:R-:W-:Y:S04]  /*8efb0*/  STL [R1+0x3e44], R2 ;  /* 0x003e440201007387 */ /* 0x000fe80000100800 */
[----:B------:R-:W-:Y:S01]  /*8efc0*/  STL [R1+0x3e40], R3 ;  /* 0x003e400301007387 */ /* 0x000fe20000100800 */
[----:B---3--:R-:W-:-:S05]  /*8efd0*/  IMAD R8, R8, 0x100, R7 ;  /* 0x0000010008087824 */ /* 0x008fca00078e0207 */
        /* <DEDUP_REMOVED lines=737> */
[C---:B---3--:R-:W-:Y:S08]  /*91df0*/  HMMA.16816.F32 R16, R12.reuse, R24, R16 ;  /* 0x000000180c10723c */ /* 0x048ff00000001810 */
[C---:B--2---:R-:W-:Y:S11]  /*91e00*/  HMMA.16816.F32 R24, R12.reuse, R26, R20 ;  /* 0x0000001a0c18723c */ /* 0x044ff60000001814 */
[----:B------:R-:W-:Y:S04]  /*91e10*/  STL.64 [R1+0x890], R16 ;  /* 0x0008901001007387 */ /* 0x000fe80000100a00 */
[----:B------:R0:W-:Y:S04]  /*91e20*/  STL.64 [R1+0x898], R18 ;  /* 0x0008981201007387 */ /* 0x0001e80000100a00 */
[----:B0-----:R-:W4:Y:S04]  /*91e30*/  LDL.LU.64 R18, [R1+0x3c98] ;  /* 0x003c980001127983 */ /* 0x001f280000300a00 */
[----:B------:R-:W2:Y:S04]  /*91e40*/  LDL.LU.64 R16, [R1+0x3c90] ;  /* 0x003c900001107983 */ /* 0x000ea80000300a00 */
[----:B------:R-:W3:Y:S04]  /*91e50*/  LDL.LU.64 R22, [R1+0x3c88] ;  /* 0x003c880001167983 */ /* 0x000ee80000300a00 */
[----:B------:R-:W3:Y:S04]  /*91e60*/  LDL.LU.64 R20, [R1+0x3c80] ;  /* 0x003c800001147983 */ /* 0x000ee80000300a00 */
[----:B------:R-:W-:Y:S04]  /*91e70*/  STL.64 [R1+0x880], R24 ;  /* 0x0008801801007387 */ /* 0x000fe80000100a00 */
[----:B------:R0:W-:Y:S04]  /*91e80*/  STL.64 [R1+0x888], R26 ;  /* 0x0008881a01007387 */ /* 0x0001e80000100a00 */
[----:B0-----:R-:W3:Y:S04]  /*91e90*/  LDL.LU.64 R26, [R1+0x3c78] ;  /* 0x003c7800011a7983 */ /* 0x001ee80000300a00 */
[----:B------:R-:W3:Y:S01]  /*91ea0*/  LDL.LU.64 R24, [R1+0x3c70] ;  /* 0x003c700001187983 */ /* 0x000ee20000300a00 */
[C---:B--2---:R-:W-:Y:S08]  /*91eb0*/  HMMA.16816.F32 R4, R12.reuse, R16, R4 ;  /* 0x000000100c04723c */ /* 0x044ff00000001804 */
[C---:B----4-:R-:W-:Y:S08]  /*91ec0*/  HMMA.16816.F32 R16, R12.reuse, R18, R8 ;  /* 0x000000120c10723c */ /* 0x050ff00000001808 */
[C---:B---3--:R-:W-:Y:S03]  /*91ed0*/  HMMA.16816.F32 R8, R12.reuse, R28, R20 ;  /* 0x0000001c0c08723c */ /* 0x048fe60000001814 */
[----:B------:R0:W-:Y:S04]  /*91ee0*/  STL.64 [R1+0x870], R4 ;  /* 0x0008700401007387 */ /* 0x0001e80000100a00 */
[----:B------:R1:W-:Y:S04]  /*91ef0*/  STL.64 [R1+0x878], R6 ;  /* 0x0008780601007387 */ /* 0x0003e80000100a00 */
[----:B0-----:R-:W2:Y:S04]  /*91f00*/  LDL.LU R4, [R1+0x740] ;  /* 0x0007400001047983 */ /* 0x001ea80000300800 */
[----:B------:R-:W-:Y:S04]  /*91f10*/  STL.64 [R1+0x860], R16 ;  /* 0x0008601001007387 */ /* 0x000fe80000100a00 */
[----:B------:R-:W-:Y:S04]  /*91f20*/  STL.64 [R1+0x868], R18 ;  /* 0x0008681201007387 */ /* 0x000fe80000100a00 */
        /* <DEDUP_REMOVED lines=31> */
[----:B----4-:R0:W-:Y:S04]  /*92120*/  STL.64 [R1+0x3c20], R8 ;  /* 0x003c200801007387 */ /* 0x0101e80000100a00 */
[----:B0-----:R-:W3:Y:S04]  /*92130*/  LDL.LU R8, [R1+0x770] ;  /* 0x0007700001087983 */ /* 0x001ee80000300800 */
        /* <DEDUP_REMOVED lines=9> */
[----:B------:R-:W2:Y:S04]  /*921d0*/  LDL.LU R0, [R1+0x35dc] ;  /* 0x0035dc0001007983 */ /* 0x000ea80000300800 */
        /* <DEDUP_REMOVED lines=82> */
[----:B------:R3:W-:Y:S04]  /*92700*/  STL [R1+0x3a60], R6 ;  /* 0x003a600601007387 */ /* 0x0007e80000100800 */
[----:B------:R-:W-:Y:S04]  /*92710*/  STL [R1+0x3a5c], R7 ;  /* 0x003a5c0701007387 */ /* 0x000fe80000100800 */
[----:B------:R-:W-:Y:S04]  /*92720*/  STL [R1+0x39f4], R4 ;  /* 0x0039f40401007387 */ /* 0x000fe80000100800 */
[----:B------:R-:W-:Y:S04]  /*92730*/  STL [R1+0x39f0], R5 ;  /* 0x0039f00501007387 */ /* 0x000fe80000100800 */
[----:B------:R-:W-:Y:S04]  /*92740*/  STL.64 [R1+0x7b0], R8 ;  /* 0x0007b00801007387 */ /* 0x000fe80000100a00 */
[----:B------:R2:W-:Y:S01]  /*92750*/  STL.64 [R1+0x7b8], R10 ;  /* 0x0007b80a01007387 */ /* 0x0005e20000100a00 */
[----:B---3--:R-:W-:-:S03]  /*92760*/  IMAD R6, R20, 0x100, R19 ;  /* 0x0000010014067824 */ /* 0x008fc600078e0213 */
[----:B------:R-:W-:Y:S04]  /*92770*/  STL [R1+0x39cc], R2 ;  /* 0x0039cc0201007387 */ /* 0x000fe80000100800 */
[----:B------:R-:W-:Y:S01]  /*92780*/  STL [R1+0x39c8], R3 ;  /* 0x0039c80301007387 */ /* 0x000fe20000100800 */
[----:B--2---:R-:W-:Y:S01]  /*92790*/  HMMA.16816.F32 R8, R12, R2, R24 ;  /* 0x000000020c08723c */ /* 0x004fe20000001818 */
[----:B------:R-:W-:-:S15]  /*927a0*/  F2FP.F16.E5M2.UNPACK_B R12, R6 ;  /* 0x00000006ff0c723e */ /* 0x000fde00020004ff */
[----:B------:R-:W-:-:S03]  /*927b0*/  NOP ;  /* 0x0000000000007918 */ /* 0x000fc60000000000 */
[----:B------:R-:W-:Y:S04]  /*927c0*/  STL.64 [R1+0x720], R8 ;  /* 0x0007200801007387 */ /* 0x000fe80000100a00 */
[----:B------:R-:W-:Y:S04]  /*927d0*/  STL.64 [R1+0x728], R10 ;  /* 0x0007280a01007387 */ /* 0x000fe80000100a00 */
[----:B------:R-:W2:Y:S01]  /*927e0*/  LDL.LU.64 R6, [R1+0x80] ;  /* 0x0000800001067983 */ /* 0x000ea20000300a00 */
[----:B------:R-:W-:Y:S02]  /*927f0*/  IMAD R4, R28, 0x100, R23 ;  /* 0x000001001c047824 */ /* 0x000fe400078e0217 */
[----:B------:R-:W-:-:S03]  /*92800*/  IMAD R5, R22, 0x100, R21 ;  /* 0x0000010016057824 */ /* 0x000fc600078e0215 */
[----:B------:R-:W-:Y:S02]  /*92810*/  F2FP.F16.E5M2.UNPACK_B R14, R4 ;  /* 0x00000004ff0e723e */ /* 0x000fe400020004ff */
[----:B------:R-:W-:Y:S01]  /*92820*/  F2FP.F16.E5M2.UNPACK_B R13, R5 ;  /* 0x00000005ff0d723e */ /* 0x000fe200020004ff */
[----:B--2---:R-:W-:Y:S04]  /*92830*/  STL.64 [R1+0x3bc0], R6 ;  /* 0x003bc00601007387 */ /* 0x004fe80000100a00 */
[----:B------:R-:W2:Y:S04]  /*92840*/  LDL.LU R4, [R1+0x700] ;  /* 0x0007000001047983 */ /* 0x000ea80000300800 */
[----:B------:R-:W2:Y:S04]  /*92850*/  LDL.LU R5, [R1+0x704] ;  /* 0x0007040001057983 */ /* 0x000ea80000300800 */
[----:B--2---:R0:W-:Y:S04]  /*92860*/  STL.64 [R1+0x3bc8], R4 ;  /* 0x003bc80401007387 */ /* 0x0041e80000100a00 */
[----:B0-----:R-:W2:Y:S04]  /*92870*/  LDL.LU.64 R4, [R1+0x98] ;  /* 0x0000980001047983 */ /* 0x001ea80000300a00 */
        /* <DEDUP_REMOVED lines=18> */
[----:B------:R-:W-:-:S03]  /*929a0*/  IMAD R0, R0, 0x100, R29 ;  /* 0x0000010000007824 */ /* 0x000fc600078e021d */
[----:B----4-:R-:W-:Y:S04]  /*929b0*/  STL.64 [R1+0x3bd8], R10 ;  /* 0x003bd80a01007387 */ /* 0x010fe80000100a00 */
[----:B--2---:R0:W-:Y:S04]  /*929c0*/  STL.64 [R1+0x3bd0], R8 ;  /* 0x003bd00801007387 */ /* 0x0041e80000100a00 */
[----:B0-----:R-:W2:Y:S04]  /*929d0*/  LDL.LU R8, [R1+0x710] ;  /* 0x0007100001087983 */ /* 0x001ea80000300800 */
[----:B------:R-:W2:Y:S04]  /*929e0*/  LDL.LU R9, [R1+0x714] ;  /* 0x0007140001097983 */ /* 0x000ea80000300800 */
[----:B------:R-:W2:Y:S04]  /*929f0*/  LDL.LU R10, [R1+0x718] ;  /* 0x00071800010a7983 */ /* 0x000ea80000300800 */
[----:B------:R-:W2:Y:S01]  /*92a00*/  LDL.LU R11, [R1+0x71c] ;  /* 0x00071c00010b7983 */ /* 0x000ea20000300800 */
[----:B------:R-:W-:-:S03]  /*92a10*/  F2FP.F16.E5M2.UNPACK_B R15, R0 ;  /* 0x00000000ff0f723e */ /* 0x000fc600020004ff */
[----:B------:R-:W4:Y:S04]  /*92a20*/  LDL.LU.64 R20, [R1+0x78] ;  /* 0x0000780001147983 */ /* 0x000f280000300a00 */
        /* <DEDUP_REMOVED lines=9> */
[----:B------:R-:W3:Y:S01]  /*92ac0*/  LDL.LU.64 R28, [R1+0x68] ;  /* 0x00006800011c7983 */ /* 0x000ee20000300a00 */
        /* <DEDUP_REMOVED lines=8> */
[----:B------:R-:W3:Y:S04]  /*92b50*/  LDL.LU.64 R4, [R1+0x3bc8] ;  /* 0x003bc80001047983 */ /* 0x000ee80000300a00 */
[----:B------:R-:W-:Y:S04]  /*92b60*/  STL [R1+0x39fc], R2 ;  /* 0x0039fc0201007387 */ /* 0x000fe80000100800 */
[----:B------:R0:W-:Y:S04]  /*92b70*/  STL [R1+0x39f8], R3 ;  /* 0x0039f80301007387 */ /* 0x0001e80000100800 */
[----:B0-----:R-:W3:Y:S02]  /*92b80*/  LDL.LU.64 R2, [R1+0x90] ;  /* 0x0000900001027983 */ /* 0x001ee40000300a00 */
[----:B---3--:R-:W-:Y:S01]  /*92b90*/  HMMA.16816.F32 R4, R12, R2, R4 ;  /* 0x000000020c04723c */ /* 0x008fe20000001804 */
[----:B------:R-:W-:-:S15]  /*92ba0*/  IMAD.MOV.U32 R0, RZ, RZ, R3 ;  /* 0x000000ffff007224 */ /* 0x000fde00078e0003 */
[----:B------:R-:W-:-:S03]  /*92bb0*/  NOP ;  /* 0x0000000000007918 */ /* 0x000fc60000000000 */
[----:B------:R0:W-:Y:S04]  /*92bc0*/  STL.64 [R1+0x790], R4 ;  /* 0x0007900401007387 */ /* 0x0001e80000100a00 */
[----:B------:R1:W-:Y:S01]  /*92bd0*/  STL.64 [R1+0x798], R6 ;  /* 0x0007980601007387 */ /* 0x0003e20000100a00 */
[----:B0-----:R-:W-:-:S03]  /*92be0*/  IMAD.MOV.U32 R5, RZ, RZ, R2 ;  /* 0x000000ffff057224 */ /* 0x001fc600078e0002 */
[----:B-1----:R-:W3:Y:S04]  /*92bf0*/  LDL.LU.64 R6, [R1+0x3bc0] ;  /* 0x003bc00001067983 */ /* 0x002ee80000300a00 */
[----:B------:R-:W-:Y:S04]  /*92c00*/  STL [R1+0x3a04], R0 ;  /* 0x003a040001007387 */ /* 0x000fe80000100800 */
[----:B------:R0:W-:Y:S04]  /*92c10*/  STL [R1+0x3a00], R5 ;  /* 0x003a000501007387 */ /* 0x0001e80000100800 */
[----:B0-----:R-:W2:Y:S02]  /*92c20*/  LDL.LU.64 R4, [R1+0x88] ;  /* 0x0000880001047983 */ /* 0x001ea40000300a00 */
[----:B--2---:R-:W-:-:S15]  /*92c30*/  HMMA.16816.F32 R8, R12, R4, R8 ;  /* 0x000000040c08723c */ /* 0x004fde0000001808 */
[----:B------:R-:W-:-:S04]  /*92c40*/  NOP ;  /* 0x0000000000007918 */ /* 0x000fc80000000000 */
[----:B------:R-:W-:Y:S04]  /*92c50*/  STL.64 [R1+0x780], R8 ;  /* 0x0007800801007387 */ /* 0x000fe80000100a00 */
[----:B------:R0:W-:Y:S04]  /*92c60*/  STL.64 [R1+0x788], R10 ;  /* 0x0007880a01007387 */ /* 0x0001e80000100a00 */
[----:B0-----:R-:W3:Y:S04]  /*92c70*/  LDL.LU.64 R10, [R1+0x3bb8] ;  /* 0x003bb800010a7983 */ /* 0x001ee80000300a00 */
[----:B------:R-:W3:Y:S01]  /*92c80*/  LDL.LU.64 R8, [R1+0x3bb0] ;  /* 0x003bb00001087983 */ /* 0x000ee20000300a00 */
[----:B------:R-:W-:-:S02]  /*92c90*/  IMAD.MOV.U32 R3, RZ, RZ, R4 ;  /* 0x000000ffff037224 */ /* 0x000fc400078e0004 */
[----:B------:R-:W-:-:S05]  /*92ca0*/  IMAD.MOV.U32 R4, RZ, RZ, R5 ;  /* 0x000000ffff047224 */ /* 0x000fca00078e0005 */
[----:B------:R-:W-:Y:S04]  /*92cb0*/  STL [R1+0x3a0c], R4 ;  /* 0x003a0c0401007387 */ /* 0x000fe80000100800 */
        /* <DEDUP_REMOVED lines=10> */
[----:B------:R2:W-:Y:S01]  /*92d60*/  STL [R1+0x3a10], R5 ;  /* 0x003a100501007387 */ /* 0x0005e20000100800 */
[----:B----4-:R-:W-:Y:S02]  /*92d70*/  IMAD.MOV.U32 R0, RZ, RZ, R21 ;  /* 0x000000ffff007224 */ /* 0x010fe400078e0015 */
[----:B------:R-:W-:Y:S01]  /*92d80*/  IMAD.MOV.U32 R3, RZ, RZ, R20 ;  /* 0x000000ffff037224 */ /* 0x000fe200078e0014 */
[C---:B--2---:R-:W-:Y:S08]  /*92d90*/  HMMA.16816.F32 R4, R12.reuse, R20, R8 ;  /* 0x000000140c04723c */ /* 0x044ff00000001808 */
[----:B------:R-:W-:Y:S11]  /*92da0*/  HMMA.16816.F32 R8, R12, R22, R16 ;  /* 0x000000160c08723c */ /* 0x000ff60000001810 */
[----:B------:R0:W-:Y:S04]  /*92db0*/  STL.64 [R1+0x760], R4 ;  /* 0x0007600401007387 */ /* 0x0001e80000100a00 */
[----:B------:R-:W-:Y:S04]  /*92dc0*/  STL.64 [R1+0x768], R6 ;  /* 0x0007680601007387 */ /* 0x000fe80000100a00 */
[----:B------:R-:W-:Y:S04]  /*92dd0*/  STL [R1+0x3a1c], R0 ;  /* 0x003a1c0001007387 */ /* 0x000fe80000100800 */
[----:B------:R-:W-:Y:S04]  /*92de0*/  STL [R1+0x3a18], R3 ;  /* 0x003a180301007387 */ /* 0x000fe80000100800 */
[----:B------:R-:W-:Y:S04]  /*92df0*/  STL.64 [R1+0x750], R8 ;  /* 0x0007500801007387 */ /* 0x000fe80000100a00 */
[----:B------:R-:W-:Y:S01]  /*92e00*/  STL.64 [R1+0x758], R10 ;  /* 0x0007580a01007387 */ /* 0x000fe20000100a00 */
[----:B0-----:R-:W-:-:S02]  /*92e10*/  IMAD.MOV.U32 R4, RZ, RZ, R23 ;  /* 0x000000ffff047224 */ /* 0x001fc400078e0017 */
[----:B------:R-:W-:-:S03]  /*92e20*/  IMAD.MOV.U32 R5, RZ, RZ, R22 ;  /* 0x000000ffff057224 */ /* 0x000fc600078e0016 */
[----:B------:R-:W-:Y:S04]  /*92e30*/  STL [R1+0x3a24], R4 ;  /* 0x003a240401007387 */ /* 0x000fe80000100800 */
[----:B------:R0:W-:Y:S02]  /*92e40*/  STL [R1+0x3a20], R5 ;  /* 0x003a200501007387 */ /* 0x0001e40000100800 */
[----:B0-----:R-:W-:-:S15]  /*92e50*/  HMMA.16816.F32 R4, R12, R28, R24 ;  /* 0x0000001c0c04723c */ /* 0x001fde0000001818 */
[----:B------:R-:W-:-:S04]  /*92e60*/  NOP ;  /* 0x0000000000007918 */ /* 0x000fc80000000000 */
[----:B------:R-:W-:Y:S04]  /*92e70*/  STL.64 [R1+0x740], R4 ;  /* 0x0007400401007387 */ /* 0x000fe80000100a00 */
[----:B------:R0:W-:Y:S04]  /*92e80*/  STL.64 [R1+0x748], R6 ;  /* 0x0007480601007387 */ /* 0x0001e80000100a00 */
[----:B0-----:R-:W2:Y:S04]  /*92e90*/  LDL.LU.64 R6, [R1+0x48] ;  /* 0x0000480001067983 */ /* 0x001ea80000300a00 */
[----:B--2---:R0:W-:Y:S04]  /*92ea0*/  STL.64 [R1+0x3b98], R6 ;  /* 0x003b980601007387 */ /* 0x0041e80000100a00 */
[----:B------:R-:W2:Y:S04]  /*92eb0*/  LDL.LU R8, [R1+0x660] ;  /* 0x0006600001087983 */ /* 0x000ea80000300800 */
[----:B------:R-:W2:Y:S04]  /*92ec0*/  LDL.LU R9, [R1+0x664] ;  /* 0x0006640001097983 */ /* 0x000ea80000300800 */
[----:B------:R-:W3:Y:S04]  /*92ed0*/  LDL.LU R10, [R1+0x668] ;  /* 0x00066800010a7983 */ /* 0x000ee80000300800 */
[----:B------:R-:W3:Y:S04]  /*92ee0*/  LDL.LU R11, [R1+0x66c] ;  /* 0x00066c00010b7983 */ /* 0x000ee80000300800 */
[----:B------:R-:W4:Y:S04]  /*92ef0*/  LDL.LU R4, [R1+0x6a0] ;  /* 0x0006a00001047983 */ /* 0x000f280000300800 */
[----:B------:R-:W4:Y:S04]  /*92f00*/  LDL.LU R5, [R1+0x6a4] ;  /* 0x0006a40001057983 */ /* 0x000f280000300800 */
[----:B0-----:R-:W4:Y:S04]  /*92f10*/  LDL.LU R6, [R1+0x6a8] ;  /* 0x0006a80001067983 */ /* 0x001f280000300800 */
        /* <DEDUP_REMOVED lines=13> */
[----:B------:R-:W-:-:S02]  /*92ff0*/  IMAD.MOV.U32 R2, RZ, RZ, R29 ;  /* 0x000000ffff027224 */ /* 0x000fc400078e001d */
[----:B------:R-:W-:Y:S01]  /*93000*/  IMAD.MOV.U32 R3, RZ, RZ, R28 ;  /* 0x000000ffff037224 */ /* 0x000fe200078e001c */
[----:B---3--:R-:W-:Y:S04]  /*93010*/  STL.64 [R1+0x3b90], R10 ;  /* 0x003b900a01007387 */ /* 0x008fe80000100a00 */
[----:B--2---:R0:W-:Y:S04]  /*93020*/  STL.64 [R1+0x3b88], R8 ;  /* 0x003b880801007387 */ /* 0x0041e80000100a00 */
[----:B0-----:R-:W2:Y:S04]  /*93030*/  LDL.LU R8, [R1+0x690] ;  /* 0x0006900001087983 */ /* 0x001ea80000300800 */
[----:B------:R-:W2:Y:S04]  /*93040*/  LDL.LU R9, [R1+0x694] ;  /* 0x0006940001097983 */ /* 0x000ea80000300800 */
[----:B------:R-:W2:Y:S04]  /*93050*/  LDL.LU R10, [R1+0x698] ;  /* 0x00069800010a7983 */ /* 0x000ea80000300800 */
[----:B------:R-:W2:Y:S04]  /*93060*/  LDL.LU R11, [R1+0x69c] ;  /* 0x00069c00010b7983 */ /* 0x000ea80000300800 */
[----:B------:R-:W3:Y:S04]  /*93070*/  LDL.LU.64 R20, [R1+0x40] ;  /* 0x0000400001147983 */ /* 0x000ee80000300a00 */
[----:B------:R-:W2:Y:S04]  /*93080*/  LDL.LU R16, [R1+0x650] ;  /* 0x0006500001107983 */ /* 0x000ea80000300800 */
[----:B------:R-:W2:Y:S04]  /*93090*/  LDL.LU R17, [R1+0x654] ;  /* 0x0006540001117983 */ /* 0x000ea80000300800 */
[----:B------:R-:W2:Y:S04]  /*930a0*/  LDL.LU R18, [R1+0x658] ;  /* 0x0006580001127983 */ /* 0x000ea80000300800 */
[----:B------:R-:W2:Y:S04]  /*930b0*/  LDL.LU R19, [R1+0x65c] ;  /* 0x00065c0001137983 */ /* 0x000ea80000300800 */
[----:B------:R-:W2:Y:S04]  /*930c0*/  LDL.LU.64 R22, [R1+0x38] ;  /* 0x0000380001167983 */ /* 0x000ea80000300a00 */
[----:B------:R-:W2:Y:S04]  /*930d0*/  LDL.LU R24, [R1+0x640] ;  /* 0x0006400001187983 */ /* 0x000ea80000300800 */
[----:B------:R-:W2:Y:S04]  /*930e0*/  LDL.LU R25, [R1+0x644] ;  /* 0x0006440001197983 */ /* 0x000ea80000300800 */
[----:B------:R-:W2:Y:S04]  /*930f0*/  LDL.LU R26, [R1+0x648] ;  /* 0x00064800011a7983 */ /* 0x000ea80000300800 */
[----:B------:R-:W2:Y:S04]  /*93100*/  LDL.LU R27, [R1+0x64c] ;  /* 0x00064c00011b7983 */ /* 0x000ea80000300800 */
[----:B------:R-:W2:Y:S04]  /*93110*/  LDL.LU.64 R28, [R1+0x30] ;  /* 0x00003000011c7983 */ /* 0x000ea80000300a00 */
[----:B------:R-:W-:Y:S04]  /*93120*/  STL [R1+0x3a2c], R2 ;  /* 0x003a2c0201007387 */ /* 0x000fe80000100800 */
[----:B------:R0:W-:Y:S04]  /*93130*/  STL [R1+0x3a28], R3 ;  /* 0x003a280301007387 */ /* 0x0001e80000100800 */
[----:B0-----:R-:W4:Y:S02]  /*93140*/  LDL.LU.64 R2, [R1+0x60] ;  /* 0x0000600001027983 */ /* 0x001f240000300a00 */
[----:B----4-:R-:W-:Y:S01]  /*93150*/  HMMA.16816.F32 R4, R12, R2, R4 ;  /* 0x000000020c04723c */ /* 0x010fe20000001804 */
[----:B------:R-:W-:-:S15]  /*93160*/  IMAD.MOV.U32 R0, RZ, RZ, R3 ;  /* 0x000000ffff007224 */ /* 0x000fde00078e0003 */
[----:B------:R-:W-:-:S03]  /*93170*/  NOP ;  /* 0x0000000000007918 */ /* 0x000fc60000000000 */
[----:B------:R0:W-:Y:S04]  /*93180*/  STL.64 [R1+0x730], R4 ;  /* 0x0007300401007387 */ /* 0x0001e80000100a00 */
[----:B------:R1:W-:Y:S01]  /*93190*/  STL.64 [R1+0x738], R6 ;  /* 0x0007380601007387 */ /* 0x0003e20000100a00 */
[----:B0-----:R-:W-:-:S03]  /*931a0*/  IMAD.MOV.U32 R5, RZ, RZ, R2 ;  /* 0x000000ffff057224 */ /* 0x001fc600078e0002 */
[----:B-1----:R-:W4:Y:S04]  /*931b0*/  LDL.LU.64 R6, [R1+0x3b98] ;  /* 0x003b980001067983 */ /* 0x002f280000300a00 */
        /* <DEDUP_REMOVED lines=14> */
[----:B--2---:R-:W-:-:S15]  /*932a0*/  HMMA.16816.F32 R8, R12, R2, R8 ;  /* 0x000000020c08723c */ /* 0x004fde0000001808 */
[----:B------:R-:W-:-:S04]  /*932b0*/  NOP ;  /* 0x0000000000007918 */ /* 0x000fc80000000000 */
[----:B------:R-:W-:Y:S04]  /*932c0*/  STL.64 [R1+0x710], R8 ;  /* 0x0007100801007387 */ /* 0x000fe80000100a00 */
[----:B------:R0:W-:Y:S04]  /*932d0*/  STL.64 [R1+0x718], R10 ;  /* 0x0007180a01007387 */ /* 0x0001e80000100a00 */
[----:B0-----:R-:W4:Y:S04]  /*932e0*/  LDL.LU.64 R10, [R1+0x3b80] ;  /* 0x003b8000010a7983 */ /* 0x001f280000300a00 */
[----:B------:R-:W4:Y:S01]  /*932f0*/  LDL.LU.64 R8, [R1+0x3b78] ;  /* 0x003b780001087983 */ /* 0x000f220000300a00 */
[----:B------:R-:W-:-:S02]  /*93300*/  IMAD.MOV.U32 R5, RZ, RZ, R2 ;  /* 0x000000ffff057224 */ /* 0x000fc400078e0002 */
[----:B------:R-:W-:-:S05]  /*93310*/  IMAD.MOV.U32 R2, RZ, RZ, R3 ;  /* 0x000000ffff027224 */ /* 0x000fca00078e0003 */
[----:B------:R-:W-:Y:S04]  /*93320*/  STL [R1+0x3a44], R2 ;  /* 0x003a440201007387 */ /* 0x000fe80000100800 */
        /* <DEDUP_REMOVED lines=8> */
[----:B------:R-:W-:Y:S02]  /*933b0*/  IMAD.MOV.U32 R3, RZ, RZ, R6 ;  /* 0x000000ffff037224 */ /* 0x000fe400078e0006 */
[----:B---3--:R-:W-:Y:S02]  /*933c0*/  IMAD.MOV.U32 R4, RZ, RZ, R21 ;  /* 0x000000ffff047224 */ /* 0x008fe400078e0015 */
[----:B------:R-:W-:Y:S01]  /*933d0*/  IMAD.MOV.U32 R5, RZ, RZ, R20 ;  /* 0x000000ffff057224 */ /* 0x000fe200078e0014 */
[----:B------:R-:W-:Y:S04]  /*933e0*/  STL [R1+0x3a4c], R0 ;  /* 0x003a4c0001007387 */ /* 0x000fe80000100800 */
[----:B------:R0:W-:Y:S01]  /*933f0*/  STL [R1+0x3a48], R3 ;  /* 0x003a480301007387 */ /* 0x0001e20000100800 */
[----:B------:R-:W-:-:S02]  /*93400*/  IMAD.MOV.U32 R2, RZ, RZ, R23 ;  /* 0x000000ffff027224 */ /* 0x000fc400078e0017 */
[----:B0-----:R-:W-:Y:S01]  /*93410*/  IMAD.MOV.U32 R3, RZ, RZ, R22 ;  /* 0x000000ffff037224 */ /* 0x001fe200078e0016 */
[----:B--2---:R-:W-:-:S15]  /*93420*/  HMMA.16816.F32 R8, R12, R20, R8 ;  /* 0x000000140c08723c */ /* 0x004fde0000001808 */
[----:B------:R-:W-:-:S04]  /*93430*/  NOP ;  /* 0x0000000000007918 */ /* 0x000fc80000000000 */
[----:B------:R-:W-:Y:S04]  /*93440*/  STL.64 [R1+0x6f0], R8 ;  /* 0x0006f00801007387 */ /* 0x000fe80000100a00 */
[----:B------:R-:W-:Y:S04]  /*93450*/  STL.64 [R1+0x6f8], R10 ;  /* 0x0006f80a01007387 */ /* 0x000fe80000100a00 */
[----:B------:R-:W-:Y:S04]  /*93460*/  STL [R1+0x3a54], R4 ;  /* 0x003a540401007387 */ /* 0x000fe80000100800 */
[----:B------:R0:W-:Y:S02]  /*93470*/  STL [R1+0x3a50], R5 ;  /* 0x003a500501007387 */ /* 0x0001e40000100800 */
[C---:B0-----:R-:W-:Y:S08]  /*93480*/  HMMA.16816.F32 R4, R12.reuse, R22, R16 ;  /* 0x000000160c04723c */ /* 0x041ff00000001810 */
[----:B------:R-:W-:Y:S11]  /*93490*/  HMMA.16816.F32 R8, R12, R28, R24 ;  /* 0x0000001c0c08723c */ /* 0x000ff60000001818 */
[----:B------:R-:W-:Y:S04]  /*934a0*/  STL.64 [R1+0x6e0], R4 ;  /* 0x0006e00401007387 */ /* 0x000fe80000100a00 */
[----:B------:R-:W-:Y:S04]  /*934b0*/  STL.64 [R1+0x6e8], R6 ;  /* 0x0006e80601007387 */ /* 0x000fe80000100a00 */
[----:B------:R-:W-:Y:S04]  /*934c0*/  STL [R1+0x3a64], R2 ;  /* 0x003a640201007387 */ /* 0x000fe80000100800 */
[----:B------:R-:W-:Y:S04]  /*934d0*/  STL [R1+0x3a58], R3 ;  /* 0x003a580301007387 */ /* 0x000fe80000100800 */
[----:B------:R0:W-:Y:S04]  /*934e0*/  STL.64 [R1+0x6d0], R8 ;  /* 0x0006d00801007387 */ /* 0x0001e80000100a00 */
[----:B------:R1:W-:Y:S04]  /*934f0*/  STL.64 [R1+0x6d8], R10 ;  /* 0x0006d80a01007387 */ /* 0x0003e80000100a00 */
[----:B0-----:R-:W2:Y:S04]  /*93500*/  LDL.LU R8, [R1+0x570] ;  /* 0x0005700001087983 */ /* 0x001ea80000300800 */
[----:B------:R-:W2:Y:S04]  /*93510*/  LDL.LU R9, [R1+0x574] ;  /* 0x0005740001097983 */ /* 0x000ea80000300800 */
[----:B-1----:R-:W3:Y:S04]  /*93520*/  LDL.LU R10, [R1+0x578] ;  /* 0x00057800010a7983 */ /* 0x002ee80000300800 */
        /* <DEDUP_REMOVED lines=15> */
[----:B----4-:R0:W-:Y:S04]  /*93620*/  STL.64 [R1+0x3ac0], R20 ;  /* 0x003ac01401007387 */ /* 0x0101e80000100a00 */
[----:B0-----:R-:W2:Y:S04]  /*93630*/  LDL.LU R20, [R1+0x5c0] ;  /* 0x0005c00001147983 */ /* 0x001ea80000300800 */
[----:B------:R-:W2:Y:S04]  /*93640*/  LDL.LU R21, [R1+0x5c4] ;  /* 0x0005c40001157983 */ /* 0x000ea80000300800 */
[----:B------:R-:W4:Y:S04]  /*93650*/  LDL.LU R22, [R1+0x5c8] ;  /* 0x0005c80001167983 */ /* 0x000f280000300800 */
[----:B------:R-:W4:Y:S04]  /*93660*/  LDL.LU R23, [R1+0x5cc] ;  /* 0x0005cc0001177983 */ /* 0x000f280000300800 */
[----:B------:R-:W2:Y:S04]  /*93670*/  LDL R24, [R1+0x8] ;  /* 0x0000080001187983 */ /* 0x000ea80000100800 */
[----:B------:R-:W2:Y:S04]  /*93680*/  LDL R25, [R1+0xc] ;  /* 0x00000c0001197983 */ /* 0x000ea80000100800 */
[----:B--2---:R-:W-:Y:S04]  /*93690*/  STL.64 [R1+0x3b18], R24 ;  /* 0x003b181801007387 */ /* 0x004fe80000100a00 */
[----:B----4-:R-:W-:Y:S04]  /*936a0*/  STL.64 [R1+0x3af8], R22 ;  /* 0x003af81601007387 */ /* 0x010fe80000100a00 */
[----:B------:R0:W-:Y:S04]  /*936b0*/  STL.64 [R1+0x3af0], R20 ;  /* 0x003af01401007387 */ /* 0x0001e80000100a00 */
[----:B0-----:R-:W2:Y:S04]  /*936c0*/  LDL.LU R20, [R1+0x5e0] ;  /* 0x0005e00001147983 */ /* 0x001ea80000300800 */
[----:B------:R-:W2:Y:S04]  /*936d0*/  LDL.LU R21, [R1+0x5e4] ;  /* 0x0005e40001157983 */ /* 0x000ea80000300800 */
[----:B------:R-:W4:Y:S04]  /*936e0*/  LDL.LU R22, [R1+0x5e8] ;  /* 0x0005e80001167983 */ /* 0x000f280000300800 */
[----:B------:R-:W4:Y:S04]  /*936f0*/  LDL.LU R23, [R1+0x5ec] ;  /* 0x0005ec0001177983 */ /* 0x000f280000300800 */
[----:B------:R-:W2:Y:S04]  /*93700*/  LDL R26, [R1+0x10] ;  /* 0x00001000011a7983 */ /* 0x000ea80000100800 */
[----:B------:R-:W2:Y:S04]  /*93710*/  LDL R27, [R1+0x14] ;  /* 0x00001400011b7983 */ /* 0x000ea80000100800 */
[----:B------:R-:W3:Y:S04]  /*93720*/  LDL.LU.64 R24, [R1+0x18] ;  /* 0x0000180001187983 */ /* 0x000ee80000300a00 */
        /* <DEDUP_REMOVED lines=11> */
[----:B------:R-:W2:Y:S01]  /*937e0*/  LDL.LU R27, [R1+0x62c] ;  /* 0x00062c00011b7983 */ /* 0x000ea20000300800 */
[----:B------:R-:W-:-:S02]  /*937f0*/  IMAD.MOV.U32 R5, RZ, RZ, R28 ;  /* 0x000000ffff057224 */ /* 0x000fc400078e001c */
[----:B------:R-:W-:Y:S01]  /*93800*/  IMAD.MOV.U32 R0, RZ, RZ, R29 ;  /* 0x000000ffff007224 */ /* 0x000fe200078e001d */
[----:B--2---:R-:W-:Y:S04]  /*93810*/  STL.64 [R1+0x3b60], R26 ;  /* 0x003b601a01007387 */ /* 0x004fe80000100a00 */
[----:B----4-:R0:W-:Y:S04]  /*93820*/  STL.64 [R1+0x3b58], R24 ;  /* 0x003b581801007387 */ /* 0x0101e80000100a00 */
[----:B0-----:R-:W2:Y:S04]  /*93830*/  LDL.LU R24, [R1+0x630] ;  /* 0x0006300001187983 */ /* 0x001ea80000300800 */
[----:B------:R-:W2:Y:S04]  /*93840*/  LDL.LU R25, [R1+0x634] ;  /* 0x0006340001197983 */ /* 0x000ea80000300800 */
[----:B------:R-:W2:Y:S04]  /*93850*/  LDL.LU R26, [R1+0x638] ;  /* 0x00063800011a7983 */ /* 0x000ea80000300800 */
[----:B------:R-:W2:Y:S04]  /*93860*/  LDL.LU R27, [R1+0x63c] ;  /* 0x00063c00011b7983 */ /* 0x000ea80000300800 */
[----:B------:R-:W2:Y:S04]  /*93870*/  LDL.LU.64 R6, [R1+0x28] ;  /* 0x0000280001067983 */ /* 0x000ea80000300a00 */
[----:B------:R-:W4:Y:S04]  /*93880*/  LDL.LU.64 R28, [R1+0x20] ;  /* 0x00002000011c7983 */ /* 0x000f280000300a00 */
        /* <DEDUP_REMOVED lines=12> */
[----:B------:R-:W3:Y:S04]  /*93950*/  LDL.LU R16, [R1+0x590] ;  /* 0x0005900001107983 */ /* 0x000ee80000300800 */
        /* <DEDUP_REMOVED lines=16> */
[----:B------:R-:W-:Y:S04]  /*93a60*/  STL [R1+0x3a68], R5 ;  /* 0x003a680501007387 */ /* 0x000fe80000100800 */
        /* <DEDUP_REMOVED lines=9> */
[----:B------:R-:W2:Y:S01]  /*93b00*/  LDL.LU.64 R24, [R1+0x3b48] ;  /* 0x003b480001187983 */ /* 0x000ea20000300a00 */
[----:B------:R-:W-:-:S02]  /*93b10*/  IMAD.MOV.U32 R3, RZ, RZ, R6 ;  /* 0x000000ffff037224 */ /* 0x000fc400078e0006 */
[----:B------:R-:W-:Y:S02]  /*93b20*/  IMAD.MOV.U32 R4, RZ, RZ, R7 ;  /* 0x000000ffff047224 */ /* 0x000fe400078e0007 */
[----:B------:R-:W-:Y:S02]  /*93b30*/  IMAD.MOV.U32 R6, RZ, RZ, R28 ;  /* 0x000000ffff067224 */ /* 0x000fe400078e001c */
[----:B------:R-:W-:Y:S02]  /*93b40*/  IMAD.MOV.U32 R7, RZ, RZ, R29 ;  /* 0x000000ffff077224 */ /* 0x000fe400078e001d */
[----:B------:R-:W3:Y:S01]  /*93b50*/  LDL.LU.64 R28, [R1+0x3b40] ;  /* 0x003b4000011c7983 */ /* 0x000ee20000300a00 */
[----:B--2---:R-:W-:-:S15]  /*93b60*/  HMMA.16816.F32 R20, R12, R24, R20 ;  /* 0x000000180c14723c */ /* 0x004fde0000001814 */
[----:B------:R-:W-:-:S04]  /*93b70*/  NOP ;  /* 0x0000000000007918 */ /* 0x000fc80000000000 */
[----:B------:R-:W-:Y:S04]  /*93b80*/  STL.64 [R1+0x6a0], R20 ;  /* 0x0006a01401007387 */ /* 0x000fe80000100a00 */
[----:B------:R0:W-:Y:S04]  /*93b90*/  STL.64 [R1+0x6a8], R22 ;  /* 0x0006a81601007387 */ /* 0x0001e80000100a00 */
[----:B0-----:R-:W4:Y:S04]  /*93ba0*/  LDL.LU.64 R22, [R1+0x3b38] ;  /* 0x003b380001167983 */ /* 0x001f280000300a00 */
[----:B------:R-:W4:Y:S01]  /*93bb0*/  LDL.LU.64 R20, [R1+0x3b30] ;  /* 0x003b300001147983 */ /* 0x000f220000300a00 */
[----:B------:R-:W-:-:S02]  /*93bc0*/  IMAD.MOV.U32 R5, RZ, RZ, R24 ;  /* 0x000000ffff057224 */ /* 0x000fc400078e0018 */
[----:B------:R-:W-:Y:S02]  /*93bd0*/  IMAD.MOV.U32 R2, RZ, RZ, R25 ;  /* 0x000000ffff027224 */ /* 0x000fe400078e0019 */
[----:B----4-:R-:W-:Y:S01]  /*93be0*/  HMMA.16816.F32 R24, R12, R26, R20 ;  /* 0x0000001a0c18723c */ /* 0x010fe20000001814 */
        /* <DEDUP_REMOVED lines=75> */
[----:B------:R4:W-:Y:S01]  /*940a0*/  STL.64 [R1+0x37c0], R16 ;  /* 0x0037c01001007387 */ /* 0x0009e20000100a00 */
[C---:B--2---:R-:W-:Y:S08]  /*940b0*/  HMMA.16816.F32 R20, R12.reuse, R10, R20 ;  /* 0x0000000a0c14723c */ /* 0x044ff00000001814 */
[----:B----4-:R-:W-:Y:S01]  /*940c0*/  HMMA.16816.F32 R16, R12, R8, R24 ;  /* 0x000000080c10723c */ /* 0x010fe20000001818 */
[----:B------:R-:W-:-:S02]  /*940d0*/  IMAD.MOV.U32 R26, RZ, RZ, R5 ;  /* 0x000000ffff1a7224 */ /* 0x000fc400078e0005 */
[----:B------:R-:W-:-:S08]  /*940e0*/  IMAD.MOV.U32 R27, RZ, RZ, R2 ;  /* 0x000000ffff1b7224 */ /* 0x000fd000078e0002 */
[----:B------:R0:W-:Y:S04]  /*940f0*/  STL.64 [R1+0x5f0], R20 ;  /* 0x0005f01401007387 */ /* 0x0001e80000100a00 */
[----:B------:R1:W-:Y:S04]  /*94100*/  STL.64 [R1+0x5f8], R22 ;  /* 0x0005f81601007387 */ /* 0x0003e80000100a00 */
[----:B------:R-:W2:Y:S04]  /*94110*/  LDL.LU R5, [R1+0x3a68] ;  /* 0x003a680001057983 */ /* 0x000ea80000300800 */
[----:B------:R-:W-:Y:S04]  /*94120*/  STL.64 [R1+0x5e0], R16 ;  /* 0x0005e01001007387 */ /* 0x000fe80000100a00 */
[----:B------:R-:W-:Y:S04]  /*94130*/  STL.64 [R1+0x5e8], R18 ;  /* 0x0005e81201007387 */ /* 0x000fe80000100a00 */
[----:B------:R-:W3:Y:S04]  /*94140*/  LDL.LU R2, [R1+0x3a64] ;  /* 0x003a640001027983 */ /* 0x000ee80000300800 */
        /* <DEDUP_REMOVED lines=12> */
[----:B------:R-:W2:Y:S04]  /*94210*/  LDL.LU R6, [R1+0x3a60] ;  /* 0x003a600001067983 */ /* 0x000ea80000300800 */
[----:B------:R-:W2:Y:S04]  /*94220*/  LDL.LU R7, [R1+0x3a5c] ;  /* 0x003a5c0001077983 */ /* 0x000ea80000300800 */
[----:B------:R-:W-:Y:S04]  /*94230*/  STL.64 [R1+0x3878], R26 ;  /* 0x0038781a01007387 */ /* 0x000fe80000100a00 */
[----:B------:R-:W-:Y:S04]  /*94240*/  STL.64 [R1+0x3870], R24 ;  /* 0x0038701801007387 */ /* 0x000fe80000100a00 */
[----:B------:R-:W4:Y:S04]  /*94250*/  LDL.LU R16, [R1+0x2b0] ;  /* 0x0002b00001107983 */ /* 0x000f280000300800 */
[----:B------:R-:W4:Y:S04]  /*94260*/  LDL.LU R17, [R1+0x2b4] ;  /* 0x0002b40001117983 */ /* 0x000f280000300800 */
[----:B------:R-:W2:Y:S04]  /*94270*/  LDL.LU R18, [R1+0x2b8] ;  /* 0x0002b80001127983 */ /* 0x000ea80000300800 */
[----:B------:R-:W2:Y:S04]  /*94280*/  LDL.LU R19, [R1+0x2bc] ;  /* 0x0002bc0001137983 */ /* 0x000ea80000300800 */
[----:B--2---:R-:W-:Y:S04]  /*94290*/  STL.64 [R1+0x3888], R18 ;  /* 0x0038881201007387 */ /* 0x004fe80000100a00 */
[----:B----4-:R-:W-:Y:S04]  /*942a0*/  STL.64 [R1+0x3880], R16 ;  /* 0x0038801001007387 */ /* 0x010fe80000100a00 */
[----:B------:R0:W-:Y:S02]  /*942b0*/  STL.64 [R1+0x37a8], R10 ;  /* 0x0037a80a01007387 */ /* 0x0001e40000100a00 */
[----:B0-----:R-:W-:-:S02]  /*942c0*/  IMAD.MOV.U32 R10, RZ, RZ, R3 ;  /* 0x000000ffff0a7224 */ /* 0x001fc400078e0003 */
[----:B------:R-:W2:Y:S01]  /*942d0*/  LDL.LU R3, [R1+0x3a58] ;  /* 0x003a580001037983 */ /* 0x000ea20000300800 */
[----:B------:R-:W-:-:S03]  /*942e0*/  IMAD.MOV.U32 R11, RZ, RZ, R4 ;  /* 0x000000ffff0b7224 */ /* 0x000fc600078e0004 */
[----:B------:R-:W4:Y:S04]  /*942f0*/  LDL.LU R4, [R1+0x3a54] ;  /* 0x003a540001047983 */ /* 0x000f280000300800 */
[----:B------:R-:W-:Y:S04]  /*94300*/  STL.64 [R1+0x37a0], R8 ;  /* 0x0037a00801007387 */ /* 0x000fe80000100a00 */
[----:B------:R0:W-:Y:S02]  /*94310*/  STL.64 [R1+0x3890], R10 ;  /* 0x0038900a01007387 */ /* 0x0001e40000100a00 */
[----:B0-----:R-:W-:Y:S01]  /*94320*/  HMMA.16816.F32 R8, R12, R6, R20 ;  /* 0x000000060c08723c */ /* 0x001fe20000001814 */
[----:B------:R-:W-:-:S02]  /*94330*/  IMAD.MOV.U32 R22, RZ, RZ, R5 ;  /* 0x000000ffff167224 */ /* 0x000fc400078e0005 */
[----:B------:R-:W-:Y:S01]  /*94340*/  IMAD.MOV.U32 R23, RZ, RZ, R0 ;  /* 0x000000ffff177224 */ /* 0x000fe200078e0000 */
[----:B------:R-:W4:Y:S01]  /*94350*/  LDL.LU R5, [R1+0x3a50] ;  /* 0x003a500001057983 */ /* 0x000f220000300800 */
[----:B---3--:R-:W-:-:S14]  /*94360*/  IMAD.MOV.U32 R21, RZ, RZ, R2 ;  /* 0x000000ffff157224 */ /* 0x008fdc00078e0002 */
[----:B------:R4:W-:Y:S04]  /*94370*/  STL.64 [R1+0x5d0], R8 ;  /* 0x0005d00801007387 */ /* 0x0009e80000100a00 */
[----:B------:R-:W-:Y:S04]  /*94380*/  STL.64 [R1+0x5d8], R10 ;  /* 0x0005d80a01007387 */ /* 0x000fe80000100a00 */
[----:B------:R-:W3:Y:S01]  /*94390*/  LDL.LU R0, [R1+0x3a4c] ;  /* 0x003a4c0001007983 */ /* 0x000ee20000300800 */
[----:B--2---:R-:W-:-:S03]  /*943a0*/  IMAD.MOV.U32 R20, RZ, RZ, R3 ;  /* 0x000000ffff147224 */ /* 0x004fc600078e0003 */
[----:B------:R-:W2:Y:S04]  /*943b0*/  LDL.LU R3, [R1+0x3a48] ;  /* 0x003a480001037983 */ /* 0x000ea80000300800 */
[----:B------:R-:W2:Y:S04]  /*943c0*/  LDL.LU R2, [R1+0x3a44] ;  /* 0x003a440001027983 */ /* 0x000ea80000300800 */
[----:B------:R-:W-:Y:S04]  /*943d0*/  STL.64 [R1+0x38a0], R22 ;  /* 0x0038a01601007387 */ /* 0x000fe80000100a00 */
[----:B------:R0:W-:Y:S04]  /*943e0*/  STL.64 [R1+0x3898], R20 ;  /* 0x0038981401007387 */ /* 0x0001e80000100a00 */
[----:B------:R-:W2:Y:S04]  /*943f0*/  LDL.LU R16, [R1+0x310] ;  /* 0x0003100001107983 */ /* 0x000ea80000300800 */
[----:B------:R-:W2:Y:S04]  /*94400*/  LDL.LU R17, [R1+0x314] ;  /* 0x0003140001117983 */ /* 0x000ea80000300800 */
[----:B------:R-:W2:Y:S04]  /*94410*/  LDL.LU R18, [R1+0x318] ;  /* 0x0003180001127983 */ /* 0x000ea80000300800 */
[----:B------:R-:W2:Y:S01]  /*94420*/  LDL.LU R19, [R1+0x31c] ;  /* 0x00031c0001137983 */ /* 0x000ea20000300800 */
[----:B----4-:R-:W-:-:S02]  /*94430*/  IMAD.MOV.U32 R9, RZ, RZ, R4 ;  /* 0x000000ffff097224 */ /* 0x010fc400078e0004 */
[----:B------:R-:W-:Y:S01]  /*94440*/  IMAD.MOV.U32 R8, RZ, RZ, R5 ;  /* 0x000000ffff087224 */ /* 0x000fe200078e0005 */
[----:B--2---:R-:W-:Y:S04]  /*94450*/  STL.64 [R1+0x38b0], R18 ;  /* 0x0038b01201007387 */ /* 0x004fe80000100a00 */
[----:B------:R-:W-:Y:S04]  /*94460*/  STL.64 [R1+0x38a8], R16 ;  /* 0x0038a81001007387 */ /* 0x000fe80000100a00 */
[----:B------:R-:W2:Y:S04]  /*94470*/  LDL.LU R5, [R1+0x3a40] ;  /* 0x003a400001057983 */ /* 0x000ea80000300800 */
[----:B------:R-:W4:Y:S04]  /*94480*/  LDL.LU R4, [R1+0x3a3c] ;  /* 0x003a3c0001047983 */ /* 0x000f280000300800 */
[----:B0-----:R-:W2:Y:S04]  /*94490*/  LDL.LU R20, [R1+0x330] ;  /* 0x0003300001147983 */ /* 0x001ea80000300800 */
[----:B------:R-:W2:Y:S04]  /*944a0*/  LDL.LU R21, [R1+0x334] ;  /* 0x0003340001157983 */ /* 0x000ea80000300800 */
[----:B------:R-:W2:Y:S04]  /*944b0*/  LDL.LU R22, [R1+0x338] ;  /* 0x0003380001167983 */ /* 0x000ea80000300800 */
[----:B------:R-:W2:Y:S01]  /*944c0*/  LDL.LU R23, [R1+0x33c] ;  /* 0x00033c0001177983 */ /* 0x000ea20000300800 */
[----:B------:R-:W-:-:S02]  /*944d0*/  IMAD.MOV.U32 R10, RZ, RZ, R3 ;  /* 0x000000ffff0a7224 */ /* 0x000fc400078e0003 */
[----:B---3--:R-:W-:Y:S01]  /*944e0*/  IMAD.MOV.U32 R11, RZ, RZ, R0 ;  /* 0x000000ffff0b7224 */ /* 0x008fe200078e0000 */
[----:B--2---:R0:W-:Y:S04]  /*944f0*/  STL.64 [R1+0x38c0], R22 ;  /* 0x0038c01601007387 */ /* 0x0041e80000100a00 */
[----:B------:R-:W-:Y:S04]  /*94500*/  STL.64 [R1+0x38b8], R20 ;  /* 0x0038b81401007387 */ /* 0x000fe80000100a00 */
[----:B------:R-:W2:Y:S04]  /*94510*/  LDL.LU R3, [R1+0x3a38] ;  /* 0x003a380001037983 */ /* 0x000ea80000300800 */
[----:B------:R-:W3:Y:S04]  /*94520*/  LDL.LU R0, [R1+0x3a34] ;  /* 0x003a340001007983 */ /* 0x000ee80000300800 */
[----:B------:R-:W-:Y:S04]  /*94530*/  STL.64 [R1+0x38d0], R10 ;  /* 0x0038d00a01007387 */ /* 0x000fe80000100a00 */
[----:B------:R1:W-:Y:S01]  /*94540*/  STL.64 [R1+0x38c8], R8 ;  /* 0x0038c80801007387 */ /* 0x0003e20000100a00 */
[----:B0-----:R-:W-:-:S02]  /*94550*/  IMAD.MOV.U32 R22, RZ, RZ, R5 ;  /* 0x000000ffff167224 */ /* 0x001fc400078e0005 */
[----:B------:R-:W-:Y:S01]  /*94560*/  IMAD.MOV.U32 R23, RZ, RZ, R2 ;  /* 0x000000ffff177224 */ /* 0x000fe200078e0002 */
[----:B------:R-:W3:Y:S04]  /*94570*/  LDL.LU R5, [R1+0x3a30] ;  /* 0x003a300001057983 */ /* 0x000ee80000300800 */
[----:B------:R-:W3:Y:S04]  /*94580*/  LDL.LU R2, [R1+0x3a2c] ;  /* 0x003a2c0001027983 */ /* 0x000ee80000300800 */
[----:B------:R-:W-:Y:S04]  /*94590*/  STL.64 [R1+0x38d8], R22 ;  /* 0x0038d81601007387 */ /* 0x000fe80000100a00 */
[----:B-1----:R-:W3:Y:S04]  /*945a0*/  LDL.LU R8, [R1+0x370] ;  /* 0x0003700001087983 */ /* 0x002ee80000300800 */
[----:B------:R-:W3:Y:S04]  /*945b0*/  LDL.LU R9, [R1+0x374] ;  /* 0x0003740001097983 */ /* 0x000ee80000300800 */
[----:B------:R-:W3:Y:S04]  /*945c0*/  LDL.LU R10, [R1+0x378] ;  /* 0x00037800010a7983 */ /* 0x000ee80000300800 */
[----:B------:R-:W3:Y:S01]  /*945d0*/  LDL.LU R11, [R1+0x37c] ;  /* 0x00037c00010b7983 */ /* 0x000ee20000300800 */
[----:B----4-:R-:W-:-:S02]  /*945e0*/  IMAD.MOV.U32 R21, RZ, RZ, R4 ;  /* 0x000000ffff157224 */ /* 0x010fc400078e0004 */
[----:B--2---:R-:W-:Y:S01]  /*945f0*/  IMAD.MOV.U32 R20, RZ, RZ, R3 ;  /* 0x000000ffff147224 */ /* 0x004fe200078e0003 */
[----:B---3--:R-:W-:Y:S04]  /*94600*/  STL.64 [R1+0x38e8], R10 ;  /* 0x0038e80a01007387 */ /* 0x008fe80000100a00 */
        /* <DEDUP_REMOVED lines=8> */
[----:B------:R-:W-:-:S02]  /*94690*/  IMAD.MOV.U32 R22, RZ, RZ, R5 ;  /* 0x000000ffff167224 */ /* 0x000fc400078e0005 */
[----:B------:R-:W-:Y:S01]  /*946a0*/  IMAD.MOV.U32 R23, RZ, RZ, R0 ;  /* 0x000000ffff177224 */ /* 0x000fe200078e0000 */
[----:B--2---:R-:W-:Y:S04]  /*946b0*/  STL.64 [R1+0x3900], R10 ;  /* 0x0039000a01007387 */ /* 0x004fe80000100a00 */
[----:B----4-:R0:W-:Y:S04]  /*946c0*/  STL.64 [R1+0x38f8], R8 ;  /* 0x0038f80801007387 */ /* 0x0101e80000100a00 */
[----:B------:R-:W2:Y:S04]  /*946d0*/  LDL.LU R5, [R1+0x3a20] ;  /* 0x003a200001057983 */ /* 0x000ea80000300800 */
[----:B------:R-:W4:Y:S04]  /*946e0*/  LDL.LU R0, [R1+0x3a1c] ;  /* 0x003a1c0001007983 */ /* 0x000f280000300800 */
[----:B------:R3:W-:Y:S04]  /*946f0*/  STL.64 [R1+0x3908], R22 ;  /* 0x0039081601007387 */ /* 0x0007e80000100a00 */
[----:B0-----:R-:W4:Y:S04]  /*94700*/  LDL.LU R8, [R1+0x3c0] ;  /* 0x0003c00001087983 */ /* 0x001f280000300800 */
[----:B------:R-:W4:Y:S04]  /*94710*/  LDL.LU R9, [R1+0x3c4] ;  /* 0x0003c40001097983 */ /* 0x000f280000300800 */
[----:B------:R-:W4:Y:S04]  /*94720*/  LDL.LU R10, [R1+0x3c8] ;  /* 0x0003c800010a7983 */ /* 0x000f280000300800 */
[----:B------:R-:W4:Y:S01]  /*94730*/  LDL.LU R11, [R1+0x3cc] ;  /* 0x0003cc00010b7983 */ /* 0x000f220000300800 */
[----:B------:R-:W-:-:S02]  /*94740*/  IMAD.MOV.U32 R20, RZ, RZ, R3 ;  /* 0x000000ffff147224 */ /* 0x000fc400078e0003 */
[----:B------:R-:W-:Y:S02]  /*94750*/  IMAD.MOV.U32 R21, RZ, RZ, R2 ;  /* 0x000000ffff157224 */ /* 0x000fe400078e0002 */
[----:B---3--:R-:W-:Y:S02]  /*94760*/  IMAD.MOV.U32 R23, RZ, RZ, R4 ;  /* 0x000000ffff177224 */ /* 0x008fe400078e0004 */
[----:B--2---:R-:W-:Y:S01]  /*94770*/  IMAD.MOV.U32 R22, RZ, RZ, R5 ;  /* 0x000000ffff167224 */ /* 0x004fe200078e0005 */
[----:B----4-:R-:W-:Y:S04]  /*94780*/  STL.64 [R1+0x3918], R10 ;  /* 0x0039180a01007387 */ /* 0x010fe80000100a00 */
[----:B------:R0:W-:Y:S04]  /*94790*/  STL.64 [R1+0x3910], R8 ;  /* 0x0039100801007387 */ /* 0x0001e80000100a00 */
        /* <DEDUP_REMOVED lines=35> */
[----:B------:R-:W4:Y:S04]  /*949d0*/  LDL.LU R4, [R1+0x39f4] ;  /* 0x0039f40001047983 */ /* 0x000f280000300800 */
[----:B------:R-:W-:Y:S04]  /*949e0*/  STL.64 [R1+0x3980], R20 ;  /* 0x0039801401007387 */ /* 0x000fe80000100a00 */
[----:B---3--:R-:W-:Y:S04]  /*949f0*/  STL.64 [R1+0x3960], R10 ;  /* 0x0039600a01007387 */ /* 0x008fe80000100a00 */
[----:B--2---:R0:W-:Y:S04]  /*94a00*/  STL.64 [R1+0x3958], R8 ;  /* 0x0039580801007387 */ /* 0x0041e80000100a00 */
[----:B0-----:R-:W2:Y:S04]  /*94a10*/  LDL.LU R8, [R1+0x440] ;  /* 0x0004400001087983 */ /* 0x001ea80000300800 */
[----:B------:R-:W2:Y:S04]  /*94a20*/  LDL.LU R9, [R1+0x444] ;  /* 0x0004440001097983 */ /* 0x000ea80000300800 */
[----:B------:R-:W3:Y:S04]  /*94a30*/  LDL.LU R10, [R1+0x448] ;  /* 0x00044800010a7983 */ /* 0x000ee80000300800 */
[----:B------:R-:W3:Y:S01]  /*94a40*/  LDL.LU R11, [R1+0x44c] ;  /* 0x00044c00010b7983 */ /* 0x000ee20000300800 */
[----:B----4-:R-:W-:-:S02]  /*94a50*/  IMAD.MOV.U32 R22, RZ, RZ, R5 ;  /* 0x000000ffff167224 */ /* 0x010fc400078e0005 */
[----:B------:R-:W-:Y:S01]  /*94a60*/  IMAD.MOV.U32 R23, RZ, RZ, R0 ;  /* 0x000000ffff177224 */ /* 0x000fe200078e0000 */
[----:B------:R-:W4:Y:S04]  /*94a70*/  LDL.LU R5, [R1+0x39f0] ;  /* 0x0039f00001057983 */ /* 0x000f280000300800 */
        /* <DEDUP_REMOVED lines=8> */
[----:B------:R-:W-:-:S05]  /*94b00*/  IMAD.MOV.U32 R20, RZ, RZ, R3 ;  /* 0x000000ffff147224 */ /* 0x000fca00078e0003 */
[----:B------:R-:W-:Y:S01]  /*94b10*/  STL [R1+0x39d4], R20 ;  /* 0x0039d41401007387 */ /* 0x000fe20000100800 */
[----:B------:R-:W-:-:S03]  /*94b20*/  IMAD.MOV.U32 R21, RZ, RZ, R2 ;  /* 0x000000ffff157224 */ /* 0x000fc600078e0002 */
[----:B---3--:R-:W-:Y:S04]  /*94b30*/  STL.64 [R1+0x3990], R10 ;  /* 0x0039900a01007387 */ /* 0x008fe80000100a00 */
[----:B--2---:R0:W-:Y:S04]  /*94b40*/  STL.64 [R1+0x3988], R8 ;  /* 0x0039880801007387 */ /* 0x0041e80000100a00 */
[----:B0-----:R-:W2:Y:S04]  /*94b50*/  LDL.LU R8, [R1+0x480] ;  /* 0x0004800001087983 */ /* 0x001ea80000300800 */
[----:B------:R-:W2:Y:S04]  /*94b60*/  LDL.LU R9, [R1+0x484] ;  /* 0x0004840001097983 */ /* 0x000ea80000300800 */
[----:B------:R-:W3:Y:S01]  /*94b70*/  LDL.LU R10, [R1+0x488] ;  /* 0x00048800010a7983 */ /* 0x000ee20000300800 */
[----:B----4-:R-:W-:-:S03]  /*94b80*/  IMAD.MOV.U32 R11, RZ, RZ, R0 ;  /* 0x000000ffff0b7224 */ /* 0x010fc600078e0000 */
        /* <DEDUP_REMOVED lines=11> */
[----:B------:R-:W2:Y:S01]  /*94c40*/  LDL.LU R22, [R1+0x538] ;  /* 0x0005380001167983 */ /* 0x000ea20000300800 */
[----:B----4-:R-:W-:-:S03]  /*94c50*/  IMAD.MOV.U32 R23, RZ, RZ, R0 ;  /* 0x000000ffff177224 */ /* 0x010fc600078e0000 */
[----:B------:R-:W4:Y:S04]  /*94c60*/  LDL.LU R3, [R1+0x3600] ;  /* 0x0036000001037983 */ /* 0x000f280000300800 */
[----:B------:R-:W4:Y:S04]  /*94c70*/  LDL.LU R0, [R1+0x35fc] ;  /* 0x0035fc0001007983 */ /* 0x000f280000300800 */
[----:B---3--:R-:W-:Y:S04]  /*94c80*/  STL.64 [R1+0x39a8], R10 ;  /* 0x0039a80a01007387 */ /* 0x008fe80000100a00 */
[----:B------:R0:W-:Y:S04]  /*94c90*/  STL.64 [R1+0x39a0], R8 ;  /* 0x0039a00801007387 */ /* 0x0001e80000100a00 */
[----:B0-----:R-:W3:Y:S04]  /*94ca0*/  LDL.LU R8, [R1+0x4a0] ;  /* 0x0004a00001087983 */ /* 0x001ee80000300800 */
[----:B------:R-:W3:Y:S04]  /*94cb0*/  LDL.LU R9, [R1+0x4a4] ;  /* 0x0004a40001097983 */ /* 0x000ee80000300800 */
[----:B------:R-:W3:Y:S04]  /*94cc0*/  LDL.LU R10, [R1+0x4a8] ;  /* 0x0004a800010a7983 */ /* 0x000ee80000300800 */
[----:B------:R-:W3:Y:S01]  /*94cd0*/  LDL.LU R11, [R1+0x4ac] ;  /* 0x0004ac00010b7983 */ /* 0x000ee20000300800 */
[----:B--2---:R-:W-:Y:S03]  /*94ce0*/  HMMA.16816.F32 R20, R12, R4, R20 ;  /* 0x000000040c14723c */ /* 0x004fe60000001814 */
[----:B---3--:R-:W-:Y:S04]  /*94cf0*/  STL.64 [R1+0x39c0], R10 ;  /* 0x0039c00a01007387 */ /* 0x008fe80000100a00 */
        /* <DEDUP_REMOVED lines=13> */
[----:B------:R-:W-:Y:S04]  /*94dd0*/  STL.64 [R1+0x5c0], R20 ;  /* 0x0005c01401007387 */ /* 0x000fe80000100a00 */
[----:B------:R0:W-:Y:S04]  /*94de0*/  STL.64 [R1+0x5c8], R22 ;  /* 0x0005c81601007387 */ /* 0x0001e80000100a00 */
[----:B0-----:R-:W2:Y:S04]  /*94df0*/  LDL.LU.64 R22, [R1+0x39e0] ;  /* 0x0039e00001167983 */ /* 0x001ea80000300a00 */
[----:B------:R-:W3:Y:S04]  /*94e00*/  LDL.LU.64 R20, [R1+0x39d8] ;  /* 0x0039d80001147983 */ /* 0x000ee80000300a00 */
[----:B------:R-:W-:Y:S04]  /*94e10*/  STL.64 [R1+0x3788], R6 ;  /* 0x0037880601007387 */ /* 0x000fe80000100a00 */
[----:B------:R0:W-:Y:S01]  /*94e20*/  STL.64 [R1+0x3780], R4 ;  /* 0x0037800401007387 */ /* 0x0001e20000100a00 */
[----:B----4-:R-:W-:-:S03]  /*94e30*/  IMAD R0, R0, 0x100, R3 ;  /* 0x0000010000007824 */ /* 0x010fc600078e0203 */
[----:B0-----:R-:W4:Y:S04]  /*94e40*/  LDL.LU R4, [R1+0x2d0] ;  /* 0x0002d00001047983 */ /* 0x001f280000300800 */
[----:B------:R-:W4:Y:S04]  /*94e50*/  LDL.LU R5, [R1+0x2d4] ;  /* 0x0002d40001057983 */ /* 0x000f280000300800 */
[----:B------:R-:W4:Y:S04]  /*94e60*/  LDL.LU R6, [R1+0x2d8] ;  /* 0x0002d80001067983 */ /* 0x000f280000300800 */
[----:B------:R-:W4:Y:S01]  /*94e70*/  LDL.LU R7, [R1+0x2dc] ;  /* 0x0002dc0001077983 */ /* 0x000f220000300800 */
[----:B--2---:R-:W-:-:S02]  /*94e80*/  IMAD R23, R23, 0x100, R28 ;  /* 0x0000010017177824 */ /* 0x004fc400078e021c */
[----:B---3--:R-:W-:Y:S02]  /*94e90*/  IMAD R29, R29, 0x100, R20 ;  /* 0x000001001d1d7824 */ /* 0x008fe400078e0214 */
[----:B------:R-:W-:Y:S01]  /*94ea0*/  IMAD R22, R22, 0x100, R2 ;  /* 0x0000010016167824 */ /* 0x000fe200078e0202 */
[----:B------:R-:W2:Y:S04]  /*94eb0*/  LDL.LU R20, [R1+0x39d4] ;  /* 0x0039d40001147983 */ /* 0x000ea80000300800 */
[----:B------:R-:W3:Y:S04]  /*94ec0*/  LDL.LU R28, [R1+0x39d0] ;  /* 0x0039d000011c7983 */ /* 0x000ee80000300800 */
        /* <DEDUP_REMOVED lines=81> */
[----:B------:R-:W2:-:S12]  /*953e0*/  LDL.LU.64 R20, [R1+0x3898] ;  /* 0x0038980001147983 */ /* 0x000e980000300a00 */
[----:B------:R-:W-:Y:S04]  /*953f0*/  STL.64 [R1+0x350], R8 ;  /* 0x0003500801007387 */ /* 0x000fe80000100a00 */
[----:B------:R0:W-:Y:S04]  /*95400*/  STL.64 [R1+0x358], R10 ;  /* 0x0003580a01007387 */ /* 0x0001e80000100a00 */
[----:B0-----:R-:W4:Y:S04]  /*95410*/  LDL.LU.64 R10, [R1+0x3890] ;  /* 0x00389000010a7983 */ /* 0x001f280000300a00 */
[----:B------:R-:W4:Y:S01]  /*95420*/  LDL.LU R0, [R1+0x1f84] ;  /* 0x001f840001007983 */ /* 0x000f220000300800 */
        /* <DEDUP_REMOVED lines=12> */
[----:B----4-:R-:W-:-:S15]  /*954f0*/  HMMA.16816.F32 R4, R12, R10, R4 ;  /* 0x0000000a0c04723c */ /* 0x010fde0000001804 */
[----:B------:R-:W-:-:S04]  /*95500*/  NOP ;  /* 0x0000000000007918 */ /* 0x000fc80000000000 */
[----:B------:R0:W-:Y:S04]  /*95510*/  STL.64 [R1+0x2d0], R4 ;  /* 0x0002d00401007387 */ /* 0x0001e80000100a00 */
[----:B------:R1:W-:Y:S04]  /*95520*/  STL.64 [R1+0x2d8], R6 ;  /* 0x0002d80601007387 */ /* 0x0003e80000100a00 */
[----:B0-----:R-:W4:Y:S01]  /*95530*/  LDL.LU R4, [R1+0x120] ;  /* 0x0001200001047983 */ /* 0x001f220000300800 */
[C---:B--2---:R-:W-:Y:S08]  /*95540*/  HMMA.16816.F32 R16, R12.reuse, R24, R16 ;  /* 0x000000180c10723c */ /* 0x044ff00000001810 */
[C---:B---3--:R-:W-:Y:S11]  /*95550*/  HMMA.16816.F32 R8, R12.reuse, R26, R20 ;  /* 0x0000001a0c08723c */ /* 0x048ff60000001814 */
[----:B------:R-:W-:Y:S04]  /*95560*/  STL.64 [R1+0x2b0], R16 ;  /* 0x0002b01001007387 */ /* 0x000fe80000100a00 */
[----:B------:R-:W-:Y:S04]  /*95570*/  STL.64 [R1+0x2b8], R18 ;  /* 0x0002b81201007387 */ /* 0x000fe80000100a00 */
[----:B------:R0:W-:Y:S04]  /*95580*/  STL.64 [R1+0x290], R8 ;  /* 0x0002900801007387 */ /* 0x0001e80000100a00 */
[----:B------:R2:W-:Y:S04]  /*95590*/  STL.64 [R1+0x298], R10 ;  /* 0x0002980a01007387 */ /* 0x0005e80000100a00 */
[----:B------:R-:W4:Y:S04]  /*955a0*/  LDL.LU R5, [R1+0x124] ;  /* 0x0001240001057983 */ /* 0x000f280000300800 */
[----:B-1----:R-:W3:Y:S04]  /*955b0*/  LDL.LU R6, [R1+0x128] ;  /* 0x0001280001067983 */ /* 0x002ee80000300800 */
[----:B------:R-:W3:Y:S04]  /*955c0*/  LDL.LU R7, [R1+0x12c] ;  /* 0x00012c0001077983 */ /* 0x000ee80000300800 */
        /* <DEDUP_REMOVED lines=15> */
[----:B------:R0:W-:Y:S04]  /*956c0*/  STL.64 [R1+0x3810], R24 ;  /* 0x0038101801007387 */ /* 0x0001e80000100a00 */
[----:B0-----:R-:W3:Y:S04]  /*956d0*/  LDL.LU R24, [R1+0x8] ;  /* 0x0000080001187983 */ /* 0x001ee80000300800 */
        /* <DEDUP_REMOVED lines=31> */
[----:B------:R-:W3:Y:S04]  /*958d0*/  LDL.LU R18, [R1+0x188] ;  /* 0x0001880001127983 */ /* 0x000ee80000300800 */
[----:B------:R-:W3:Y:S01]  /*958e0*/  LDL.LU R19, [R1+0x18c] ;  /* 0x00018c0001137983 */ /* 0x000ee20000300800 */
[C---:B----4-:R-:W-:Y:S03]  /*958f0*/  HMMA.16816.F32 R24, R12.reuse, R26, R20 ;  /* 0x0000001a0c18723c */ /* 0x050fe60000001814 */
        /* <DEDUP_REMOVED lines=57> */
[----:B------:R-:W4:Y:S04]  /*95c90*/  LDL.LU.64 R20, [R1+0x37e0] ;  /* 0x0037e00001147983 */ /* 0x000f280000300a00 */
[----:B------:R-:W4:Y:S04]  /*95ca0*/  LDL.LU R24, [R1+0x23e4] ;  /* 0x0023e40001187983 */ /* 0x000f280000300800 */
[----:B------:R-:W4:Y:S04]  /*95cb0*/  LDL.LU R25, [R1+0x23dc] ;  /* 0x0023dc0001197983 */ /* 0x000f280000300800 */
[----:B--2---:R-:W-:Y:S01]  /*95cc0*/  STL.64 [R1+0x3778], R26 ;  /* 0x0037781a01007387 */ /* 0x004fe20000100a00 */
[C---:B---3--:R-:W-:Y:S03]  /*95cd0*/  HMMA.16816.F32 R16, R12.reuse, R22, R16 ;  /* 0x000000160c10723c */ /* 0x048fe60000001810 */
[----:B----4-:R0:W-:Y:S04]  /*95ce0*/  STL.64 [R1+0x3770], R24 ;  /* 0x0037701801007387 */ /* 0x0101e80000100a00 */
        /* <DEDUP_REMOVED lines=8> */
[----:B------:R-:W4:Y:S04]  /*95d70*/  LDL.LU R22, [R1+0x1f88] ;  /* 0x001f880001167983 */ /* 0x000f280000300800 */
[----:B------:R-:W2:Y:S01]  /*95d80*/  LDL.LU R23, [R1+0x1f8c] ;  /* 0x001f8c0001177983 */ /* 0x000ea20000300800 */
[----:B---3--:R-:W-:-:S15]  /*95d90*/  HMMA.16816.F32 R16, R12, R20, R16 ;  /* 0x000000140c10723c */ /* 0x008fde0000001810 */
[----:B------:R-:W-:-:S04]  /*95da0*/  NOP ;  /* 0x0000000000007918 */ /* 0x000fc80000000000 */
[----:B------:R-:W-:Y:S04]  /*95db0*/  STL.64 [R1+0x4b0], R16 ;  /* 0x0004b01001007387 */ /* 0x000fe80000100a00 */
[----:B------:R0:W-:Y:S04]  /*95dc0*/  STL.64 [R1+0x4b8], R18 ;  /* 0x0004b81201007387 */ /* 0x0001e80000100a00 */
[----:B0-----:R-:W3:Y:S04]  /*95dd0*/  LDL.LU.64 R18, [R1+0x37c8] ;  /* 0x0037c80001127983 */ /* 0x001ee80000300a00 */
[----:B------:R-:W2:Y:S04]  /*95de0*/  LDL.LU.64 R16, [R1+0x37c0] ;  /* 0x0037c00001107983 */ /* 0x000ea80000300a00 */
[----:B------:R-:W2:Y:S01]  /*95df0*/  LDL.LU R21, [R1+0x1f90] ;  /* 0x001f900001157983 */ /* 0x000ea20000300800 */
[----:B---3--:R-:W-:-:S15]  /*95e00*/  HMMA.16816.F32 R8, R12, R18, R8 ;  /* 0x000000120c08723c */ /* 0x008fde0000001808 */
        /* <DEDUP_REMOVED lines=33> */
[----:B0-----:R-:W2:Y:S04]  /*96020*/  LDL.LU.64 R26, [R1+0x3778] ;  /* 0x00377800011a7983 */ /* 0x001ea80000300a00 */
[----:B------:R-:W2:Y:S01]  /*96030*/  LDL.LU.64 R24, [R1+0x3770] ;  /* 0x0037700001187983 */ /* 0x000ea20000300a00 */
[C---:B---3--:R-:W-:Y:S08]  /*96040*/  HMMA.16816.F32 R8, R12.reuse, R4, R8 ;  /* 0x000000040c08723c */ /* 0x048ff00000001808 */
[----:B------:R-:W-:Y:S01]  /*96050*/  HMMA.16816.F32 R4, R12, R2, R16 ;  /* 0x000000020c04723c */ /* 0x000fe20000001810 */
[----:B------:R-:W-:Y:S01]  /*96060*/  VIADD R21, R21, 0x1 ;  /* 0x0000000115157836 */ /* 0x000fe20000000000 */
[----:B----4-:R-:W-:-:S02]  /*96070*/  IADD3 R22, P2, PT, R22, UR40, RZ ;  /* 0x0000002816167c10 */ /* 0x010fc4000ff5e0ff */
[----:B------:R-:W-:-:S07]  /*96080*/  IADD3 R23, P3, PT, R23, UR40, RZ ;  /* 0x0000002817177c10 */ /* 0x000fce000ff7e0ff */
[----:B------:R-:W-:Y:S04]  /*96090*/  STL.64 [R1+0x2f0], R8 ;  /* 0x0002f00801007387 */ /* 0x000fe80000100a00 */
[----:B------:R-:W-:Y:S04]  /*960a0*/  STL.64 [R1+0x2f8], R10 ;  /* 0x0002f80a01007387 */ /* 0x000fe80000100a00 */
[----:B------:R-:W-:Y:S04]  /*960b0*/  STL [R1+0x1f90], R21 ;  /* 0x001f901501007387 */ /* 0x000fe80000100800 */
[----:B------:R-:W-:Y:S04]  /*960c0*/  STL.64 [R1+0x280], R4 ;  /* 0x0002800401007387 */ /* 0x000fe80000100a00 */
[----:B------:R-:W-:Y:S04]  /*960d0*/  STL.64 [R1+0x288], R6 ;  /* 0x0002880601007387 */ /* 0x000fe80000100a00 */
[----:B------:R-:W-:Y:S04]  /*960e0*/  STL [R1+0x1f88], R22 ;  /* 0x001f881601007387 */ /* 0x000fe80000100800 */
[----:B------:R-:W-:Y:S01]  /*960f0*/  STL [R1+0x1f8c], R23 ;  /* 0x001f8c1701007387 */ /* 0x000fe20000100800 */
[----:B--2---:R-:W-:-:S02]  /*96100*/  IADD3 R24, P4, PT, R24, UR40, RZ ;  /* 0x0000002818187c10 */ /* 0x004fc4000ff9e0ff */
[----:B------:R-:W-:Y:S02]  /*96110*/  IADD3 R25, P5, PT, R25, UR40, RZ ;  /* 0x0000002819197c10 */ /* 0x000fe4000ffbe0ff */
[----:B------:R-:W-:Y:S02]  /*96120*/  IADD3 R26, P6, PT, R26, UR40, RZ ;  /* 0x000000281a1a7c10 */ /* 0x000fe4000ffde0ff */
[----:B------:R-:W-:Y:S01]  /*96130*/  IADD3 R27, P1, PT, R27, UR40, RZ ;  /* 0x000000281b1b7c10 */ /* 0x000fe2000ff3e0ff */
[----:B------:R-:W-:Y:S04]  /*96140*/  STL [R1+0x23e4], R24 ;  /* 0x0023e41801007387 */ /* 0x000fe80000100800 */
[----:B------:R-:W-:Y:S04]  /*96150*/  STL [R1+0x23dc], R25 ;  /* 0x0023dc1901007387 */ /* 0x000fe80000100800 */
[----:B------:R-:W-:Y:S04]  /*96160*/  STL [R1+0x23d4], R26 ;  /* 0x0023d41a01007387 */ /* 0x000fe80000100800 */
[----:B------:R-:W-:Y:S04]  /*96170*/  STL [R1+0x23cc], R27 ;  /* 0x0023cc1b01007387 */ /* 0x000fe80000100800 */
[----:B------:R-:W2:Y:S01]  /*96180*/  LDL.LU R12, [R1+0x23b4] ;  /* 0x0023b400010c7983 */ /* 0x000ea20000300800 */
[----:B------:R-:W-:-:S02]  /*96190*/  IADD3.X R28, PT, PT, R28, UR76, RZ, P2, !PT ;  /* 0x0000004c1c1c7c10 */ /* 0x000fc400097fe4ff */
[----:B------:R-:W-:-:S03]  /*961a0*/  IADD3 R29, P2, PT, R29, UR40, RZ ;  /* 0x000000281d1d7c10 */ /* 0x000fc6000ff5e0ff */
[----:B------:R-:W-:Y:S04]  /*961b0*/  STL [R1+0x1f80], R28 ;  /* 0x001f801c01007387 */ /* 0x000fe80000100800 */
[----:B--2---:R0:W-:Y:S04]  /*961c0*/  STL [R1+0x3768], R12 ;  /* 0x0037680c01007387 */ /* 0x0041e80000100800 */
[----:B------:R-:W-:Y:S04]  /*961d0*/  STL [R1+0x23c4], R29 ;  /* 0x0023c41d01007387 */ /* 0x000fe80000100800 */
[----:B0-----:R-:W2:Y:S01]  /*961e0*/  LDL.LU R12, [R1+0x23e0] ;  /* 0x0023e000010c7983 */ /* 0x001ea20000300800 */
[----:B------:R-:W-:-:S05]  /*961f0*/  IADD3.X R0, PT, PT, R0, UR76, RZ, P3, !PT ;  /* 0x0000004c00007c10 */ /* 0x000fca0009ffe4ff */
[----:B------:R-:W-:Y:S04]  /*96200*/  STL [R1+0x1f84], R0 ;  /* 0x001f840001007387 */ /* 0x000fe80000100800 */
        /* <DEDUP_REMOVED lines=19> */
[----:B------:R-:W-:-:S03]  /*96340*/  ISETP.NE.U32.AND P0, PT, R21, UR6, PT ;  /* 0x0000000615007c0c */ /* 0x000fc6000bf05070 */
        /* <DEDUP_REMOVED lines=11> */
[----:B--2---:R-:W-:-:S05]  /*96400*/  IADD3 R12, P3, PT, R12, UR40, RZ ;  /* 0x000000280c0c7c10 */ /* 0x004fca000ff7e0ff */
[----:B------:R0:W-:Y:S04]  /*96410*/  STL [R1+0x23bc], R12 ;  /* 0x0023bc0c01007387 */ /* 0x0001e80000100800 */
[----:B0-----:R-:W2:Y:S02]  /*96420*/  LDL.LU R12, [R1+0x376c] ;  /* 0x00376c00010c7983 */ /* 0x001ea40000300800 */
[----:B--2---:R-:W-:-:S05]  /*96430*/  IADD3.X R12, PT, PT, R12, UR76, RZ, P4, !PT ;  /* 0x0000004c0c0c7c10 */ /* 0x004fca000a7fe4ff */
[----:B------:R0:W-:Y:S04]  /*96440*/  STL [R1+0x23e0], R12 ;  /* 0x0023e00c01007387 */ /* 0x0001e80000100800 */
[----:B0-----:R-:W2:Y:S01]  /*96450*/  LDL.LU R12, [R1+0x3768] ;  /* 0x00376800010c7983 */ /* 0x001ea20000300800 */
[----:B---3--:R-:W-:Y:S02]  /*96460*/  IADD3.X R13, PT, PT, R13, UR76, RZ, P5, !PT ;  /* 0x0000004c0d0d7c10 */ /* 0x008fe4000affe4ff */
[----:B----4-:R-:W-:Y:S02]  /*96470*/  IADD3 R14, P5, PT, R14, UR40, RZ ;  /* 0x000000280e0e7c10 */ /* 0x010fe4000ffbe0ff */
[----:B------:R-:W-:Y:S02]  /*96480*/  IADD3.X R15, PT, PT, R15, UR76, RZ, P6, !PT ;  /* 0x0000004c0f0f7c10 */ /* 0x000fe4000b7fe4ff */
[----:B------:R-:W-:-:S02]  /*96490*/  IADD3 R2, P6, PT, R2, UR40, RZ ;  /* 0x0000002802027c10 */ /* 0x000fc4000ffde0ff */
[----:B------:R-:W-:Y:S02]  /*964a0*/  IADD3.X R3, PT, PT, R3, UR76, RZ, P1, !PT ;  /* 0x0000004c03037c10 */ /* 0x000fe40008ffe4ff */
[----:B------:R-:W-:Y:S02]  /*964b0*/  IADD3 R4, P1, PT, R4, UR40, RZ ;  /* 0x0000002804047c10 */ /* 0x000fe4000ff3e0ff */
[----:B------:R-:W-:Y:S02]  /*964c0*/  IADD3.X R5, PT, PT, R5, UR76, RZ, P2, !PT ;  /* 0x0000004c05057c10 */ /* 0x000fe400097fe4ff */
[----:B------:R-:W-:Y:S02]  /*964d0*/  IADD3 R6, P2, PT, R6, UR40, RZ ;  /* 0x0000002806067c10 */ /* 0x000fe4000ff5e0ff */
        /* <DEDUP_REMOVED lines=13> */
[----:B--2---:R-:W-:-:S05]  /*965b0*/  IADD3 R12, P4, PT, R12, UR40, RZ ;  /* 0x000000280c0c7c10 */ /* 0x004fca000ff9e0ff */
[----:B------:R0:W-:Y:S04]  /*965c0*/  STL [R1+0x23b4], R12 ;  /* 0x0023b40c01007387 */ /* 0x0001e80000100800 */
[----:B------:R-:W-:Y:S04]  /*965d0*/  STL [R1+0x23d8], R13 ;  /* 0x0023d80d01007387 */ /* 0x000fe80000100800 */
[----:B------:R-:W-:Y:S04]  /*965e0*/  STL [R1+0x23ac], R14 ;  /* 0x0023ac0e01007387 */ /* 0x000fe80000100800 */
[----:B------:R-:W-:Y:S04]  /*965f0*/  STL [R1+0x23d0], R15 ;  /* 0x0023d00f01007387 */ /* 0x000fe80000100800 */
[----:B------:R-:W-:Y:S04]  /*96600*/  STL [R1+0x23a4], R2 ;  /* 0x0023a40201007387 */ /* 0x000fe80000100800 */
[----:B------:R-:W-:Y:S04]  /*96610*/  STL [R1+0x23c8], R3 ;  /* 0x0023c80301007387 */ /* 0x000fe80000100800 */
[----:B------:R-:W-:Y:S01]  /*96620*/  STL [R1+0x239c], R4 ;  /* 0x00239c0401007387 */ /* 0x000fe20000100800 */
[----:B------:R-:W-:-:S03]  /*96630*/  IADD3.X R9, PT, PT, R9, UR76, RZ, P4, !PT ;  /* 0x0000004c09097c10 */ /* 0x000fc6000a7fe4ff */
[----:B------:R-:W-:Y:S01]  /*96640*/  STL [R1+0x23c0], R5 ;  /* 0x0023c00501007387 */ /* 0x000fe20000100800 */
[----:B------:R-:W-:-:S03]  /*96650*/  IADD3 R10, P4, PT, R10, UR40, RZ ;  /* 0x000000280a0a7c10 */ /* 0x000fc6000ff9e0ff */
        /* <DEDUP_REMOVED lines=20> */
[----:B0-----:R-:W2:Y:S01]  /*967a0*/  LDL.LU R12, [R1+0x2360] ;  /* 0x00236000010c7983 */ /* 0x001ea20000300800 */
[----:B------:R-:W-:-:S02]  /*967b0*/  IADD3 R28, P5, PT, R28, UR40, RZ ;  /* 0x000000281c1c7c10 */ /* 0x000fc4000ffbe0ff */
[----:B------:R-:W-:-:S03]  /*967c0*/  IADD3.X R29, PT, PT, R29, UR76, RZ, P6, !PT ;  /* 0x0000004c1d1d7c10 */ /* 0x000fc6000b7fe4ff */
[----:B------:R-:W-:Y:S04]  /*967d0*/  STL [R1+0x234c], R28 ;  /* 0x00234c1c01007387 */ /* 0x000fe80000100800 */
[----:B--2---:R0:W-:Y:S04]  /*967e0*/  STL [R1+0x3760], R12 ;  /* 0x0037600c01007387 */ /* 0x0041e80000100800 */
[----:B------:R-:W-:Y:S04]  /*967f0*/  STL [R1+0x2370], R29 ;  /* 0x0023701d01007387 */ /* 0x000fe80000100800 */
[----:B0-----:R-:W2:Y:S01]  /*96800*/  LDL.LU R12, [R1+0x233c] ;  /* 0x00233c00010c7983 */ /* 0x001ea20000300800 */
[----:B------:R-:W-:-:S05]  /*96810*/  IADD3 R0, P6, PT, R0, UR40, RZ ;  /* 0x0000002800007c10 */ /* 0x000fca000ffde0ff */
        /* <DEDUP_REMOVED lines=31> */
[----:B--2---:R-:W-:-:S05]  /*96a10*/  IADD3.X R12, PT, PT, R12, UR76, RZ, P1, !PT ;  /* 0x0000004c0c0c7c10 */ /* 0x004fca0008ffe4ff */
[----:B------:R0:W-:Y:S04]  /*96a20*/  STL [R1+0x2368], R12 ;  /* 0x0023680c01007387 */ /* 0x0001e80000100800 */
[----:B0-----:R-:W2:Y:S02]  /*96a30*/  LDL.LU R12, [R1+0x3764] ;  /* 0x00376400010c7983 */ /* 0x001ea40000300800 */
[----:B--2---:R-:W-:-:S05]  /*96a40*/  IADD3 R12, P1, PT, R12, UR40, RZ ;  /* 0x000000280c0c7c10 */ /* 0x004fca000ff3e0ff */
[----:B------:R0:W-:Y:S04]  /*96a50*/  STL [R1+0x233c], R12 ;  /* 0x00233c0c01007387 */ /* 0x0001e80000100800 */
[----:B0-----:R-:W2:Y:S01]  /*96a60*/  LDL.LU R12, [R1+0x3760] ;  /* 0x00376000010c7983 */ /* 0x001ea20000300800 */
[----:B----4-:R-:W-:Y:S02]  /*96a70*/  IADD3.X R14, PT, PT, R14, UR76, RZ, P3, !PT ;  /* 0x0000004c0e0e7c10 */ /* 0x010fe40009ffe4ff */
[----:B---3--:R-:W-:Y:S02]  /*96a80*/  IADD3 R15, P3, PT, R15, UR40, RZ ;  /* 0x000000280f0f7c10 */ /* 0x008fe4000ff7e0ff */
        /* <DEDUP_REMOVED lines=18> */
[----:B--2---:R-:W-:Y:S02]  /*96bb0*/  IADD3.X R12, PT, PT, R12, UR76, RZ, P2, !PT ;  /* 0x0000004c0c0c7c10 */ /* 0x004fe400097fe4ff */
[----:B------:R-:W-:-:S03]  /*96bc0*/  IADD3 R13, P2, PT, R13, UR40, RZ ;  /* 0x000000280d0d7c10 */ /* 0x000fc6000ff5e0ff */
[----:B------:R0:W-:Y:S04]  /*96bd0*/  STL [R1+0x2360], R12 ;  /* 0x0023600c01007387 */ /* 0x0001e80000100800 */
        /* <DEDUP_REMOVED lines=29> */
[----:B0-----:R-:W2:Y:S01]  /*96db0*/  LDL.LU R12, [R1+0x22bc] ;  /* 0x0022bc00010c7983 */ /* 0x001ea20000300800 */
        /* <DEDUP_REMOVED lines=3654> */
[----:B------:R-:W-:-:S02]  /*a5220*/  IADD3.X R28, PT, PT, R28, UR75, RZ, P4, !PT ;  /* 0x0000004b1c1c7c10 */ /* 0x000fc4000a7fe4ff */
[----:B--2---:R-:W-:Y:S02]  /*a5230*/  IADD3.X R12, PT, PT, R12, UR75, RZ, P3, !PT ;  /* 0x0000004b0c0c7c10 */ /* 0x004fe40009ffe4ff */
        /* <DEDUP_REMOVED lines=31> */
[----:B------:R0:W-:Y:S04]  /*a5430*/  STL [R1+0x3338], R0 ;  /* 0x0033380001007387 */ /* 0x0001e80000100800 */
[----:B------:R-:W-:Y:S04]  /*a5440*/  STL [R1+0x3330], R28 ;  /* 0x0033301c01007387 */ /* 0x000fe80000100800 */
[----:B0-----:R-:W2:Y:S01]  /*a5450*/  LDL.LU R0, [R1+0x339c] ;  /* 0x00339c0001007983 */ /* 0x001ea20000300800 */
[----:B------:R-:W-:-:S05]  /*a5460*/  IADD3 R29, P4, PT, R29, UR4, RZ ;  /* 0x000000041d1d7c10 */ /* 0x000fca000ff9e0ff */
[----:B------:R-:W-:Y:S04]  /*a5470*/  STL [R1+0x338c], R29 ;  /* 0x00338c1d01007387 */ /* 0x000fe80000100800 */
[----:B--2---:R0:W-:Y:S04]  /*a5480*/  STL [R1+0x3628], R0 ;  /* 0x0036280001007387 */ /* 0x0041e80000100800 */
[----:B0-----:R-:W2:Y:S04]  /*a5490*/  LDL.LU R0, [R1+0x3340] ;  /* 0x0033400001007983 */ /* 0x001ea80000300800 */
        /* <DEDUP_REMOVED lines=58> */
[----:B------:R-:W-:Y:S02]  /*a5840*/  IADD3.X R27, PT, PT, R27, UR75, RZ, P3, !PT ;  /* 0x0000004b1b1b7c10 */ /* 0x000fe40009ffe4ff */
[----:B------:R-:W-:Y:S02]  /*a5850*/  IADD3.X R29, PT, PT, R29, UR75, RZ, P5, !PT ;  /* 0x0000004b1d1d7c10 */ /* 0x000fe4000affe4ff */
[----:B------:R-:W-:Y:S02]  /*a5860*/  IADD3.X R28, PT, PT, R28, UR75, RZ, P4, !PT ;  /* 0x0000004b1c1c7c10 */ /* 0x000fe4000a7fe4ff */
[----:B--2---:R-:W-:-:S05]  /*a5870*/  IADD3 R0, P6, PT, R0, UR4, RZ ;  /* 0x0000000400007c10 */ /* 0x004fca000ffde0ff */
[----:B------:R0:W-:Y:S01]  /*a5880*/  STL [R1+0x339c], R0 ;  /* 0x00339c0001007387 */ /* 0x0001e20000100800 */
[----:B------:R-:W-:Y:S02]  /*a5890*/  IADD3.X R8, PT, PT, R8, UR75, RZ, P6, !PT ;  /* 0x0000004b08087c10 */ /* 0x000fe4000b7fe4ff */
[----:B------:R-:W-:Y:S01]  /*a58a0*/  IADD3 R9, P6, PT, R9, UR4, RZ ;  /* 0x0000000409097c10 */ /* 0x000fe2000ffde0ff */
[----:B0-----:R0:W5:Y:S04]  /*a58b0*/  LDL.LU R0, [R1+0x3624] ;  /* 0x0036240001007983 */ /* 0x0011680000300800 */
[----:B------:R0:W-:Y:S04]  /*a58c0*/  STL [R1+0x3348], R12 ;  /* 0x0033480c01007387 */ /* 0x0001e80000100800 */
        /* <DEDUP_REMOVED lines=16> */
[----:B------:R0:W-:Y:S01]  /*a59d0*/  STL [R1+0x33d8], R19 ;  /* 0x0033d81301007387 */ /* 0x0001e20000100800 */
[----:B------:R-:W-:-:S03]  /*a59e0*/  IADD3.X R24, PT, PT, R24, UR75, RZ, P6, !PT ;  /* 0x0000004b18187c10 */ /* 0x000fc6000b7fe4ff */
        /* <DEDUP_REMOVED lines=10> */
[----:B------:R-:W-:Y:S05]  /*a5a90*/  @P0 BRA `(.L_x_2) ;  /* 0xfffff99400840947 */ /* 0x000fea000383ffff */
.L_x_1:
[----:B0-----:R-:W2:Y:S01]  /*a5aa0*/  LDL R2, [R1+0xa0] ;  /* 0x0000a00001027983 */ /* 0x001ea20000100800 */
[----:B------:R-:W2:Y:S01]  /*a5ab0*/  LDCU UR5, c[0x0][0x3b8] ;  /* 0x00007700ff0577ac */ /* 0x000ea20008000800 */
[----:B------:R-:W0:Y:S01]  /*a5ac0*/  LDCU UR6, c[0x0][0x3b8] ;  /* 0x00007700ff0677ac */ /* 0x000e220008000800 */
[----:B------:R-:W3:Y:S01]  /*a5ad0*/  LDCU UR7, c[0x0][0x3b8] ;  /* 0x00007700ff0777ac */ /* 0x000ee20008000800 */
[----:B------:R-:W4:Y:S01]  /*a5ae0*/  LDCU UR8, c[0x0][0x3b8] ;  /* 0x00007700ff0877ac */ /* 0x000f220008000800 */
[----:B------:R-:W1:Y:S01]  /*a5af0*/  LDCU UR9, c[0x0][0x3b8] ;  /* 0x00007700ff0977ac */ /* 0x000e620008000800 */
[----:B------:R-:W0:Y:S01]  /*a5b00*/  LDCU UR10, c[0x0][0x3b8] ;  /* 0x00007700ff0a77ac */ /* 0x000e220008000800 */
[----:B------:R-:W0:Y:S01]  /*a5b10*/  LDCU UR11, c[0x0][0x3b8] ;  /* 0x00007700ff0b77ac */ /* 0x000e220008000800 */
[----:B------:R-:W0:Y:S01]  /*a5b20*/  LDCU UR12, c[0x0][0x3b8] ;  /* 0x00007700ff0c77ac */ /* 0x000e220008000800 */
[----:B------:R-:W0:Y:S01]  /*a5b30*/  LDCU UR13, c[0x0][0x3b8] ;  /* 0x00007700ff0d77ac */ /* 0x000e220008000800 */
[----:B------:R-:W0:Y:S01]  /*a5b40*/  LDCU UR14, c[0x0][0x3b8] ;  /* 0x00007700ff0e77ac */ /* 0x000e220008000800 */
[----:B------:R-:W0:Y:S01]  /*a5b50*/  LDCU UR15, c[0x0][0x3b8] ;  /* 0x00007700ff0f77ac */ /* 0x000e220008000800 */
[----:B------:R-:W0:Y:S01]  /*a5b60*/  LDCU UR4, c[0x0][0x3b4] ;  /* 0x00007680ff0477ac */ /* 0x000e220008000800 */
[----:B-12--5:R-:W-:Y:S01]  /*a5b70*/  IMAD R0, R2, UR5, RZ ;  /* 0x0000000502007c24 */ /* 0x026fe2000f8e02ff */
[----:B------:R-:W1:Y:S04]  /*a5b80*/  LDCU UR5, c[0x0][0x3b8] ;  /* 0x00007700ff0577ac */ /* 0x000e680008000800 */
[----:B------:R0:W-:Y:S02]  /*a5b90*/  STL [R1+0x1580], R0 ;  /* 0x0015800001007387 */ /* 0x0001e40000100800 */
[----:B0-----:R-:W-:Y:S01]  /*a5ba0*/  VIADD R0, R0, UR6 ;  /* 0x0000000600007c36 */ /* 0x001fe20008000000 */
[----:B------:R-:W0:Y:S03]  /*a5bb0*/  LDCU UR6, c[0x0][0x3b8] ;  /* 0x00007700ff0677ac */ /* 0x000e260008000800 */
[----:B---3--:R-:W-:Y:S01]  /*a5bc0*/  VIADD R25, R0, UR7 ;  /* 0x0000000700197c36 */ /* 0x008fe20008000000 */
[----:B------:R-:W2:Y:S01]  /*a5bd0*/  LDCU UR7, c[0x0][0x3b8] ;  /* 0x00007700ff0777ac */ /* 0x000ea20008000800 */
[----:B------:R3:W-:Y:S02]  /*a5be0*/  STL [R1+0x1460], R0 ;  /* 0x0014600001007387 */ /* 0x0007e40000100800 */
[----:B----4-:R-:W-:Y:S01]  /*a5bf0*/  VIADD R11, R25, UR8 ;  /* 0x00000008190b7c36 */ /* 0x010fe20008000000 */
[----:B------:R-:W4:Y:S01]  /*a5c00*/  LDCU UR8, c[0x0][0x3b8] ;  /* 0x00007700ff0877ac */ /* 0x000f220008000800 */
[----:B------:R-:W-:Y:S02]  /*a5c10*/  STL [R1+0x3624], R25 ;  /* 0x0036241901007387 */ /* 0x000fe40000100800 */
[----:B------:R-:W-:Y:S01]  /*a5c20*/  VIADD R8, R11, UR9 ;  /* 0x000000090b087c36 */ /* 0x000fe20008000000 */
[----:B------:R-:W2:Y:S01]  /*a5c30*/  LDCU UR9, c[0x0][0x3b8] ;  /* 0x00007700ff0977ac */ /* 0x000ea20008000800 */
[----:B------:R-:W-:Y:S02]  /*a5c40*/  STL [R1+0x3628], R11 ;  /* 0x0036280b01007387 */ /* 0x000fe40000100800 */
[----:B------:R-:W-:Y:S01]  /*a5c50*/  VIADD R9, R8, UR10 ;  /* 0x0000000a08097c36 */ /* 0x000fe20008000000 */
[----:B------:R-:W3:Y:S01]  /*a5c60*/  LDCU UR10, c[0x0][0x3b8] ;  /* 0x00007700ff0a77ac */ /* 0x000ee20008000800 */
[----:B------:R-:W-:Y:S02]  /*a5c70*/  STL [R1+0x362c], R8 ;  /* 0x00362c0801007387 */ /* 0x000fe40000100800 */
[----:B------:R-:W-:Y:S01]  /*a5c80*/  VIADD R10, R9, UR11 ;  /* 0x0000000b090a7c36 */ /* 0x000fe20008000000 */
[----:B------:R-:W3:Y:S01]  /*a5c90*/  LDCU UR11, c[0x0][0x3b8] ;  /* 0x00007700ff0b77ac */ /* 0x000ee20008000800 */
[----:B------:R-:W-:Y:S02]  /*a5ca0*/  STL [R1+0x3630], R9 ;  /* 0x0036300901007387 */ /* 0x000fe40000100800 */
[----:B-1----:R-:W-:Y:S01]  /*a5cb0*/  VIADD R12, R10, UR5 ;  /* 0x000000050a0c7c36 */ /* 0x002fe20008000000 */
[----:B------:R-:W1:Y:S01]  /*a5cc0*/  LDCU UR5, c[0x0][0x3b8] ;  /* 0x00007700ff0577ac */ /* 0x000e620008000800 */
[----:B------:R-:W-:Y:S02]  /*a5cd0*/  STL [R1+0x3634], R10 ;  /* 0x0036340a01007387 */ /* 0x000fe40000100800 */
[----:B0-----:R-:W-:Y:S01]  /*a5ce0*/  VIADD R13, R12, UR6 ;  /* 0x000000060c0d7c36 */ /* 0x001fe20008000000 */
[----:B------:R-:W0:Y:S01]  /*a5cf0*/  LDCU UR6, c[0x0][0x3b8] ;  /* 0x00007700ff0677ac */ /* 0x000e220008000800 */
[----:B------:R-:W-:Y:S02]  /*a5d00*/  STL [R1+0x3638], R12 ;  /* 0x0036380c01007387 */ /* 0x000fe40000100800 */
[----:B--2---:R-:W-:Y:S01]  /*a5d10*/  VIADD R14, R13, UR7 ;  /* 0x000000070d0e7c36 */ /* 0x004fe20008000000 */
[----:B------:R-:W2:Y:S01]  /*a5d20*/  LDCU UR7, c[0x0][0x3b8] ;  /* 0x00007700ff0777ac */ /* 0x000ea20008000800 */
[----:B------:R-:W-:Y:S02]  /*a5d30*/  STL [R1+0x363c], R13 ;  /* 0x00363c0d01007387 */ /* 0x000fe40000100800 */
[----:B----4-:R-:W-:Y:S01]  /*a5d40*/  VIADD R15, R14, UR8 ;  /* 0x000000080e0f7c36 */ /* 0x010fe20008000000 */
[----:B------:R-:W4:Y:S01]  /*a5d50*/  LDCU UR8, c[0x0][0x3b8] ;  /* 0x00007700ff0877ac */ /* 0x000f220008000800 */
[----:B------:R-:W-:Y:S02]  /*a5d60*/  STL [R1+0x3640], R14 ;  /* 0x0036400e01007387 */ /* 0x000fe40000100800 */
[----:B------:R-:W-:Y:S01]  /*a5d70*/  VIADD R16, R15, UR9 ;  /* 0x000000090f107c36 */ /* 0x000fe20008000000 */
[----:B------:R-:W2:Y:S01]  /*a5d80*/  LDCU UR9, c[0x0][0x3b8] ;  /* 0x00007700ff0977ac */ /* 0x000ea20008000800 */
[----:B------:R-:W-:Y:S02]  /*a5d90*/  STL [R1+0x3644], R15 ;  /* 0x0036440f01007387 */ /* 0x000fe40000100800 */
[----:B---3--:R-:W-:Y:S01]  /*a5da0*/  VIADD R17, R16, UR10 ;  /* 0x0000000a10117c36 */ /* 0x008fe20008000000 */
        /* <DEDUP_REMOVED lines=37> */
[----:B------:R-:W-:Y:S04]  /*a6000*/  STL [R1+0x3678], R29 ;  /* 0x0036781d01007387 */ /* 0x000fe80000100800 */
[----:B------:R0:W-:Y:S02]  /*a6010*/  STL [R1], R0 ;  /* 0x0000000001007387 */ /* 0x0001e40000100800 */
[----:B0-----:R-:W-:Y:S01]  /*a6020*/  VIADD R0, R0, UR9 ;  /* 0x0000000900007c36 */ /* 0x001fe20008000000 */
[----:B------:R-:W0:Y:S04]  /*a6030*/  LDCU UR9, c[0x0][0x3b8] ;  /* 0x00007700ff0977ac */ /* 0x000e280008000800 */
[----:B------:R3:W-:Y:S02]  /*a6040*/  STL [R1+0x4], R0 ;  /* 0x0000040001007387 */ /* 0x0007e40000100800 */
[----:B---3--:R-:W-:Y:S01]  /*a6050*/  VIADD R0, R0, UR10 ;  /* 0x0000000a00007c36 */ /* 0x008fe20008000000 */
[----:B------:R-:W3:Y:S04]  /*a6060*/  LDCU UR10, c[0x0][0x3b8] ;  /* 0x00007700ff0a77ac */ /* 0x000ee80008000800 */
[----:B------:R0:W-:Y:S02]  /*a6070*/  STL [R1+0x8], R0 ;  /* 0x0000080001007387 */ /* 0x0001e40000100800 */
[----:B0-----:R-:W-:Y:S01]  /*a6080*/  VIADD R0, R0, UR11 ;  /* 0x0000000b00007c36 */ /* 0x001fe20008000000 */
[----:B------:R-:W0:Y:S04]  /*a6090*/  LDCU UR11, c[0x0][0x3b8] ;  /* 0x00007700ff0b77ac */ /* 0x000e280008000800 */
[----:B------:R1:W-:Y:S02]  /*a60a0*/  STL [R1+0xc], R0 ;  /* 0x00000c0001007387 */ /* 0x0003e40000100800 */
[----:B-1----:R-:W-:Y:S01]  /*a60b0*/  VIADD R0, R0, UR5 ;  /* 0x0000000500007c36 */ /* 0x002fe20008000000 */
[----:B------:R-:W1:Y:S04]  /*a60c0*/  LDCU UR5, c[0x0][0x3b8] ;  /* 0x00007700ff0577ac */ /* 0x000e680008000800 */
[----:B------:R0:W-:Y:S02]  /*a60d0*/  STL [R1+0x10], R0 ;  /* 0x0000100001007387 */ /* 0x0001e40000100800 */
[----:B0-----:R-:W-:Y:S01]  /*a60e0*/  VIADD R0, R0, UR6 ;  /* 0x0000000600007c36 */ /* 0x001fe20008000000 */
[----:B------:R-:W0:Y:S04]  /*a60f0*/  LDCU UR6, c[0x0][0x3b8] ;  /* 0x00007700ff0677ac */ /* 0x000e280008000800 */
[----:B------:R2:W-:Y:S02]  /*a6100*/  STL [R1+0x14], R0 ;  /* 0x0000140001007387 */ /* 0x0005e40000100800 */
[----:B--2---:R-:W-:Y:S01]  /*a6110*/  VIADD R0, R0, UR7 ;  /* 0x0000000700007c36 */ /* 0x004fe20008000000 */
[----:B------:R-:W2:Y:S04]  /*a6120*/  LDCU UR7, c[0x0][0x3b8] ;  /* 0x00007700ff0777ac */ /* 0x000ea80008000800 */
[----:B------:R4:W-:Y:S02]  /*a6130*/  STL [R1+0x18], R0 ;  /* 0x0000180001007387 */ /* 0x0009e40000100800 */
[----:B----4-:R-:W-:Y:S01]  /*a6140*/  VIADD R0, R0, UR8 ;  /* 0x0000000800007c36 */ /* 0x010fe20008000000 */
[----:B------:R-:W4:Y:S04]  /*a6150*/  LDCU UR8, c[0x0][0x3b8] ;  /* 0x00007700ff0877ac */ /* 0x000f280008000800 */
[----:B------:R0:W-:Y:S02]  /*a6160*/  STL [R1+0x1c], R0 ;  /* 0x00001c0001007387 */ /* 0x0001e40000100800 */
        /* <DEDUP_REMOVED lines=1079> */
[----:B------:R1:W-:Y:S04]  /*aa4e0*/  STL [R1+0x16ac], R0 ;  /* 0x0016ac0001007387 */ /* 0x0003e80000100800 */
[----:B------:R-:W3:Y:S04]  /*aa4f0*/  LDL.LU R20, [R1+0xb0] ;  /* 0x0000b00001147983 */ /* 0x000ee80000300800 */
[----:B------:R-:W3:Y:S01]  /*aa500*/  LDL.LU R19, [R1+0xb4] ;  /* 0x0000b40001137983 */ /* 0x000ee20000300800 */
[----:B-1----:R-:W-:Y:S01]  /*aa510*/  VIADD R0, R0, UR5 ;  /* 0x0000000500007c36 */ /* 0x002fe20008000000 */
[----:B------:R-:W1:Y:S02]  /*aa520*/  LDCU UR5, c[0x0][0x3b8] ;  /* 0x00007700ff0577ac */ /* 0x000e640008000800 */
[----:B------:R-:W3:Y:S04]  /*aa530*/  LDL.LU R18, [R1+0xb8] ;  /* 0x0000b80001127983 */ /* 0x000ee80000300800 */
[----:B------:R0:W-:Y:S04]  /*aa540*/  STL [R1+0x16bc], R0 ;  /* 0x0016bc0001007387 */ /* 0x0001e80000100800 */
[----:B------:R-:W3:Y:S04]  /*aa550*/  LDL.LU R17, [R1+0xbc] ;  /* 0x0000bc0001117983 */ /* 0x000ee80000300800 */
[----:B------:R-:W3:Y:S04]  /*aa560*/  LDL.LU R16, [R1+0xc0] ;  /* 0x0000c00001107983 */ /* 0x000ee80000300800 */
[----:B------:R-:W3:Y:S01]  /*aa570*/  LDL.LU R15, [R1+0xc4] ;  /* 0x0000c400010f7983 */ /* 0x000ee20000300800 */
[----:B0-----:R-:W-:Y:S01]  /*aa580*/  VIADD R0, R0, UR6 ;  /* 0x0000000600007c36 */ /* 0x001fe20008000000 */
[----:B------:R-:W0:Y:S02]  /*aa590*/  LDCU UR6, c[0x0][0x3b8] ;  /* 0x00007700ff0677ac */ /* 0x000e240008000800 */
[----:B------:R-:W3:Y:S04]  /*aa5a0*/  LDL.LU R5, [R1+0xc8] ;  /* 0x0000c80001057983 */ /* 0x000ee80000300800 */
[----:B------:R-:W3:Y:S04]  /*aa5b0*/  LDL.LU R2, [R1+0xcc] ;  /* 0x0000cc0001027983 */ /* 0x000ee80000300800 */
[----:B------:R-:W3:Y:S04]  /*aa5c0*/  LDL.LU R14, [R1+0xe0] ;  /* 0x0000e000010e7983 */ /* 0x000ee80000300800 */
[----:B------:R-:W3:Y:S04]  /*aa5d0*/  LDL.LU R13, [R1+0xe4] ;  /* 0x0000e400010d7983 */ /* 0x000ee80000300800 */
[----:B------:R-:W3:Y:S04]  /*aa5e0*/  LDL.LU R12, [R1+0xe8] ;  /* 0x0000e800010c7983 */ /* 0x000ee80000300800 */
[----:B------:R2:W-:Y:S04]  /*aa5f0*/  STL [R1+0x16cc], R0 ;  /* 0x0016cc0001007387 */ /* 0x0005e80000100800 */
[----:B------:R-:W3:Y:S04]  /*aa600*/  LDL.LU R10, [R1+0xec] ;  /* 0x0000ec00010a7983 */ /* 0x000ee80000300800 */
[----:B------:R-:W3:Y:S04]  /*aa610*/  LDL.LU R9, [R1+0x140] ;  /* 0x0001400001097983 */ /* 0x000ee80000300800 */
[----:B------:R-:W3:Y:S04]  /*aa620*/  LDL.LU R8, [R1+0x144] ;  /* 0x0001440001087983 */ /* 0x000ee80000300800 */
[----:B------:R-:W3:Y:S04]  /*aa630*/  LDL.LU R11, [R1+0x148] ;  /* 0x00014800010b7983 */ /* 0x000ee80000300800 */
[----:B------:R-:W3:Y:S04]  /*aa640*/  LDL.LU R25, [R1+0x14c] ;  /* 0x00014c0001197983 */ /* 0x000ee80000300800 */
[----:B------:R-:W3:Y:S04]  /*aa650*/  LDL.LU R7, [R1+0x170] ;  /* 0x0001700001077983 */ /* 0x000ee80000300800 */
[----:B------:R-:W3:Y:S01]  /*aa660*/  LDL.LU R6, [R1+0x174] ;  /* 0x0001740001067983 */ /* 0x000ee20000300800 */
[----:B--2---:R-:W-:Y:S01]  /*aa670*/  VIADD R0, R0, UR7 ;  /* 0x0000000700007c36 */ /* 0x004fe20008000000 */
[----:B------:R-:W2:Y:S02]  /*aa680*/  LDCU UR7, c[0x0][0x3b8] ;  /* 0x00007700ff0777ac */ /* 0x000ea40008000800 */
[----:B------:R-:W3:Y:S04]  /*aa690*/  LDL.LU R4, [R1+0x178] ;  /* 0x0001780001047983 */ /* 0x000ee80000300800 */
[----:B------:R-:W3:Y:S04]  /*aa6a0*/  LDL.LU R3, [R1+0x17c] ;  /* 0x00017c0001037983 */ /* 0x000ee80000300800 */
        /* <DEDUP_REMOVED lines=14> */
[----:B------:R-:W1:Y:S01]  /*aa790*/  LDCU UR5, c[0x0][0x3b8] ;  /* 0x00007700ff0577ac */ /* 0x000e620008000800 */
[----:B------:R-:W-:-:S05]  /*aa7a0*/  F2FP.SATFINITE.E5M2.F32.PACK_AB_MERGE_C R19, R19, R20, RZ ;  /* 0x000000141313723e */ /* 0x000fca00048060ff */
[----:B------:R-:W-:Y:S01]  /*aa7b0*/  STL [R1+0x2fc0], R19 ;  /* 0x002fc01301007387 */ /* 0x000fe20000100800 */
[----:B------:R-:W-:-:S05]  /*aa7c0*/  F2FP.SATFINITE.E5M2.F32.PACK_AB_MERGE_C R17, R17, R18, RZ ;  /* 0x000000121111723e */ /* 0x000fca00048060ff */
[----:B------:R-:W-:Y:S01]  /*aa7d0*/  STL [R1+0x2fc8], R17 ;  /* 0x002fc81101007387 */ /* 0x000fe20000100800 */
[----:B------:R-:W-:-:S03]  /*aa7e0*/  F2FP.SATFINITE.E5M2.F32.PACK_AB_MERGE_C R15, R15, R16, RZ ;  /* 0x000000100f0f723e */ /* 0x000fc600048060ff */
[----:B------:R0:W-:Y:S04]  /*aa7f0*/  STL [R1+0x172c], R0 ;  /* 0x00172c0001007387 */ /* 0x0001e80000100800 */
[----:B------:R1:W-:Y:S01]  /*aa800*/  STL [R1+0x2fa8], R15 ;  /* 0x002fa80f01007387 */ /* 0x0003e20000100800 */
[----:B0-----:R-:W-:Y:S01]  /*aa810*/  VIADD R0, R0, UR6 ;  /* 0x0000000600007c36 */ /* 0x001fe20008000000 */
[----:B------:R-:W0:Y:S01]  /*aa820*/  LDCU UR6, c[0x0][0x3b8] ;  /* 0x00007700ff0677ac */ /* 0x000e220008000800 */
[----:B-1----:R-:W-:Y:S02]  /*aa830*/  F2FP.SATFINITE.E5M2.F32.PACK_AB_MERGE_C R15, R2, R5, RZ ;  /* 0x00000005020f723e */ /* 0x002fe400048060ff */
[----:B------:R-:W3:Y:S01]  /*aa840*/  LDL.LU R5, [R1+0x190] ;  /* 0x0001900001057983 */ /* 0x000ee20000300800 */
[----:B------:R-:W-:-:S03]  /*aa850*/  F2FP.SATFINITE.E5M2.F32.PACK_AB_MERGE_C R13, R13, R14, RZ ;  /* 0x0000000e0d0d723e */ /* 0x000fc600048060ff */
[----:B------:R-:W3:Y:S04]  /*aa860*/  LDL.LU R2, [R1+0x194] ;  /* 0x0001940001027983 */ /* 0x000ee80000300800 */
[----:B------:R-:W-:Y:S01]  /*aa870*/  STL [R1+0x2fa4], R15 ;  /* 0x002fa40f01007387 */ /* 0x000fe20000100800 */
[----:B------:R-:W-:-:S03]  /*aa880*/  F2FP.SATFINITE.E5M2.F32.PACK_AB_MERGE_C R10, R10, R12, RZ ;  /* 0x0000000c0a0a723e */ /* 0x000fc600048060ff */
[----:B------:R2:W-:Y:S04]  /*aa890*/  STL [R1+0x173c], R0 ;  /* 0x00173c0001007387 */ /* 0x0005e80000100800 */
[----:B------:R-:W-:Y:S01]  /*aa8a0*/  STL [R1+0x2f90], R13 ;  /* 0x002f900d01007387 */ /* 0x000fe20000100800 */
[----:B------:R-:W-:Y:S01]  /*aa8b0*/  F2FP.SATFINITE.E5M2.F32.PACK_AB_MERGE_C R8, R8, R9, RZ ;  /* 0x000000090808723e */ /* 0x000fe200048060ff */
[----:B--2---:R-:W-:Y:S02]  /*aa8c0*/  VIADD R0, R0, UR7 ;  /* 0x0000000700007c36 */ /* 0x004fe40008000000 */
[----:B------:R-:W-:Y:S01]  /*aa8d0*/  STL [R1+0x2f8c], R10 ;  /* 0x002f8c0a01007387 */ /* 0x000fe20000100800 */
[----:B------:R-:W1:Y:S03]  /*aa8e0*/  LDCU UR7, c[0x0][0x3b8] ;  /* 0x00007700ff0777ac */ /* 0x000e660008000800 */
[----:B------:R4:W-:Y:S04]  /*aa8f0*/  STL [R1+0x174c], R0 ;  /* 0x00174c0001007387 */ /* 0x0009e80000100800 */
[----:B------:R2:W-:Y:S01]  /*aa900*/  STL [R1+0x2f7c], R8 ;  /* 0x002f7c0801007387 */ /* 0x0005e20000100800 */
[----:B------:R-:W-:Y:S01]  /*aa910*/  F2FP.SATFINITE.E5M2.F32.PACK_AB_MERGE_C R6, R6, R7, RZ ;  /* 0x000000070606723e */ /* 0x000fe200048060ff */
[----:B----4-:R-:W-:Y:S01]  /*aa920*/  VIADD R0, R0, UR8 ;  /* 0x0000000800007c36 */ /* 0x010fe20008000000 */
[----:B------:R-:W4:Y:S01]  /*aa930*/  LDCU UR8, c[0x0][0x3b8] ;  /* 0x00007700ff0877ac */ /* 0x000f220008000800 */
[----:B--2---:R-:W-:-:S05]  /*aa940*/  F2FP.SATFINITE.E5M2.F32.PACK_AB_MERGE_C R8, R25, R11, RZ ;  /* 0x0000000b1908723e */ /* 0x004fca00048060ff */
[----:B------:R-:W-:Y:S04]  /*aa950*/  STL [R1+0x2f78], R8 ;  /* 0x002f780801007387 */ /* 0x000fe80000100800 */
[----:B------:R2:W-:Y:S04]  /*aa960*/  STL [R1+0x175c], R0 ;  /* 0x00175c0001007387 */ /* 0x0005e80000100800 */
[----:B------:R-:W-:Y:S04]  /*aa970*/  STL [R1+0x2f5c], R6 ;  /* 0x002f5c0601007387 */ /* 0x000fe80000100800 */
[----:B------:R-:W3:Y:S01]  /*aa980*/  LDL.LU R29, [R1+0x1b0] ;  /* 0x0001b000011d7983 */ /* 0x000ee20000300800 */
[----:B------:R-:W-:Y:S01]  /*aa990*/  F2FP.SATFINITE.E5M2.F32.PACK_AB_MERGE_C R3, R3, R4, RZ ;  /* 0x000000040303723e */ /* 0x000fe200048060ff */
[----:B--2---:R-:W-:Y:S01]  /*aa9a0*/  VIADD R0, R0, UR9 ;  /* 0x0000000900007c36 */ /* 0x004fe20008000000 */
[----:B------:R-:W2:Y:S01]  /*aa9b0*/  LDCU UR9, c[0x0][0x3b8] ;  /* 0x00007700ff0977ac */ /* 0x000ea20008000800 */
[----:B---3--:R3:W-:Y:S04]  /*aa9c0*/  STL [R1+0x368c], R29 ;  /* 0x00368c1d01007387 */ /* 0x0087e80000100800 */
[----:B------:R-:W-:Y:S04]  /*aa9d0*/  STL [R1+0x2f58], R3 ;  /* 0x002f580301007387 */ /* 0x000fe80000100800 */
[----:B------:R0:W-:Y:S04]  /*aa9e0*/  STL [R1+0x176c], R0 ;  /* 0x00176c0001007387 */ /* 0x0001e80000100800 */
[----:B---3--:R-:W3:Y:S04]  /*aa9f0*/  LDL.LU R29, [R1+0x19c] ;  /* 0x00019c00011d7983 */ /* 0x008ee80000300800 */
[----:B------:R-:W2:Y:S01]  /*aaa00*/  LDL.LU R28, [R1+0x1b4] ;  /* 0x0001b400011c7983 */ /* 0x000ea20000300800 */
[----:B------:R-:W-:Y:S01]  /*aaa10*/  F2FP.SATFINITE.E5M2.F32.PACK_AB_MERGE_C R2, R2, R5, RZ ;  /* 0x000000050202723e */ /* 0x000fe200048060ff */
[----:B0-----:R-:W-:Y:S01]  /*aaa20*/  VIADD R0, R0, UR10 ;  /* 0x0000000a00007c36 */ /* 0x001fe20008000000 */
[----:B------:R-:W0:Y:S01]  /*aaa30*/  LDCU UR10, c[0x0][0x3b8] ;  /* 0x00007700ff0a77ac */ /* 0x000e220008000800 */
[----:B--2---:R2:W-:Y:S04]  /*aaa40*/  STL [R1+0x3690], R28 ;  /* 0x0036901c01007387 */ /* 0x0045e80000100800 */
[----:B--2---:R-:W3:Y:S04]  /*aaa50*/  LDL.LU R28, [R1+0x198] ;  /* 0x00019800011c7983 */ /* 0x004ee80000300800 */
[----:B------:R-:W2:Y:S04]  /*aaa60*/  LDL.LU R27, [R1+0x1b8] ;  /* 0x0001b800011b7983 */ /* 0x000ea80000300800 */
[----:B------:R-:W2:Y:S04]  /*aaa70*/  LDL.LU R26, [R1+0x1bc] ;  /* 0x0001bc00011a7983 */ /* 0x000ea80000300800 */
[----:B------:R-:W2:Y:S04]  /*aaa80*/  LDL.LU R24, [R1+0x1d0] ;  /* 0x0001d00001187983 */ /* 0x000ea80000300800 */
[----:B------:R-:W2:Y:S04]  /*aaa90*/  LDL.LU R23, [R1+0x1d4] ;  /* 0x0001d40001177983 */ /* 0x000ea80000300800 */
[----:B------:R-:W4:Y:S04]  /*aaaa0*/  LDL.LU R22, [R1+0x1d8] ;  /* 0x0001d80001167983 */ /* 0x000f280000300800 */
[----:B------:R-:W4:Y:S04]  /*aaab0*/  LDL.LU R21, [R1+0x1dc] ;  /* 0x0001dc0001157983 */ /* 0x000f280000300800 */
[----:B------:R-:W4:Y:S04]  /*aaac0*/  LDL.LU R20, [R1+0x1f0] ;  /* 0x0001f00001147983 */ /* 0x000f280000300800 */
[----:B------:R-:W4:Y:S04]  /*aaad0*/  LDL.LU R19, [R1+0x1f4] ;  /* 0x0001f40001137983 */ /* 0x000f280000300800 */
[----:B------:R-:W4:Y:S04]  /*aaae0*/  LDL.LU R4, [R1+0x1f8] ;  /* 0x0001f80001047983 */ /* 0x000f280000300800 */
[----:B------:R-:W4:Y:S04]  /*aaaf0*/  LDL.LU R3, [R1+0x1fc] ;  /* 0x0001fc0001037983 */ /* 0x000f280000300800 */
[----:B------:R-:W4:Y:S04]  /*aab00*/  LDL.LU R18, [R1+0x210] ;  /* 0x0002100001127983 */ /* 0x000f280000300800 */
[----:B------:R0:W-:Y:S04]  /*aab10*/  STL [R1+0x2f3c], R2 ;  /* 0x002f3c0201007387 */ /* 0x0001e80000100800 */
[----:B------:R-:W4:Y:S04]  /*aab20*/  LDL.LU R17, [R1+0x214] ;  /* 0x0002140001117983 */ /* 0x000f280000300800 */
[----:B------:R-:W4:Y:S04]  /*aab30*/  LDL.LU R16, [R1+0x218] ;  /* 0x0002180001107983 */ /* 0x000f280000300800 */
[----:B------:R-:W-:Y:S04]  /*aab40*/  STL [R1+0x177c], R0 ;  /* 0x00177c0001007387 */ /* 0x000fe80000100800 */
        /* <DEDUP_REMOVED lines=12> */
[----:B0-----:R-:W4:Y:S01]  /*aac10*/  LDL.LU R2, [R1+0x26c] ;  /* 0x00026c0001027983 */ /* 0x001f220000300800 */
[----:B---3--:R-:W-:-:S03]  /*aac20*/  F2FP.SATFINITE.E5M2.F32.PACK_AB_MERGE_C R29, R29, R28, RZ ;  /* 0x0000001c1d1d723e */ /* 0x008fc600048060ff */
[----:B------:R-:W3:Y:S04]  /*aac30*/  LDL.LU R28, [R1+0x3690] ;  /* 0x00369000011c7983 */ /* 0x000ee80000300800 */
[----:B------:R0:W-:Y:S04]  /*aac40*/  STL [R1+0x2f38], R29 ;  /* 0x002f381d01007387 */ /* 0x0001e80000100800 */
[----:B0-----:R-:W3:Y:S01]  /*aac50*/  LDL.LU R29, [R1+0x368c] ;  /* 0x00368c00011d7983 */ /* 0x001ee20000300800 */
[----:B--2---:R-:W-:Y:S01]  /*aac60*/  F2FP.SATFINITE.E5M2.F32.PACK_AB_MERGE_C R26, R26, R27, RZ ;  /* 0x0000001b1a1a723e */ /* 0x004fe200048060ff */
[----:B------:R-:W-:Y:S01]  /*aac70*/  VIADD R0, R0, UR11 ;  /* 0x0000000b00007c36 */ /* 0x000fe20008000000 */
[----:B------:R-:W-:Y:S01]  /*aac80*/  F2FP.SATFINITE.E5M2.F32.PACK_AB_MERGE_C R23, R23, R24, RZ ;  /* 0x000000181717723e */ /* 0x000fe200048060ff */
[----:B------:R-:W0:Y:S01]  /*aac90*/  LDCU UR11, c[0x0][0x3b8] ;  /* 0x00007700ff0b77ac */ /* 0x000e220008000800 */
[----:B----4-:R-:W-:-:S02]  /*aaca0*/  F2FP.SATFINITE.E5M2.F32.PACK_AB_MERGE_C R21, R21, R22, RZ ;  /* 0x000000161515723e */ /* 0x010fc400048060ff */
[----:B------:R-:W-:Y:S02]  /*aacb0*/  F2FP.SATFINITE.E5M2.F32.PACK_AB_MERGE_C R19, R19, R20, RZ ;  /* 0x000000141313723e */ /* 0x000fe400048060ff */
[----:B------:R-:W-:Y:S02]  /*aacc0*/  F2FP.SATFINITE.E5M2.F32.PACK_AB_MERGE_C R17, R17, R18, RZ ;  /* 0x000000121111723e */ /* 0x000fe400048060ff */
[----:B------:R-:W-:Y:S02]  /*aacd0*/  F2FP.SATFINITE.E5M2.F32.PACK_AB_MERGE_C R15, R15, R16, RZ ;  /* 0x000000100f0f723e */ /* 0x000fe400048060ff */
[----:B------:R-:W-:Y:S02]  /*aace0*/  F2FP.SATFINITE.E5M2.F32.PACK_AB_MERGE_C R13, R13, R14, RZ ;  /* 0x0000000e0d0d723e */ /* 0x000fe400048060ff */
[----:B------:R-:W-:Y:S02]  /*aacf0*/  F2FP.SATFINITE.E5M2.F32.PACK_AB_MERGE_C R10, R10, R12, RZ ;  /* 0x0000000c0a0a723e */ /* 0x000fe400048060ff */
[----:B------:R-:W-:-:S02]  /*aad00*/  F2FP.SATFINITE.E5M2.F32.PACK_AB_MERGE_C R8, R8, R9, RZ ;  /* 0x000000090808723e */ /* 0x000fc400048060ff */
[----:B------:R-:W-:Y:S02]  /*aad10*/  F2FP.SATFINITE.E5M2.F32.PACK_AB_MERGE_C R6, R6, R7, RZ ;  /* 0x000000070606723e */ /* 0x000fe400048060ff */
[----:B---3--:R-:W-:-:S05]  /*aad20*/  F2FP.SATFINITE.E5M2.F32.PACK_AB_MERGE_C R28, R28, R29, RZ ;  /* 0x0000001d1c1c723e */ /* 0x008fca00048060ff */
[----:B------:R-:W-:Y:S04]  /*aad30*/  STL [R1+0x2f14], R28 ;  /* 0x002f141c01007387 */ /* 0x000fe80000100800 */
[----:B------:R-:W-:Y:S04]  /*aad40*/  STL [R1+0x2f10], R26 ;  /* 0x002f101a01007387 */ /* 0x000fe80000100800 */
[----:B------:R2:W-:Y:S04]  /*aad50*/  STL [R1+0x178c], R0 ;  /* 0x00178c0001007387 */ /* 0x0005e80000100800 */
[----:B------:R-:W-:Y:S01]  /*aad60*/  STL [R1+0x2f04], R23 ;  /* 0x002f041701007387 */ /* 0x000fe20000100800 */
[----:B--2---:R-:W-:-:S03]  /*aad70*/  VIADD R0, R0, UR5 ;  /* 0x0000000500007c36 */ /* 0x004fc60008000000 */
[----:B------:R-:W-:Y:S01]  /*aad80*/  STL [R1+0x2f00], R21 ;  /* 0x002f001501007387 */ /* 0x000fe20000100800 */
[----:B------:R-:W-:Y:S01]  /*aad90*/  F2FP.SATFINITE.E5M2.F32.PACK_AB_MERGE_C R2, R2, R5, RZ ;  /* 0x000000050202723e */ /* 0x000fe200048060ff */
[----:B------:R-:W2:Y:S02]  /*aada0*/  LDCU UR5, c[0x0][0x3b8] ;  /* 0x00007700ff0577ac */ /* 0x000ea40008000800 */
[----:B------:R3:W-:Y:S04]  /*aadb0*/  STL [R1+0x179c], R0 ;  /* 0x00179c0001007387 */ /* 0x0007e80000100800 */
[----:B------:R4:W-:Y:S01]  /*aadc0*/  STL [R1+0x2ee0], R19 ;  /* 0x002ee01301007387 */ /* 0x0009e20000100800 */
[----:B---3--:R-:W-:Y:S01]  /*aadd0*/  VIADD R0, R0, UR6 ;  /* 0x0000000600007c36 */ /* 0x008fe20008000000 */
[----:B------:R-:W3:Y:S01]  /*aade0*/  LDCU UR6, c[0x0][0x3b8] ;  /* 0x00007700ff0677ac */ /* 0x000ee20008000800 */
[----:B----4-:R-:W-:-:S02]  /*aadf0*/  F2FP.SATFINITE.E5M2.F32.PACK_AB_MERGE_C R19, R3, R4, RZ ;  /* 0x000000040313723e */ /* 0x010fc400048060ff */
[----:B------:R-:W4:Y:S04]  /*aae00*/  LDL.LU R4, [R1+0x2a0] ;  /* 0x0002a00001047983 */ /* 0x000f280000300800 */
[----:B------:R-:W4:Y:S04]  /*aae10*/  LDL.LU R3, [R1+0x2a4] ;  /* 0x0002a40001037983 */ /* 0x000f280000300800 */
[----:B------:R-:W-:Y:S04]  /*aae20*/  STL [R1+0x2edc], R19 ;  /* 0x002edc1301007387 */ /* 0x000fe80000100800 */
[----:B------:R1:W-:Y:S04]  /*aae30*/  STL [R1+0x17ac], R0 ;  /* 0x0017ac0001007387 */ /* 0x0003e80000100800 */
[----:B------:R-:W-:Y:S01]  /*aae40*/  STL [R1+0x2ec8], R17 ;  /* 0x002ec81101007387 */ /* 0x000fe20000100800 */
[----:B-1----:R-:W-:-:S03]  /*aae50*/  VIADD R0, R0, UR7 ;  /* 0x0000000700007c36 */ /* 0x002fc60008000000 */
[----:B------:R-:W-:Y:S01]  /*aae60*/  STL [R1+0x2ec4], R15 ;  /* 0x002ec40f01007387 */ /* 0x000fe20000100800 */
[----:B------:R-:W1:Y:S03]  /*aae70*/  LDCU UR7, c[0x0][0x3b8] ;  /* 0x00007700ff0777ac */ /* 0x000e660008000800 */
[----:B------:R0:W-:Y:S04]  /*aae80*/  STL [R1+0x210], R0 ;  /* 0x0002100001007387 */ /* 0x0001e80000100800 */
[----:B------:R-:W-:Y:S01]  /*aae90*/  STL [R1+0x2ea8], R13 ;  /* 0x002ea80d01007387 */ /* 0x000fe20000100800 */
[----:B0-----:R-:W-:-:S03]  /*aaea0*/  VIADD R0, R0, UR8 ;  /* 0x0000000800007c36 */ /* 0x001fc60008000000 */
[----:B------:R-:W-:Y:S01]  /*aaeb0*/  STL [R1+0x2ea4], R10 ;  /* 0x002ea40a01007387 */ /* 0x000fe20000100800 */
[----:B------:R-:W0:Y:S03]  /*aaec0*/  LDCU UR8, c[0x0][0x3b8] ;  /* 0x00007700ff0877ac */ /* 0x000e260008000800 */
[----:B------:R1:W-:Y:S04]  /*aaed0*/  STL [R1+0x214], R0 ;  /* 0x0002140001007387 */ /* 0x0003e80000100800 */
[----:B------:R2:W-:Y:S01]  /*aaee0*/  STL [R1+0x2e98], R8 ;  /* 0x002e980801007387 */ /* 0x0005e20000100800 */
[----:B-1----:R-:W-:Y:S01]  /*aaef0*/  VIADD R0, R0, UR9 ;  /* 0x0000000900007c36 */ /* 0x002fe20008000000 */
[----:B------:R-:W1:Y:S01]  /*aaf00*/  LDCU UR9, c[0x0][0x3b8] ;  /* 0x00007700ff0977ac */ /* 0x000e620008000800 */
[----:B--2---:R-:W-:-:S05]  /*aaf10*/  F2FP.SATFINITE.E5M2.F32.PACK_AB_MERGE_C R8, R25, R11, RZ ;  /* 0x0000000b1908723e */ /* 0x004fca00048060ff */
[----:B------:R-:W-:Y:S04]  /*aaf20*/  STL [R1+0x2e94], R8 ;  /* 0x002e940801007387 */ /* 0x000fe80000100800 */
[----:B------:R2:W-:Y:S04]  /*aaf30*/  STL [R1+0x218], R0 ;  /* 0x0002180001007387 */ /* 0x0005e80000100800 */
[----:B------:R-:W-:Y:S04]  /*aaf40*/  STL [R1+0x2e78], R6 ;  /* 0x002e780601007387 */ /* 0x000fe80000100800 */
[----:B------:R-:W3:Y:S01]  /*aaf50*/  LDL.LU R29, [R1+0x2c0] ;  /* 0x0002c000011d7983 */ /* 0x000ee20000300800 */
[----:B--2---:R-:W-:Y:S01]  /*aaf60*/  VIADD R0, R0, UR10 ;  /* 0x0000000a00007c36 */ /* 0x004fe20008000000 */
[----:B------:R-:W2:Y:S02]  /*aaf70*/  LDCU UR10, c[0x0][0x3b8] ;  /* 0x00007700ff0a77ac */ /* 0x000ea40008000800 */
[----:B---3--:R3:W-:Y:S04]  /*aaf80*/  STL [R1+0x3684], R29 ;  /* 0x0036841d01007387 */ /* 0x0087e80000100800 */
[----:B------:R-:W-:Y:S04]  /*aaf90*/  STL [R1+0x2e74], R2 ;  /* 0x002e740201007387 */ /* 0x000fe80000100800 */
[----:B------:R0:W-:Y:S04]  /*aafa0*/  STL [R1+0x21c], R0 ;  /* 0x00021c0001007387 */ /* 0x0001e80000100800 */
[----:B---3--:R-:W3:Y:S04]  /*aafb0*/  LDL.LU R29, [R1+0x2ac] ;  /* 0x0002ac00011d7983 */ /* 0x008ee80000300800 */
[----:B------:R-:W2:Y:S01]  /*aafc0*/  LDL.LU R28, [R1+0x2c4] ;  /* 0x0002c400011c7983 */ /* 0x000ea20000300800 */
[----:B----4-:R-:W-:Y:S01]  /*aafd0*/  F2FP.SATFINITE.E5M2.F32.PACK_AB_MERGE_C R3, R3, R4, RZ ;  /* 0x000000040303723e */ /* 0x010fe200048060ff */
[----:B0-----:R-:W-:Y:S01]  /*aafe0*/  VIADD R0, R0, UR11 ;  /* 0x0000000b00007c36 */ /* 0x001fe20008000000 */
[----:B------:R-:W0:Y:S01]  /*aaff0*/  LDCU UR11, c[0x0][0x3b8] ;  /* 0x00007700ff0b77ac */ /* 0x000e220008000800 */
[----:B--2---:R2:W-:Y:S04]  /*ab000*/  STL [R1+0x3688], R28 ;  /* 0x0036881c01007387 */ /* 0x0045e80000100800 */
[----:B--2---:R-:W3:Y:S04]  /*ab010*/  LDL.LU R28, [R1+0x2a8] ;  /* 0x0002a800011c7983 */ /* 0x004ee80000300800 */
[----:B------:R-:W2:Y:S04]  /*ab020*/  LDL.LU R27, [R1+0x2c8] ;  /* 0x0002c800011b7983 */ /* 0x000ea80000300800 */
[----:B------:R-:W2:Y:S04]  /*ab030*/  LDL.LU R26, [R1+0x2cc] ;  /* 0x0002cc00011a7983 */ /* 0x000ea80000300800 */
        /* <DEDUP_REMOVED lines=32> */
[----:B----4-:R-:W-:Y:S01]  /*ab240*/  F2FP.SATFINITE.E5M2.F32.PACK_AB_MERGE_C R23, R23, R24, RZ ;  /* 0x000000181717723e */ /* 0x010fe200048060ff */
[----:B------:R-:W0:Y:S01]  /*ab250*/  LDCU UR5, c[0x0][0x3b8] ;  /* 0x00007700ff0577ac */ /* 0x000e220008000800 */
[----:B------:R-:W-:-:S02]  /*ab260*/  F2FP.SATFINITE.E5M2.F32.PACK_AB_MERGE_C R21, R21, R22, RZ ;  /* 0x000000161515723e */ /* 0x000fc400048060ff */
        /* <DEDUP_REMOVED lines=11> */
[----:B------:R3:W-:Y:S01]  /*ab320*/  STL [R1+0x2e30], R23 ;  /* 0x002e301701007387 */ /* 0x0007e20000100800 */
[----:B--2---:R-:W-:Y:S01]  /*ab330*/  VIADD R0, R0, UR6 ;  /* 0x0000000600007c36 */ /* 0x004fe20008000000 */
[----:B------:R-:W-:Y:S01]  /*ab340*/  F2FP.SATFINITE.E5M2.F32.PACK_AB_MERGE_C R3, R3, R4, RZ ;  /* 0x000000040303723e */ /* 0x000fe200048060ff */
[----:B------:R-:W2:Y:S01]  /*ab350*/  LDCU UR6, c[0x0][0x3b8] ;  /* 0x00007700ff0677ac */ /* 0x000ea20008000800 */
[----:B---3--:R-:W-:-:S02]  /*ab360*/  F2FP.SATFINITE.E5M2.F32.PACK_AB_MERGE_C R23, R2, R5, RZ ;  /* 0x000000050217723e */ /* 0x008fc400048060ff */
[----:B------:R-:W3:Y:S04]  /*ab370*/  LDL.LU R5, [R1+0x1100] ;  /* 0x0011000001057983 */ /* 0x000ee80000300800 */
[----:B------:R-:W3:Y:S04]  /*ab380*/  LDL.LU R2, [R1+0x1104] ;  /* 0x0011040001027983 */ /* 0x000ee80000300800 */
[----:B------:R-:W-:Y:S04]  /*ab390*/  STL [R1+0x2e2c], R23 ;  /* 0x002e2c1701007387 */ /* 0x000fe80000100800 */
[----:B------:R4:W-:Y:S04]  /*ab3a0*/  STL [R1+0x228], R0 ;  /* 0x0002280001007387 */ /* 0x0009e80000100800 */
[----:B------:R-:W-:Y:S01]  /*ab3b0*/  STL [R1+0x2e18], R21 ;  /* 0x002e181501007387 */ /* 0x000fe20000100800 */
[----:B----4-:R-:W-:-:S03]  /*ab3c0*/  VIADD R0, R0, UR7 ;  /* 0x0000000700007c36 */ /* 0x010fc60008000000 */
[----:B------:R-:W-:Y:S01]  /*ab3d0*/  STL [R1+0x2e14], R19 ;  /* 0x002e141301007387 */ /* 0x000fe20000100800 */
[----:B------:R-:W4:Y:S03]  /*ab3e0*/  LDCU UR7, c[0x0][0x3b8] ;  /* 0x00007700ff0777ac */ /* 0x000f260008000800 */
[----:B------:R0:W-:Y:S04]  /*ab3f0*/  STL [R1+0x22c], R0 ;  /* 0x00022c0001007387 */ /* 0x0001e80000100800 */
[----:B------:R-:W-:Y:S01]  /*ab400*/  STL [R1+0x2df8], R17 ;  /* 0x002df81101007387 */ /* 0x000fe20000100800 */
[----:B0-----:R-:W-:-:S03]  /*ab410*/  VIADD R0, R0, UR8 ;  /* 0x0000000800007c36 */ /* 0x001fc60008000000 */
[----:B------:R-:W-:Y:S01]  /*ab420*/  STL [R1+0x2df4], R15 ;  /* 0x002df40f01007387 */ /* 0x000fe20000100800 */
[----:B------:R-:W0:Y:S03]  /*ab430*/  LDCU UR8, c[0x0][0x3b8] ;  /* 0x00007700ff0877ac */ /* 0x000e260008000800 */
[----:B------:R1:W-:Y:S04]  /*ab440*/  STL [R1+0x240], R0 ;  /* 0x0002400001007387 */ /* 0x0003e80000100800 */
[----:B------:R-:W-:Y:S01]  /*ab450*/  STL [R1+0x2de0], R13 ;  /* 0x002de00d01007387 */ /* 0x000fe20000100800 */
[----:B-1----:R-:W-:-:S03]  /*ab460*/  VIADD R0, R0, UR9 ;  /* 0x0000000900007c36 */ /* 0x002fc60008000000 */
[----:B------:R-:W-:Y:S01]  /*ab470*/  STL [R1+0x2ddc], R10 ;  /* 0x002ddc0a01007387 */ /* 0x000fe20000100800 */
[----:B------:R-:W1:Y:S03]  /*ab480*/  LDCU UR9, c[0x0][0x3b8] ;  /* 0x00007700ff0977ac */ /* 0x000e660008000800 */
[----:B------:R0:W-:Y:S04]  /*ab490*/  STL [R1+0x244], R0 ;  /* 0x0002440001007387 */ /* 0x0001e80000100800 */
[----:B------:R2:W-:Y:S01]  /*ab4a0*/  STL [R1+0x2dc0], R8 ;  /* 0x002dc00801007387 */ /* 0x0005e20000100800 */
[----:B0-----:R-:W-:Y:S01]  /*ab4b0*/  VIADD R0, R0, UR10 ;  /* 0x0000000a00007c36 */ /* 0x001fe20008000000 */
[----:B------:R-:W0:Y:S01]  /*ab4c0*/  LDCU UR10, c[0x0][0x3b8] ;  /* 0x00007700ff0a77ac */ /* 0x000e220008000800 */
        /* <DEDUP_REMOVED lines=20> */
[----:B------:R0:W-:Y:S04]  /*ab610*/  STL [R1+0x2d88], R2 ;  /* 0x002d880201007387 */ /* 0x0001e80000100800 */
[----:B------:R-:W2:Y:S04]  /*ab620*/  LDL.LU R26, [R1+0x3f4] ;  /* 0x0003f400011a7983 */ /* 0x000ea80000300800 */
        /* <DEDUP_REMOVED lines=27> */
[----:B------:R-:W-:Y:S01]  /*ab7e0*/  VIADD R0, R0, UR6 ;  /* 0x0000000600007c36 */ /* 0x000fe20008000000 */
[----:B------:R-:W0:Y:S01]  /*ab7f0*/  LDCU UR6, c[0x0][0x3b8] ;  /* 0x00007700ff0677ac */ /* 0x000e220008000800 */
[----:B--2---:R-:W-:-:S02]  /*ab800*/  F2FP.SATFINITE.E5M2.F32.PACK_AB_MERGE_C R26, R26, R27, RZ ;  /* 0x0000001b1a1a723e */ /* 0x004fc400048060ff */
[----:B----4-:R-:W-:Y:S02]  /*ab810*/  F2FP.SATFINITE.E5M2.F32.PACK_AB_MERGE_C R23, R23, R24, RZ ;  /* 0x000000181717723e */ /* 0x010fe400048060ff */
[----:B------:R-:W-:Y:S02]  /*ab820*/  F2FP.SATFINITE.E5M2.F32.PACK_AB_MERGE_C R21, R21, R22, RZ ;  /* 0x000000161515723e */ /* 0x000fe400048060ff */
[----:B------:R-:W-:Y:S02]  /*ab830*/  F2FP.SATFINITE.E5M2.F32.PACK_AB_MERGE_C R19, R19, R20, RZ ;  /* 0x000000141313723e */ /* 0x000fe400048060ff */
[----:B---3--:R-:W-:Y:S02]  /*ab840*/  F2FP.SATFINITE.E5M2.F32.PACK_AB_MERGE_C R29, R28, R29, RZ ;  /* 0x0000001d1c1d723e */ /* 0x008fe400048060ff */
[----:B------:R-:W-:-:S03]  /*ab850*/  F2FP.SATFINITE.E5M2.F32.PACK_AB_MERGE_C R28, R3, R4, RZ ;  /* 0x00000004031c723e */ /* 0x000fc600048060ff */
[----:B------:R-:W-:Y:S04]  /*ab860*/  STL [R1+0x2d70], R29 ;  /* 0x002d701d01007387 */ /* 0x000fe80000100800 */
[----:B------:R-:W2:Y:S04]  /*ab870*/  LDL.LU R4, [R1+0x1150] ;  /* 0x0011500001047983 */ /* 0x000ea80000300800 */
[----:B------:R-:W2:Y:S04]  /*ab880*/  LDL.LU R3, [R1+0x1154] ;  /* 0x0011540001037983 */ /* 0x000ea80000300800 */
[----:B------:R-:W-:Y:S04]  /*ab890*/  STL [R1+0x2d6c], R28 ;  /* 0x002d6c1c01007387 */ /* 0x000fe80000100800 */
[----:B------:R3:W-:Y:S04]  /*ab8a0*/  STL [R1+0x264], R0 ;  /* 0x0002640001007387 */ /* 0x0007e80000100800 */
[----:B------:R-:W-:Y:S01]  /*ab8b0*/  STL [R1+0x2d60], R26 ;  /* 0x002d601a01007387 */ /* 0x000fe20000100800 */
[----:B---3--:R-:W-:-:S03]  /*ab8c0*/  VIADD R0, R0, UR7 ;  /* 0x0000000700007c36 */ /* 0x008fc60008000000 */
[----:B------:R-:W-:Y:S01]  /*ab8d0*/  STL [R1+0x2d5c], R23 ;  /* 0x002d5c1701007387 */ /* 0x000fe20000100800 */
[----:B------:R-:W-:Y:S01]  /*ab8e0*/  F2FP.SATFINITE.E5M2.F32.PACK_AB_MERGE_C R17, R17, R18, RZ ;  /* 0x000000121111723e */ /* 0x000fe200048060ff */
[----:B------:R-:W3:Y:S02]  /*ab8f0*/  LDCU UR7, c[0x0][0x3b8] ;  /* 0x00007700ff0777ac */ /* 0x000ee40008000800 */
[----:B------:R4:W-:Y:S01]  /*ab900*/  STL [R1+0x268], R0 ;  /* 0x0002680001007387 */ /* 0x0009e20000100800 */
[----:B------:R-:W-:-:S03]  /*ab910*/  F2FP.SATFINITE.E5M2.F32.PACK_AB_MERGE_C R15, R15, R16, RZ ;  /* 0x000000100f0f723e */ /* 0x000fc600048060ff */
[----:B------:R-:W-:Y:S01]  /*ab920*/  STL [R1+0x2d40], R21 ;  /* 0x002d401501007387 */ /* 0x000fe20000100800 */
[----:B----4-:R-:W-:-:S03]  /*ab930*/  VIADD R0, R0, UR8 ;  /* 0x0000000800007c36 */ /* 0x010fc60008000000 */
[----:B------:R-:W-:Y:S01]  /*ab940*/  STL [R1+0x2d3c], R19 ;  /* 0x002d3c1301007387 */ /* 0x000fe20000100800 */
[----:B------:R-:W-:Y:S01]  /*ab950*/  F2FP.SATFINITE.E5M2.F32.PACK_AB_MERGE_C R13, R13, R14, RZ ;  /* 0x0000000e0d0d723e */ /* 0x000fe200048060ff */
[----:B------:R-:W4:Y:S02]  /*ab960*/  LDCU UR8, c[0x0][0x3b8] ;  /* 0x00007700ff0877ac */ /* 0x000f240008000800 */
[----:B------:R1:W-:Y:S01]  /*ab970*/  STL [R1+0x26c], R0 ;  /* 0x00026c0001007387 */ /* 0x0003e20000100800 */
[----:B------:R-:W-:-:S03]  /*ab980*/  F2FP.SATFINITE.E5M2.F32.PACK_AB_MERGE_C R10, R10, R12, RZ ;  /* 0x0000000c0a0a723e */ /* 0x000fc600048060ff */
[----:B------:R-:W-:Y:S01]  /*ab990*/  STL [R1+0x2d18], R17 ;  /* 0x002d181101007387 */ /* 0x000fe20000100800 */
[----:B-1----:R-:W-:-:S03]  /*ab9a0*/  VIADD R0, R0, UR9 ;  /* 0x0000000900007c36 */ /* 0x002fc60008000000 */
[----:B------:R-:W-:Y:S01]  /*ab9b0*/  STL [R1+0x2d14], R15 ;  /* 0x002d140f01007387 */ /* 0x000fe20000100800 */
[----:B------:R-:W-:Y:S01]  /*ab9c0*/  F2FP.SATFINITE.E5M2.F32.PACK_AB_MERGE_C R8, R8, R9, RZ ;  /* 0x000000090808723e */ /* 0x000fe200048060ff */
[----:B------:R-:W1:Y:S02]  /*ab9d0*/  LDCU UR9, c[0x0][0x3b8] ;  /* 0x00007700ff0977ac */ /* 0x000e640008000800 */
[----:B------:R0:W-:Y:S04]  /*ab9e0*/  STL [R1+0x2a0], R0 ;  /* 0x0002a00001007387 */ /* 0x0001e80000100800 */
[----:B------:R-:W-:Y:S01]  /*ab9f0*/  STL [R1+0x2d00], R13 ;  /* 0x002d000d01007387 */ /* 0x000fe20000100800 */
[----:B0-----:R-:W-:-:S03]  /*aba00*/  VIADD R0, R0, UR10 ;  /* 0x0000000a00007c36 */ /* 0x001fc60008000000 */
[----:B------:R-:W-:Y:S01]  /*aba10*/  STL [R1+0x2cfc], R10 ;  /* 0x002cfc0a01007387 */ /* 0x000fe20000100800 */
[----:B------:R-:W-:Y:S01]  /*aba20*/  F2FP.SATFINITE.E5M2.F32.PACK_AB_MERGE_C R6, R6, R7, RZ ;  /* 0x000000070606723e */ /* 0x000fe200048060ff */
[----:B------:R-:W0:Y:S02]  /*aba30*/  LDCU UR10, c[0x0][0x3b8] ;  /* 0x00007700ff0a77ac */ /* 0x000e240008000800 */
[----:B------:R1:W-:Y:S04]  /*aba40*/  STL [R1+0x2a4], R0 ;  /* 0x0002a40001007387 */ /* 0x0003e80000100800 */
[----:B------:R3:W-:Y:S01]  /*aba50*/  STL [R1+0x2cf0], R8 ;  /* 0x002cf00801007387 */ /* 0x0007e20000100800 */
[----:B------:R-:W-:Y:S01]  /*aba60*/  F2FP.SATFINITE.E5M2.F32.PACK_AB_MERGE_C R2, R2, R5, RZ ;  /* 0x000000050202723e */ /* 0x000fe200048060ff */
[----:B-1----:R-:W-:Y:S01]  /*aba70*/  VIADD R0, R0, UR11 ;  /* 0x0000000b00007c36 */ /* 0x002fe20008000000 */
[----:B------:R-:W1:Y:S01]  /*aba80*/  LDCU UR11, c[0x0][0x3b8] ;  /* 0x00007700ff0b77ac */ /* 0x000e620008000800 */
[----:B---3--:R-:W-:-:S05]  /*aba90*/  F2FP.SATFINITE.E5M2.F32.PACK_AB_MERGE_C R8, R25, R11, RZ ;  /* 0x0000000b1908723e */ /* 0x008fca00048060ff */
[----:B------:R-:W-:Y:S04]  /*abaa0*/  STL [R1+0x2cec], R8 ;  /* 0x002cec0801007387 */ /* 0x000fe80000100800 */
[----:B------:R3:W-:Y:S04]  /*abab0*/  STL [R1+0x2a8], R0 ;  /* 0x0002a80001007387 */ /* 0x0007e80000100800 */
[----:B------:R-:W-:Y:S04]  /*abac0*/  STL [R1+0x2cd0], R6 ;  /* 0x002cd00601007387 */ /* 0x000fe80000100800 */
[----:B------:R-:W4:Y:S01]  /*abad0*/  LDL.LU R11, [R1+0x1158] ;  /* 0x00115800010b7983 */ /* 0x000f220000300800 */
[----:B---3--:R-:W-:Y:S01]  /*abae0*/  VIADD R0, R0, UR5 ;  /* 0x0000000500007c36 */ /* 0x008fe20008000000 */
[----:B------:R-:W3:Y:S02]  /*abaf0*/  LDCU UR5, c[0x0][0x3b8] ;  /* 0x00007700ff0577ac */ /* 0x000ee40008000800 */
[----:B------:R-:W4:Y:S04]  /*abb00*/  LDL.LU R25, [R1+0x115c] ;  /* 0x00115c0001197983 */ /* 0x000f280000300800 */
[----:B------:R0:W-:Y:S04]  /*abb10*/  STL [R1+0x2ccc], R2 ;  /* 0x002ccc0201007387 */ /* 0x0001e80000100800 */
[----:B------:R1:W-:Y:S04]  /*abb20*/  STL [R1+0x2ac], R0 ;  /* 0x0002ac0001007387 */ /* 0x0003e80000100800 */
[----:B------:R-:W3:Y:S04]  /*abb30*/  LDL.LU R5, [R1+0x1160] ;  /* 0x0011600001057983 */ /* 0x000ee80000300800 */
[----:B0-----:R-:W3:Y:S01]  /*abb40*/  LDL.LU R2, [R1+0x1164] ;  /* 0x0011640001027983 */ /* 0x001ee20000300800 */
[----:B-1----:R-:W-:Y:S01]  /*abb50*/  VIADD R0, R0, UR6 ;  /* 0x0000000600007c36 */ /* 0x002fe20008000000 */
[----:B------:R-:W0:Y:S02]  /*abb60*/  LDCU UR6, c[0x0][0x3b8] ;  /* 0x00007700ff0677ac */ /* 0x000e240008000800 */
[----:B------:R-:W3:Y:S01]  /*abb70*/  LDL.LU R29, [R1+0x1168] ;  /* 0x00116800011d7983 */ /* 0x000ee20000300800 */
[----:B--2---:R-:W-:-:S05]  /*abb80*/  F2FP.SATFINITE.E5M2.F32.PACK_AB_MERGE_C R3, R3, R4, RZ ;  /* 0x000000040303723e */ /* 0x004fca00048060ff */
[----:B------:R1:W-:Y:S04]  /*abb90*/  STL [R1+0x2cb0], R3 ;  /* 0x002cb00301007387 */ /* 0x0003e80000100800 */
[----:B------:R-:W2:Y:S04]  /*abba0*/  LDL.LU R28, [R1+0x116c] ;  /* 0x00116c00011c7983 */ /* 0x000ea80000300800 */
[----:B------:R-:W2:Y:S04]  /*abbb0*/  LDL.LU R27, [R1+0x10d0] ;  /* 0x0010d000011b7983 */ /* 0x000ea80000300800 */
[----:B------:R0:W-:Y:S04]  /*abbc0*/  STL [R1+0x2c0], R0 ;  /* 0x0002c00001007387 */ /* 0x0001e80000100800 */
        /* <DEDUP_REMOVED lines=20> */
[----:B-1----:R-:W2:Y:S01]  /*abd10*/  LDL.LU R3, [R1+0x1084] ;  /* 0x0010840001037983 */ /* 0x002ea20000300800 */
[----:B----4-:R-:W-:Y:S01]  /*abd20*/  F2FP.SATFINITE.E5M2.F32.PACK_AB_MERGE_C R11, R25, R11, RZ ;  /* 0x0000000b190b723e */ /* 0x010fe200048060ff */
[----:B0-----:R-:W-:Y:S01]  /*abd30*/  VIADD R0, R0, UR7 ;  /* 0x0000000700007c36 */ /* 0x001fe20008000000 */
[----:B------:R-:W0:Y:S03]  /*abd40*/  LDCU UR7, c[0x0][0x3b8] ;  /* 0x00007700ff0777ac */ /* 0x000e260008000800 */
[----:B------:R1:W-:Y:S04]  /*abd50*/  STL [R1+0x2ca8], R11 ;  /* 0x002ca80b01007387 */ /* 0x0003e80000100800 */
[----:B-1----:R-:W4:Y:S01]  /*abd60*/  LDL.LU R11, [R1+0x1088] ;  /* 0x00108800010b7983 */ /* 0x002f220000300800 */
[----:B---3--:R-:W-:-:S05]  /*abd70*/  F2FP.SATFINITE.E5M2.F32.PACK_AB_MERGE_C R2, R2, R5, RZ ;  /* 0x000000050202723e */ /* 0x008fca00048060ff */
[----:B------:R1:W-:Y:S04]  /*abd80*/  STL [R1+0x2c94], R2 ;  /* 0x002c940201007387 */ /* 0x0003e80000100800 */
[----:B------:R-:W4:Y:S04]  /*abd90*/  LDL.LU R25, [R1+0x108c] ;  /* 0x00108c0001197983 */ /* 0x000f280000300800 */
[----:B------:R-:W3:Y:S04]  /*abda0*/  LDL.LU R5, [R1+0x1070] ;  /* 0x0010700001057983 */ /* 0x000ee80000300800 */
[----:B------:R0:W-:Y:S04]  /*abdb0*/  STL [R1+0x2c4], R0 ;  /* 0x0002c40001007387 */ /* 0x0001e80000100800 */
[----:B-1----:R-:W3:Y:S01]  /*abdc0*/  LDL.LU R2, [R1+0x1074] ;  /* 0x0010740001027983 */ /* 0x002ee20000300800 */
[----:B0-----:R-:W-:Y:S01]  /*abdd0*/  VIADD R0, R0, UR8 ;  /* 0x0000000800007c36 */ /* 0x001fe20008000000 */
[----:B------:R-:W0:Y:S01]  /*abde0*/  LDCU UR8, c[0x0][0x3b8] ;  /* 0x00007700ff0877ac */ /* 0x000e220008000800 */
[----:B--2---:R-:W-:-:S05]  /*abdf0*/  F2FP.SATFINITE.E5M2.F32.PACK_AB_MERGE_C R28, R28, R29, RZ ;  /* 0x0000001d1c1c723e */ /* 0x004fca00048060ff */
[----:B------:R-:W-:Y:S01]  /*abe00*/  STL [R1+0x2c90], R28 ;  /* 0x002c901c01007387 */ /* 0x000fe20000100800 */
[----:B------:R-:W-:Y:S02]  /*abe10*/  F2FP.SATFINITE.E5M2.F32.PACK_AB_MERGE_C R26, R26, R27, RZ ;  /* 0x0000001b1a1a723e */ /* 0x000fe400048060ff */
[----:B------:R-:W-:-:S03]  /*abe20*/  F2FP.SATFINITE.E5M2.F32.PACK_AB_MERGE_C R23, R23, R24, RZ ;  /* 0x000000181717723e */ /* 0x000fc600048060ff */
[----:B------:R-:W-:Y:S04]  /*abe30*/  STL [R1+0x2c58], R26 ;  /* 0x002c581a01007387 */ /* 0x000fe80000100800 */
[----:B------:R-:W-:Y:S01]  /*abe40*/  STL [R1+0x2c54], R23 ;  /* 0x002c541701007387 */ /* 0x000fe20000100800 */
[----:B------:R-:W-:-:S03]  /*abe50*/  F2FP.SATFINITE.E5M2.F32.PACK_AB_MERGE_C R21, R21, R22, RZ ;  /* 0x000000161515723e */ /* 0x000fc600048060ff */
[----:B------:R1:W-:Y:S01]  /*abe60*/  STL [R1+0x2c8], R0 ;  /* 0x0002c80001007387 */ /* 0x0003e20000100800 */
[----:B------:R-:W-:Y:S01]  /*abe70*/  F2FP.SATFINITE.E5M2.F32.PACK_AB_MERGE_C R19, R19, R20, RZ ;  /* 0x000000141313723e */ /* 0x000fe200048060ff */
[----:B-1----:R-:W-:Y:S02]  /*abe80*/  VIADD R0, R0, UR9 ;  /* 0x0000000900007c36 */ /* 0x002fe40008000000 */
[----:B------:R-:W-:Y:S01]  /*abe90*/  STL [R1+0x2f98], R21 ;  /* 0x002f981501007387 */ /* 0x000fe20000100800 */
[----:B------:R-:W1:Y:S01]  /*abea0*/  LDCU UR9, c[0x0][0x3b8] ;  /* 0x00007700ff0977ac */ /* 0x000e620008000800 */
[----:B------:R-:W-:Y:S02]  /*abeb0*/  F2FP.SATFINITE.E5M2.F32.PACK_AB_MERGE_C R17, R17, R18, RZ ;  /* 0x000000121111723e */ /* 0x000fe400048060ff */
[----:B------:R-:W-:Y:S04]  /*abec0*/  STL [R1+0x2fa0], R19 ;  /* 0x002fa01301007387 */ /* 0x000fe80000100800 */
[----:B------:R2:W-:Y:S01]  /*abed0*/  STL [R1+0x2cc], R0 ;  /* 0x0002cc0001007387 */ /* 0x0005e20000100800 */
[----:B------:R-:W-:-:S03]  /*abee0*/  F2FP.SATFINITE.E5M2.F32.PACK_AB_MERGE_C R15, R15, R16, RZ ;  /* 0x000000100f0f723e */ /* 0x000fc600048060ff */
[----:B------:R-:W-:Y:S01]  /*abef0*/  STL [R1+0x2f88], R17 ;  /* 0x002f881101007387 */ /* 0x000fe20000100800 */
[----:B--2---:R-:W-:Y:S01]  /*abf00*/  VIADD R0, R0, UR10 ;  /* 0x0000000a00007c36 */ /* 0x004fe20008000000 */
[----:B------:R-:W-:Y:S02]  /*abf10*/  F2FP.SATFINITE.E5M2.F32.PACK_AB_MERGE_C R13, R13, R14, RZ ;  /* 0x0000000e0d0d723e */ /* 0x000fe400048060ff */
[----:B------:R-:W-:Y:S01]  /*abf20*/  STL [R1+0x2f9c], R15 ;  /* 0x002f9c0f01007387 */ /* 0x000fe20000100800 */
[----:B------:R-:W2:Y:S03]  /*abf30*/  LDCU UR10, c[0x0][0x3b8] ;  /* 0x00007700ff0a77ac */ /* 0x000ea60008000800 */
[----:B------:R0:W-:Y:S01]  /*abf40*/  STL [R1+0x2e0], R0 ;  /* 0x0002e00001007387 */ /* 0x0001e20000100800 */
[----:B------:R-:W-:-:S03]  /*abf50*/  F2FP.SATFINITE.E5M2.F32.PACK_AB_MERGE_C R10, R10, R12, RZ ;  /* 0x0000000c0a0a723e */ /* 0x000fc600048060ff */
[----:B------:R-:W-:Y:S01]  /*abf60*/  STL [R1+0x2f68], R13 ;  /* 0x002f680d01007387 */ /* 0x000fe20000100800 */
[----:B0-----:R-:W-:Y:S01]  /*abf70*/  VIADD R0, R0, UR11 ;  /* 0x0000000b00007c36 */ /* 0x001fe20008000000 */
[----:B------:R-:W-:Y:S02]  /*abf80*/  F2FP.SATFINITE.E5M2.F32.PACK_AB_MERGE_C R8, R8, R9, RZ ;  /* 0x000000090808723e */ /* 0x000fe400048060ff */
[----:B------:R-:W-:Y:S01]  /*abf90*/  STL [R1+0x2f64], R10 ;  /* 0x002f640a01007387 */ /* 0x000fe20000100800 */
[----:B------:R-:W0:Y:S03]  /*abfa0*/  LDCU UR11, c[0x0][0x3b8] ;  /* 0x00007700ff0b77ac */ /* 0x000e260008000800 */
[----:B------:R1:W-:Y:S01]  /*abfb0*/  STL [R1+0x2e4], R0 ;  /* 0x0002e40001007387 */ /* 0x0003e20000100800 */
[----:B------:R-:W-:-:S03]  /*abfc0*/  F2FP.SATFINITE.E5M2.F32.PACK_AB_MERGE_C R6, R6, R7, RZ ;  /* 0x000000070606723e */ /* 0x000fc600048060ff */
[----:B------:R-:W-:Y:S01]  /*abfd0*/  STL [R1+0x2f40], R8 ;  /* 0x002f400801007387 */ /* 0x000fe20000100800 */
[----:B-1----:R-:W-:Y:S01]  /*abfe0*/  VIADD R0, R0, UR5 ;  /* 0x0000000500007c36 */ /* 0x002fe20008000000 */
[----:B------:R-:W-:Y:S02]  /*abff0*/  F2FP.SATFINITE.E5M2.F32.PACK_AB_MERGE_C R3, R3, R4, RZ ;  /* 0x000000040303723e */ /* 0x000fe400048060ff */
[----:B------:R1:W-:Y:S01]  /*ac000*/  STL [R1+0x2fac], R6 ;  /* 0x002fac0601007387 */ /* 0x0003e20000100800 */
[----:B------:R-:W0:Y:S03]  /*ac010*/  LDCU UR5, c[0x0][0x3b8] ;  /* 0x00007700ff0577ac */ /* 0x000e260008000800 */
[----:B------:R-:W-:Y:S04]  /*ac020*/  STL [R1+0x2e8], R0 ;  /* 0x0002e80001007387 */ /* 0x000fe80000100800 */
[----:B------:R-:W2:Y:S04]  /*ac030*/  LDL.LU R7, [R1+0x1078] ;  /* 0x0010780001077983 */ /* 0x000ea80000300800 */
[----:B------:R0:W-:Y:S04]  /*ac040*/  STL [R1+0x2f28], R3 ;  /* 0x002f280301007387 */ /* 0x0001e80000100800 */
[----:B-1----:R-:W2:Y:S04]  /*ac050*/  LDL.LU R6, [R1+0x107c] ;  /* 0x00107c0001067983 */ /* 0x002ea80000300800 */
[----:B------:R-:W2:Y:S04]  /*ac060*/  LDL.LU R4, [R1+0x1060] ;  /* 0x0010600001047983 */ /* 0x000ea80000300800 */
[----:B0-----:R-:W2:Y:S01]  /*ac070*/  LDL.LU R3, [R1+0x1064] ;  /* 0x0010640001037983 */ /* 0x001ea20000300800 */
[----:B------:R-:W-:Y:S01]  /*ac080*/  VIADD R0, R0, UR6 ;  /* 0x0000000600007c36 */ /* 0x000fe20008000000 */
[----:B----4-:R-:W-:Y:S01]  /*ac090*/  F2FP.SATFINITE.E5M2.F32.PACK_AB_MERGE_C R8, R25, R11, RZ ;  /* 0x0000000b1908723e */ /* 0x010fe200048060ff */
[----:B------:R-:W0:Y:S04]  /*ac0a0*/  LDCU UR6, c[0x0][0x3b8] ;  /* 0x00007700ff0677ac */ /* 0x000e280008000800 */
[----:B------:R-:W-:Y:S04]  /*ac0b0*/  STL [R1+0x2f24], R8 ;  /* 0x002f240801007387 */ /* 0x000fe80000100800 */
[----:B------:R1:W-:Y:S01]  /*ac0c0*/  STL [R1+0x2ec], R0 ;  /* 0x0002ec0001007387 */ /* 0x0003e20000100800 */
[----:B---3--:R-:W-:-:S05]  /*ac0d0*/  F2FP.SATFINITE.E5M2.F32.PACK_AB_MERGE_C R2, R2, R5, RZ ;  /* 0x000000050202723e */ /* 0x008fca00048060ff */
[----:B------:R3:W-:Y:S01]  /*ac0e0*/  STL [R1+0x2f08], R2 ;  /* 0x002f080201007387 */ /* 0x0007e20000100800 */
[----:B-1----:R-:W-:Y:S01]  /*ac0f0*/  VIADD R0, R0, UR7 ;  /* 0x0000000700007c36 */ /* 0x002fe20008000000 */
[----:B------:R-:W1:Y:S02]  /*ac100*/  LDCU UR7, c[0x0][0x3b8] ;  /* 0x00007700ff0777ac */ /* 0x000e640008000800 */
[----:B------:R-:W4:Y:S04]  /*ac110*/  LDL.LU R29, [R1+0x1068] ;  /* 0x00106800011d7983 */ /* 0x000f280000300800 */
[----:B------:R-:W4:Y:S04]  /*ac120*/  LDL.LU R28, [R1+0x106c] ;  /* 0x00106c00011c7983 */ /* 0x000f280000300800 */
[----:B------:R-:W4:Y:S04]  /*ac130*/  LDL.LU R27, [R1+0x1050] ;  /* 0x00105000011b7983 */ /* 0x000f280000300800 */
[----:B------:R0:W-:Y:S04]  /*ac140*/  STL [R1+0x300], R0 ;  /* 0x0003000001007387 */ /* 0x0001e80000100800 */
        /* <DEDUP_REMOVED lines=18> */
[----:B---3--:R-:W3:Y:S01]  /*ac270*/  LDL.LU R2, [R1+0x101c] ;  /* 0x00101c0001027983 */ /* 0x008ee20000300800 */
[----:B0-----:R-:W-:Y:S01]  /*ac280*/  VIADD R0, R0, UR8 ;  /* 0x0000000800007c36 */ /* 0x001fe20008000000 */
[----:B------:R-:W0:Y:S01]  /*ac290*/  LDCU UR8, c[0x0][0x3b8] ;  /* 0x00007700ff0877ac */ /* 0x000e220008000800 */
[----:B--2---:R-:W-:-:S05]  /*ac2a0*/  F2FP.SATFINITE.E5M2.F32.PACK_AB_MERGE_C R6, R6, R7, RZ ;  /* 0x000000070606723e */ /* 0x004fca00048060ff */
[----:B------:R2:W-:Y:S01]  /*ac2b0*/  STL [R1+0x2fb0], R6 ;  /* 0x002fb00601007387 */ /* 0x0005e20000100800 */
[----:B------:R-:W-:-:S03]  /*ac2c0*/  F2FP.SATFINITE.E5M2.F32.PACK_AB_MERGE_C R3, R3, R4, RZ ;  /* 0x000000040303723e */ /* 0x000fc600048060ff */
[----:B------:R-:W3:Y:S04]  /*ac2d0*/  LDL.LU R9, [R1+0x1000] ;  /* 0x0010000001097983 */ /* 0x000ee80000300800 */
[----:B------:R0:W-:Y:S04]  /*ac2e0*/  STL [R1+0x2ee8], R3 ;  /* 0x002ee80301007387 */ /* 0x0001e80000100800 */
[----:B------:R-:W3:Y:S04]  /*ac2f0*/  LDL.LU R8, [R1+0x1004] ;  /* 0x0010040001087983 */ /* 0x000ee80000300800 */
[----:B------:R-:W3:Y:S04]  /*ac300*/  LDL.LU R7, [R1+0x1008] ;  /* 0x0010080001077983 */ /* 0x000ee80000300800 */
[----:B------:R0:W-:Y:S04]  /*ac310*/  STL [R1+0x304], R0 ;  /* 0x0003040001007387 */ /* 0x0001e80000100800 */
[----:B--2---:R-:W2:Y:S04]  /*ac320*/  LDL.LU R6, [R1+0x100c] ;  /* 0x00100c0001067983 */ /* 0x004ea80000300800 */
[----:B------:R-:W2:Y:S04]  /*ac330*/  LDL.LU R4, [R1+0xff0] ;  /* 0x000ff00001047983 */ /* 0x000ea80000300800 */
[----:B0-----:R-:W2:Y:S01]  /*ac340*/  LDL.LU R3, [R1+0xff4] ;  /* 0x000ff40001037983 */ /* 0x001ea20000300800 */
[----:B----4-:R-:W-:Y:S01]  /*ac350*/  F2FP.SATFINITE.E5M2.F32.PACK_AB_MERGE_C R28, R28, R29, RZ ;  /* 0x0000001d1c1c723e */ /* 0x010fe200048060ff */
[----:B------:R-:W-:Y:S01]  /*ac360*/  VIADD R0, R0, UR9 ;  /* 0x0000000900007c36 */ /* 0x000fe20008000000 */
[----:B------:R-:W0:Y:S03]  /*ac370*/  LDCU UR9, c[0x0][0x3b8] ;  /* 0x00007700ff0977ac */ /* 0x000e260008000800 */
[----:B------:R-:W-:Y:S01]  /*ac380*/  STL [R1+0x2ee4], R28 ;  /* 0x002ee41c01007387 */ /* 0x000fe20000100800 */
[----:B------:R-:W-:-:S02]  /*ac390*/  F2FP.SATFINITE.E5M2.F32.PACK_AB_MERGE_C R26, R26, R27, RZ ;  /* 0x0000001b1a1a723e */ /* 0x000fc400048060ff */
[----:B------:R-:W-:-:S03]  /*ac3a0*/  F2FP.SATFINITE.E5M2.F32.PACK_AB_MERGE_C R23, R23, R24, RZ ;  /* 0x000000181717723e */ /* 0x000fc600048060ff */
[----:B------:R-:W-:Y:S04]  /*ac3b0*/  STL [R1+0x2ecc], R26 ;  /* 0x002ecc1a01007387 */ /* 0x000fe80000100800 */
[----:B------:R-:W-:Y:S01]  /*ac3c0*/  STL [R1+0x2fb4], R23 ;  /* 0x002fb41701007387 */ /* 0x000fe20000100800 */
[----:B------:R-:W-:-:S03]  /*ac3d0*/  F2FP.SATFINITE.E5M2.F32.PACK_AB_MERGE_C R21, R21, R22, RZ ;  /* 0x000000161515723e */ /* 0x000fc600048060ff */
[----:B------:R4:W-:Y:S01]  /*ac3e0*/  STL [R1+0x308], R0 ;  /* 0x0003080001007387 */ /* 0x0009e20000100800 */
[----:B------:R-:W-:Y:S01]  /*ac3f0*/  F2FP.SATFINITE.E5M2.F32.PACK_AB_MERGE_C R19, R19, R20, RZ ;  /* 0x000000141313723e */ /* 0x000fe200048060ff */
[----:B----4-:R-:W-:Y:S02]  /*ac400*/  VIADD R0, R0, UR10 ;  /* 0x0000000a00007c36 */ /* 0x010fe40008000000 */
[----:B------:R-:W-:Y:S01]  /*ac410*/  STL [R1+0x2eb0], R21 ;  /* 0x002eb01501007387 */ /* 0x000fe20000100800 */
[----:B------:R-:W4:Y:S01]  /*ac420*/  LDCU UR10, c[0x0][0x3b8] ;  /* 0x00007700ff0a77ac */ /* 0x000f220008000800 */
[----:B------:R-:W-:Y:S02]  /*ac430*/  F2FP.SATFINITE.E5M2.F32.PACK_AB_MERGE_C R17, R17, R18, RZ ;  /* 0x000000121111723e */ /* 0x000fe400048060ff */
[----:B------:R-:W-:Y:S04]  /*ac440*/  STL [R1+0x2eac], R19 ;  /* 0x002eac1301007387 */ /* 0x000fe80000100800 */
        /* <DEDUP_REMOVED lines=12> */
[----:B------:R-:W-:Y:S01]  /*ac510*/  STL [R1+0x2e6c], R12 ;  /* 0x002e6c0c01007387 */ /* 0x000fe20000100800 */
[----:B------:R-:W1:Y:S03]  /*ac520*/  LDCU UR5, c[0x0][0x3b8] ;  /* 0x00007700ff0577ac */ /* 0x000e660008000800 */
[----:B------:R0:W-:Y:S01]  /*ac530*/  STL [R1+0x324], R0 ;  /* 0x0003240001007387 */ /* 0x0001e20000100800 */
[----:B---3--:R-:W-:-:S03]  /*ac540*/  F2FP.SATFINITE.E5M2.F32.PACK_AB_MERGE_C R2, R2, R5, RZ ;  /* 0x000000050202723e */ /* 0x008fc600048060ff */
[----:B------:R-:W-:Y:S04]  /*ac550*/  STL [R1+0x2e58], R10 ;  /* 0x002e580a01007387 */ /* 0x000fe80000100800 */
[----:B------:R-:W3:Y:S01]  /*ac560*/  LDL.LU R11, [R1+0xff8] ;  /* 0x000ff800010b7983 */ /* 0x000ee20000300800 */
[----:B0-----:R-:W-:Y:S01]  /*ac570*/  VIADD R0, R0, UR6 ;  /* 0x0000000600007c36 */ /* 0x001fe20008000000 */
[----:B------:R-:W0:Y:S02]  /*ac580*/  LDCU UR6, c[0x0][0x3b8] ;  /* 0x00007700ff0677ac */ /* 0x000e240008000800 */
[----:B------:R-:W3:Y:S04]  /*ac590*/  LDL.LU R25, [R1+0xffc] ;  /* 0x000ffc0001197983 */ /* 0x000ee80000300800 */
[----:B------:R0:W-:Y:S04]  /*ac5a0*/  STL [R1+0x2fbc], R2 ;  /* 0x002fbc0201007387 */ /* 0x0001e80000100800 */
[----:B------:R1:W-:Y:S04]  /*ac5b0*/  STL [R1+0x328], R0 ;  /* 0x0003280001007387 */ /* 0x0003e80000100800 */
[----:B------:R-:W4:Y:S04]  /*ac5c0*/  LDL.LU R5, [R1+0xfe0] ;  /* 0x000fe00001057983 */ /* 0x000f280000300800 */
[----:B0-----:R-:W4:Y:S01]  /*ac5d0*/  LDL.LU R2, [R1+0xfe4] ;  /* 0x000fe40001027983 */ /* 0x001f220000300800 */
[----:B-1----:R-:W-:Y:S01]  /*ac5e0*/  VIADD R0, R0, UR7 ;  /* 0x0000000700007c36 */ /* 0x002fe20008000000 */
[----:B------:R-:W0:Y:S01]  /*ac5f0*/  LDCU UR7, c[0x0][0x3b8] ;  /* 0x00007700ff0777ac */ /* 0x000e220008000800 */
[----:B------:R-:W-:-:S05]  /*ac600*/  F2FP.SATFINITE.E5M2.F32.PACK_AB_MERGE_C R8, R8, R9, RZ ;  /* 0x000000090808723e */ /* 0x000fca00048060ff */
[----:B------:R-:W-:Y:S01]  /*ac610*/  STL [R1+0x2e50], R8 ;  /* 0x002e500801007387 */ /* 0x000fe20000100800 */
[----:B--2---:R-:W-:-:S05]  /*ac620*/  F2FP.SATFINITE.E5M2.F32.PACK_AB_MERGE_C R6, R6, R7, RZ ;  /* 0x000000070606723e */ /* 0x004fca00048060ff */
[----:B------:R-:W-:Y:S01]  /*ac630*/  STL [R1+0x2e44], R6 ;  /* 0x002e440601007387 */ /* 0x000fe20000100800 */
[----:B------:R-:W-:-:S03]  /*ac640*/  F2FP.SATFINITE.E5M2.F32.PACK_AB_MERGE_C R3, R3, R4, RZ ;  /* 0x000000040303723e */ /* 0x000fc600048060ff */
[----:B------:R1:W-:Y:S04]  /*ac650*/  STL [R1+0x32c], R0 ;  /* 0x00032c0001007387 */ /* 0x0003e80000100800 */
[----:B------:R2:W-:Y:S04]  /*ac660*/  STL [R1+0x2e28], R3 ;  /* 0x002e280301007387 */ /* 0x0005e80000100800 */
[----:B------:R-:W4:Y:S01]  /*ac670*/  LDL.LU R29, [R1+0xfe8] ;  /* 0x000fe800011d7983 */ /* 0x000f220000300800 */
[----:B-1----:R-:W-:Y:S01]  /*ac680*/  VIADD R0, R0, UR8 ;  /* 0x0000000800007c36 */ /* 0x002fe20008000000 */
[----:B------:R-:W1:Y:S02]  /*ac690*/  LDCU UR8, c[0x0][0x3b8] ;  /* 0x00007700ff0877ac */ /* 0x000e640008000800 */
        /* <DEDUP_REMOVED lines=19> */
[----:B--2---:R-:W2:Y:S01]  /*ac7d0*/  LDL.LU R3, [R1+0xf94] ;  /* 0x000f940001037983 */ /* 0x004ea20000300800 */
[----:B---3--:R-:W-:Y:S01]  /*ac7e0*/  F2FP.SATFINITE.E5M2.F32.PACK_AB_MERGE_C R8, R25, R11, RZ ;  /* 0x0000000b1908723e */ /* 0x008fe200048060ff */
[----:B0-----:R-:W-:Y:S01]  /*ac7f0*/  VIADD R0, R0, UR9 ;  /* 0x0000000900007c36 */ /* 0x001fe20008000000 */
[----:B------:R-:W0:Y:S03]  /*ac800*/  LDCU UR9, c[0x0][0x3b8] ;  /* 0x00007700ff0977ac */ /* 0x000e260008000800 */
[----:B------:R3:W-:Y:S04]  /*ac810*/  STL [R1+0x2fc4], R8 ;  /* 0x002fc40801007387 */ /* 0x0007e80000100800 */
[----:B------:R-:W2:Y:S01]  /*ac820*/  LDL.LU R12, [R1+0xf98] ;  /* 0x000f9800010c7983 */ /* 0x000ea20000300800 */
[----:B----4-:R-:W-:-:S05]  /*ac830*/  F2FP.SATFINITE.E5M2.F32.PACK_AB_MERGE_C R2, R2, R5, RZ ;  /* 0x000000050202723e */ /* 0x010fca00048060ff */
[----:B------:R4:W-:Y:S04]  /*ac840*/  STL [R1+0x2e10], R2 ;  /* 0x002e100201007387 */ /* 0x0009e80000100800 */
[----:B------:R-:W2:Y:S04]  /*ac850*/  LDL.LU R10, [R1+0xf9c] ;  /* 0x000f9c00010a7983 */ /* 0x000ea80000300800 */
[----:B------:R-:W2:Y:S04]  /*ac860*/  LDL.LU R9, [R1+0xf80] ;  /* 0x000f800001097983 */ /* 0x000ea80000300800 */
[----:B------:R0:W-:Y:S04]  /*ac870*/  STL [R1+0x3a4], R0 ;  /* 0x0003a40001007387 */ /* 0x0001e80000100800 */
[----:B---3--:R-:W3:Y:S04]  /*ac880*/  LDL.LU R8, [R1+0xf84] ;  /* 0x000f840001087983 */ /* 0x008ee80000300800 */
[----:B------:R-:W3:Y:S04]  /*ac890*/  LDL.LU R11, [R1+0xf88] ;  /* 0x000f8800010b7983 */ /* 0x000ee80000300800 */
[----:B------:R-:W3:Y:S04]  /*ac8a0*/  LDL.LU R25, [R1+0xf8c] ;  /* 0x000f8c0001197983 */ /* 0x000ee80000300800 */
[----:B------:R-:W3:Y:S04]  /*ac8b0*/  LDL.LU R5, [R1+0xf70] ;  /* 0x000f700001057983 */ /* 0x000ee80000300800 */
[----:B----4-:R-:W4:Y:S01]  /*ac8c0*/  LDL.LU R2, [R1+0xf74] ;  /* 0x000f740001027983 */ /* 0x010f220000300800 */
[----:B0-----:R-:W-:Y:S01]  /*ac8d0*/  VIADD R0, R0, UR10 ;  /* 0x0000000a00007c36 */ /* 0x001fe20008000000 */
[----:B------:R-:W0:Y:S01]  /*ac8e0*/  LDCU UR10, c[0x0][0x3b8] ;  /* 0x00007700ff0a77ac */ /* 0x000e220008000800 */
[----:B------:R-:W-:-:S05]  /*ac8f0*/  F2FP.SATFINITE.E5M2.F32.PACK_AB_MERGE_C R28, R28, R29, RZ ;  /* 0x0000001d1c1c723e */ /* 0x000fca00048060ff */
        /* <DEDUP_REMOVED lines=8> */
[----:B0-----:R-:W-:Y:S02]  /*ac980*/  VIADD R0, R0, UR11 ;  /* 0x0000000b00007c36 */ /* 0x001fe40008000000 */
[----:B------:R-:W-:Y:S01]  /*ac990*/  STL [R1+0x2dd8], R21 ;  /* 0x002dd81501007387 */ /* 0x000fe20000100800 */
[----:B------:R-:W0:Y:S01]  /*ac9a0*/  LDCU UR11, c[0x0][0x3b8] ;  /* 0x00007700ff0b77ac */ /* 0x000e220008000800 */
[----:B------:R-:W-:Y:S02]  /*ac9b0*/  F2FP.SATFINITE.E5M2.F32.PACK_AB_MERGE_C R17, R17, R18, RZ ;  /* 0x000000121111723e */ /* 0x000fe400048060ff */
[----:B------:R-:W-:Y:S04]  /*ac9c0*/  STL [R1+0x2dd4], R19 ;  /* 0x002dd41301007387 */ /* 0x000fe80000100800 */
        /* <DEDUP_REMOVED lines=8> */
[----:B------:R-:W-:-:S03]  /*aca50*/  F2FP.SATFINITE.E5M2.F32.PACK_AB_MERGE_C R6, R6, R7, RZ ;  /* 0x000000070606723e */ /* 0x000fc600048060ff */
[----:B------:R-:W-:Y:S01]  /*aca60*/  STL [R1+0x2d9c], R13 ;  /* 0x002d9c0d01007387 */ /* 0x000fe20000100800 */
[----:B0-----:R-:W-:Y:S01]  /*aca70*/  VIADD R0, R0, UR6 ;  /* 0x0000000600007c36 */ /* 0x001fe20008000000 */
[----:B--2---:R-:W-:Y:S02]  /*aca80*/  F2FP.SATFINITE.E5M2.F32.PACK_AB_MERGE_C R3, R3, R4, RZ ;  /* 0x000000040303723e */ /* 0x004fe400048060ff */
[----:B------:R0:W-:Y:S01]  /*aca90*/  STL [R1+0x2d98], R6 ;  /* 0x002d980601007387 */ /* 0x0001e20000100800 */
[----:B------:R-:W2:Y:S03]  /*acaa0*/  LDCU UR6, c[0x0][0x3b8] ;  /* 0x00007700ff0677ac */ /* 0x000ea60008000800 */
[----:B------:R-:W-:Y:S04]  /*acab0*/  STL [R1+0x3f4], R0 ;  /* 0x0003f40001007387 */ /* 0x000fe80000100800 */
[----:B------:R-:W2:Y:S04]  /*acac0*/  LDL.LU R7, [R1+0xf78] ;  /* 0x000f780001077983 */ /* 0x000ea80000300800 */
[----:B------:R1:W-:Y:S04]  /*acad0*/  STL [R1+0x2d80], R3 ;  /* 0x002d800301007387 */ /* 0x0003e80000100800 */
[----:B0-----:R-:W2:Y:S04]  /*acae0*/  LDL.LU R6, [R1+0xf7c] ;  /* 0x000f7c0001067983 */ /* 0x001ea80000300800 */
[----:B------:R-:W2:Y:S04]  /*acaf0*/  LDL.LU R4, [R1+0xf60] ;  /* 0x000f600001047983 */ /* 0x000ea80000300800 */
[----:B-1----:R-:W2:Y:S01]  /*acb00*/  LDL.LU R3, [R1+0xf64] ;  /* 0x000f640001037983 */ /* 0x002ea20000300800 */
[----:B------:R-:W-:Y:S01]  /*acb10*/  VIADD R0, R0, UR7 ;  /* 0x0000000700007c36 */ /* 0x000fe20008000000 */
[----:B------:R-:W-:Y:S01]  /*acb20*/  F2FP.SATFINITE.E5M2.F32.PACK_AB_MERGE_C R10, R10, R12, RZ ;  /* 0x0000000c0a0a723e */ /* 0x000fe200048060ff */
[----:B------:R-:W0:Y:S04]  /*acb30*/  LDCU UR7, c[0x0][0x3b8] ;  /* 0x00007700ff0777ac */ /* 0x000e280008000800 */
[----:B------:R-:W-:Y:S01]  /*acb40*/  STL [R1+0x2fd4], R10 ;  /* 0x002fd40a01007387 */ /* 0x000fe20000100800 */
[----:B---3--:R-:W-:-:S03]  /*acb50*/  F2FP.SATFINITE.E5M2.F32.PACK_AB_MERGE_C R8, R8, R9, RZ ;  /* 0x000000090808723e */ /* 0x008fc600048060ff */
[----:B------:R1:W-:Y:S04]  /*acb60*/  STL [R1+0x3f8], R0 ;  /* 0x0003f80001007387 */ /* 0x0003e80000100800 */
[----:B------:R3:W-:Y:S01]  /*acb70*/  STL [R1+0x2d68], R8 ;  /* 0x002d680801007387 */ /* 0x0007e20000100800 */
[----:B-1----:R-:W-:Y:S01]  /*acb80*/  VIADD R0, R0, UR8 ;  /* 0x0000000800007c36 */ /* 0x002fe20008000000 */
[----:B------:R-:W1:Y:S01]  /*acb90*/  LDCU UR8, c[0x0][0x3b8] ;  /* 0x00007700ff0877ac */ /* 0x000e620008000800 */
[----:B---3--:R-:W-:Y:S02]  /*acba0*/  F2FP.SATFINITE.E5M2.F32.PACK_AB_MERGE_C R8, R25, R11, RZ ;  /* 0x0000000b1908723e */ /* 0x008fe400048060ff */
[----:B----4-:R-:W-:-:S03]  /*acbb0*/  F2FP.SATFINITE.E5M2.F32.PACK_AB_MERGE_C R2, R2, R5, RZ ;  /* 0x000000050202723e */ /* 0x010fc600048060ff */
[----:B------:R-:W-:Y:S04]  /*acbc0*/  STL [R1+0x2d64], R8 ;  /* 0x002d640801007387 */ /* 0x000fe80000100800 */
[----:B------:R3:W-:Y:S04]  /*acbd0*/  STL [R1+0x3fc], R0 ;  /* 0x0003fc0001007387 */ /* 0x0007e80000100800 */
[----:B------:R4:W-:Y:S04]  /*acbe0*/  STL [R1+0x2d48], R2 ;  /* 0x002d480201007387 */ /* 0x0009e80000100800 */
[----:B------:R-:W2:Y:S01]  /*acbf0*/  LDL.LU R29, [R1+0xf68] ;  /* 0x000f6800011d7983 */ /* 0x000ea20000300800 */
[----:B---3--:R-:W-:Y:S01]  /*acc00*/  VIADD R0, R0, UR9 ;  /* 0x0000000900007c36 */ /* 0x008fe20008000000 */
[----:B------:R-:W3:Y:S02]  /*acc10*/  LDCU UR9, c[0x0][0x3b8] ;  /* 0x00007700ff0977ac */ /* 0x000ee40008000800 */
        /* <DEDUP_REMOVED lines=17> */
[----:B----4-:R-:W4:Y:S01]  /*acd30*/  LDL.LU R2, [R1+0xf2c] ;  /* 0x000f2c0001027983 */ /* 0x010f220000300800 */
[----:B0-----:R-:W-:Y:S01]  /*acd40*/  VIADD R0, R0, UR10 ;  /* 0x0000000a00007c36 */ /* 0x001fe20008000000 */
[----:B------:R-:W0:Y:S01]  /*acd50*/  LDCU UR10, c[0x0][0x3b8] ;  /* 0x00007700ff0a77ac */ /* 0x000e220008000800 */
[----:B--2---:R-:W-:-:S05]  /*acd60*/  F2FP.SATFINITE.E5M2.F32.PACK_AB_MERGE_C R6, R6, R7, RZ ;  /* 0x000000070606723e */ /* 0x004fca00048060ff */
[----:B------:R2:W-:Y:S01]  /*acd70*/  STL [R1+0x2fd8], R6 ;  /* 0x002fd80601007387 */ /* 0x0005e20000100800 */
[----:B------:R-:W-:-:S03]  /*acd80*/  F2FP.SATFINITE.E5M2.F32.PACK_AB_MERGE_C R3, R3, R4, RZ ;  /* 0x000000040303723e */ /* 0x000fc600048060ff */
[----:B------:R-:W4:Y:S04]  /*acd90*/  LDL.LU R14, [R1+0xf10] ;  /* 0x000f1000010e7983 */ /* 0x000f280000300800 */
[----:B------:R0:W-:Y:S04]  /*acda0*/  STL [R1+0x2d30], R3 ;  /* 0x002d300301007387 */ /* 0x0001e80000100800 */
[----:B------:R-:W4:Y:S04]  /*acdb0*/  LDL.LU R13, [R1+0xf14] ;  /* 0x000f1400010d7983 */ /* 0x000f280000300800 */
[----:B------:R-:W4:Y:S04]  /*acdc0*/  LDL.LU R12, [R1+0xf18] ;  /* 0x000f1800010c7983 */ /* 0x000f280000300800 */
[----:B------:R0:W-:Y:S04]  /*acdd0*/  STL [R1+0x414], R0 ;  /* 0x0004140001007387 */ /* 0x0001e80000100800 */
[----:B------:R-:W4:Y:S04]  /*acde0*/  LDL.LU R10, [R1+0xf1c] ;  /* 0x000f1c00010a7983 */ /* 0x000f280000300800 */
[----:B------:R-:W4:Y:S04]  /*acdf0*/  LDL.LU R9, [R1+0xf00] ;  /* 0x000f000001097983 */ /* 0x000f280000300800 */
[----:B------:R-:W4:Y:S04]  /*ace00*/  LDL.LU R8, [R1+0xf04] ;  /* 0x000f040001087983 */ /* 0x000f280000300800 */
[----:B------:R-:W4:Y:S04]  /*ace10*/  LDL.LU R7, [R1+0xf08] ;  /* 0x000f080001077983 */ /* 0x000f280000300800 */
[----:B--2---:R-:W2:Y:S04]  /*ace20*/  LDL.LU R6, [R1+0xf0c] ;  /* 0x000f0c0001067983 */ /* 0x004ea80000300800 */
[----:B------:R-:W2:Y:S04]  /*ace30*/  LDL.LU R4, [R1+0xef0] ;  /* 0x000ef00001047983 */ /* 0x000ea80000300800 */
[----:B0-----:R-:W2:Y:S01]  /*ace40*/  LDL.LU R3, [R1+0xef4] ;  /* 0x000ef40001037983 */ /* 0x001ea20000300800 */
[----:B------:R-:W-:Y:S01]  /*ace50*/  VIADD R0, R0, UR11 ;  /* 0x0000000b00007c36 */ /* 0x000fe20008000000 */
[----:B------:R-:W0:Y:S01]  /*ace60*/  LDCU UR11, c[0x0][0x3b8] ;  /* 0x00007700ff0b77ac */ /* 0x000e220008000800 */
[----:B---3--:R-:W-:-:S05]  /*ace70*/  F2FP.SATFINITE.E5M2.F32.PACK_AB_MERGE_C R28, R28, R29, RZ ;  /* 0x0000001d1c1c723e */ /* 0x008fca00048060ff */
        /* <DEDUP_REMOVED lines=8> */
[----:B---3--:R-:W-:Y:S02]  /*acf00*/  VIADD R0, R0, UR5 ;  /* 0x0000000500007c36 */ /* 0x008fe40008000000 */
[----:B------:R-:W-:Y:S01]  /*acf10*/  STL [R1+0x2cf8], R21 ;  /* 0x002cf81501007387 */ /* 0x000fe20000100800 */
[----:B------:R-:W3:Y:S01]  /*acf20*/  LDCU UR5, c[0x0][0x3b8] ;  /* 0x00007700ff0577ac */ /* 0x000ee20008000800 */
        /* <DEDUP_REMOVED lines=10> */
[----:B----4-:R-:W-:-:S03]  /*acfd0*/  F2FP.SATFINITE.E5M2.F32.PACK_AB_MERGE_C R2, R2, R5, RZ ;  /* 0x000000050202723e */ /* 0x010fc600048060ff */
[----:B------:R4:W-:Y:S01]  /*acfe0*/  STL [R1+0x2cc0], R11 ;  /* 0x002cc00b01007387 */ /* 0x0009e20000100800 */
[----:B-1----:R-:W-:Y:S01]  /*acff0*/  VIADD R0, R0, UR7 ;  /* 0x0000000700007c36 */ /* 0x002fe20008000000 */
[----:B------:R-:W1:Y:S02]  /*ad000*/  LDCU UR7, c[0x0][0x3b8] ;  /* 0x00007700ff0777ac */ /* 0x000e640008000800 */
[----:B----4-:R-:W4:Y:S04]  /*ad010*/  LDL.LU R11, [R1+0xef8] ;  /* 0x000ef800010b7983 */ /* 0x010f280000300800 */
[----:B------:R-:W4:Y:S04]  /*ad020*/  LDL.LU R25, [R1+0xefc] ;  /* 0x000efc0001197983 */ /* 0x000f280000300800 */
[----:B------:R0:W-:Y:S04]  /*ad030*/  STL [R1+0x2cbc], R2 ;  /* 0x002cbc0201007387 */ /* 0x0001e80000100800 */
[----:B------:R1:W-:Y:S04]  /*ad040*/  STL [R1+0x19ec], R0 ;  /* 0x0019ec0001007387 */ /* 0x0003e80000100800 */
[----:B------:R-:W3:Y:S04]  /*ad050*/  LDL.LU R5, [R1+0xee0] ;  /* 0x000ee00001057983 */ /* 0x000ee80000300800 */
[----:B0-----:R-:W3:Y:S01]  /*ad060*/  LDL.LU R2, [R1+0xee4] ;  /* 0x000ee40001027983 */ /* 0x001ee20000300800 */
[----:B-1----:R-:W-:Y:S01]  /*ad070*/  VIADD R0, R0, UR8 ;  /* 0x0000000800007c36 */ /* 0x002fe20008000000 */
[----:B------:R-:W0:Y:S01]  /*ad080*/  LDCU UR8, c[0x0][0x3b8] ;  /* 0x00007700ff0877ac */ /* 0x000e220008000800 */
[----:B------:R-:W-:-:S05]  /*ad090*/  F2FP.SATFINITE.E5M2.F32.PACK_AB_MERGE_C R13, R13, R14, RZ ;  /* 0x0000000e0d0d723e */ /* 0x000fca00048060ff */
[----:B------:R-:W-:Y:S01]  /*ad0a0*/  STL [R1+0x2ca0], R13 ;  /* 0x002ca00d01007387 */ /* 0x000fe20000100800 */
[----:B------:R-:W-:-:S05]  /*ad0b0*/  F2FP.SATFINITE.E5M2.F32.PACK_AB_MERGE_C R10, R10, R12, RZ ;  /* 0x0000000c0a0a723e */ /* 0x000fca00048060ff */
[----:B------:R-:W-:Y:S01]  /*ad0c0*/  STL [R1+0x2fe4], R10 ;  /* 0x002fe40a01007387 */ /* 0x000fe20000100800 */
[----:B------:R-:W-:-:S03]  /*ad0d0*/  F2FP.SATFINITE.E5M2.F32.PACK_AB_MERGE_C R8, R8, R9, RZ ;  /* 0x000000090808723e */ /* 0x000fc600048060ff */
[----:B------:R1:W-:Y:S01]  /*ad0e0*/  STL [R1+0x1a28], R0 ;  /* 0x001a280001007387 */ /* 0x0003e20000100800 */
[----:B--2---:R-:W-:Y:S01]  /*ad0f0*/  F2FP.SATFINITE.E5M2.F32.PACK_AB_MERGE_C R6, R6, R7, RZ ;  /* 0x000000070606723e */ /* 0x004fe200048060ff */
[----:B-1----:R-:W-:Y:S02]  /*ad100*/  VIADD R0, R0, UR9 ;  /* 0x0000000900007c36 */ /* 0x002fe40008000000 */
[----:B------:R-:W-:Y:S01]  /*ad110*/  STL [R1+0x2c68], R8 ;  /* 0x002c680801007387 */ /* 0x000fe20000100800 */
[----:B------:R-:W1:Y:S01]  /*ad120*/  LDCU UR9, c[0x0][0x3b8] ;  /* 0x00007700ff0977ac */ /* 0x000e620008000800 */
[----:B------:R-:W-:Y:S02]  /*ad130*/  F2FP.SATFINITE.E5M2.F32.PACK_AB_MERGE_C R3, R3, R4, RZ ;  /* 0x000000040303723e */ /* 0x000fe400048060ff */
[----:B------:R-:W-:Y:S04]  /*ad140*/  STL [R1+0x2c64], R6 ;  /* 0x002c640601007387 */ /* 0x000fe80000100800 */
[----:B------:R2:W-:Y:S04]  /*ad150*/  STL [R1+0x1a2c], R0 ;  /* 0x001a2c0001007387 */ /* 0x0005e80000100800 */
[----:B------:R0:W-:Y:S04]  /*ad160*/  STL [R1+0x2c14], R3 ;  /* 0x002c140301007387 */ /* 0x0001e80000100800 */
[----:B------:R-:W3:Y:S01]  /*ad170*/  LDL.LU R29, [R1+0xee8] ;  /* 0x000ee800011d7983 */ /* 0x000ee20000300800 */
[----:B--2---:R-:W-:Y:S01]  /*ad180*/  VIADD R0, R0, UR10 ;  /* 0x0000000a00007c36 */ /* 0x004fe20008000000 */
[----:B------:R-:W2:Y:S02]  /*ad190*/  LDCU UR10, c[0x0][0x3b8] ;  /* 0x00007700ff0a77ac */ /* 0x000ea40008000800 */
        /* <DEDUP_REMOVED lines=15> */
[----:B0-----:R-:W2:Y:S01]  /*ad290*/  LDL.LU R3, [R1+0xeb4] ;  /* 0x000eb40001037983 */ /* 0x001ea20000300800 */
[----:B------:R-:W-:Y:S01]  /*ad2a0*/  VIADD R0, R0, UR11 ;  /* 0x0000000b00007c36 */ /* 0x000fe20008000000 */
[----:B------:R-:W0:Y:S01]  /*ad2b0*/  LDCU UR11, c[0x0][0x3b8] ;  /* 0x00007700ff0b77ac */ /* 0x000e220008000800 */
[----:B----4-:R-:W-:-:S05]  /*ad2c0*/  F2FP.SATFINITE.E5M2.F32.PACK_AB_MERGE_C R8, R25, R11, RZ ;  /* 0x0000000b1908723e */ /* 0x010fca00048060ff */
[----:B------:R4:W-:Y:S04]  /*ad2d0*/  STL [R1+0x2fec], R8 ;  /* 0x002fec0801007387 */ /* 0x0009e80000100800 */
[----:B------:R-:W2:Y:S01]  /*ad2e0*/  LDL.LU R16, [R1+0xeb8] ;  /* 0x000eb80001107983 */ /* 0x000ea20000300800 */
[----:B---3--:R-:W-:-:S05]  /*ad2f0*/  F2FP.SATFINITE.E5M2.F32.PACK_AB_MERGE_C R2, R2, R5, RZ ;  /* 0x000000050202723e */ /* 0x008fca00048060ff */
        /* <DEDUP_REMOVED lines=8> */
[----:B----4-:R-:W4:Y:S04]  /*ad380*/  LDL.LU R8, [R1+0xe94] ;  /* 0x000e940001087983 */ /* 0x010f280000300800 */
[----:B------:R-:W4:Y:S04]  /*ad390*/  LDL.LU R11, [R1+0xe98] ;  /* 0x000e9800010b7983 */ /* 0x000f280000300800 */
[----:B------:R-:W4:Y:S04]  /*ad3a0*/  LDL.LU R25, [R1+0xe9c] ;  /* 0x000e9c0001197983 */ /* 0x000f280000300800 */
[----:B------:R-:W4:Y:S04]  /*ad3b0*/  LDL.LU R5, [R1+0xe80] ;  /* 0x000e800001057983 */ /* 0x000f280000300800 */
[----:B---3--:R-:W3:Y:S01]  /*ad3c0*/  LDL.LU R2, [R1+0xe84] ;  /* 0x000e840001027983 */ /* 0x008ee20000300800 */
        /* <DEDUP_REMOVED lines=11> */
[----:B--2---:R-:W-:Y:S02]  /*ad480*/  VIADD R0, R0, UR6 ;  /* 0x0000000600007c36 */ /* 0x004fe40008000000 */
[----:B------:R-:W-:Y:S01]  /*ad490*/  STL [R1+0x2f48], R21 ;  /* 0x002f481501007387 */ /* 0x000fe20000100800 */
[----:B------:R-:W2:Y:S01]  /*ad4a0*/  LDCU UR6, c[0x0][0x3b8] ;  /* 0x00007700ff0677ac */ /* 0x000ea20008000800 */
[----:B------:R-:W-:Y:S02]  /*ad4b0*/  F2FP.SATFINITE.E5M2.F32.PACK_AB_MERGE_C R17, R17, R18, RZ ;  /* 0x000000121111723e */ /* 0x000fe400048060ff */
[----:B------:R-:W-:Y:S04]  /*ad4c0*/  STL [R1+0x2f54], R19 ;  /* 0x002f541301007387 */ /* 0x000fe80000100800 */
[----:B------:R0:W-:Y:S01]  /*ad4d0*/  STL [R1+0x1abc], R0 ;  /* 0x001abc0001007387 */ /* 0x0001e20000100800 */
[----:B------:R-:W-:-:S03]  /*ad4e0*/  F2FP.SATFINITE.E5M2.F32.PACK_AB_MERGE_C R6, R6, R7, RZ ;  /* 0x000000070606723e */ /* 0x000fc600048060ff */
[----:B------:R-:W-:Y:S01]  /*ad4f0*/  STL [R1+0x2f30], R17 ;  /* 0x002f301101007387 */ /* 0x000fe20000100800 */
[----:B0-----:R-:W-:Y:S01]  /*ad500*/  VIADD R0, R0, UR7 ;  /* 0x0000000700007c36 */ /* 0x001fe20008000000 */
[----:B------:R-:W-:Y:S02]  /*ad510*/  F2FP.SATFINITE.E5M2.F32.PACK_AB_MERGE_C R3, R3, R4, RZ ;  /* 0x000000040303723e */ /* 0x000fe400048060ff */
[----:B------:R0:W-:Y:S01]  /*ad520*/  STL [R1+0x2f2c], R6 ;  /* 0x002f2c0601007387 */ /* 0x0001e20000100800 */
[----:B------:R-:W1:Y:S03]  /*ad530*/  LDCU UR7, c[0x0][0x3b8] ;  /* 0x00007700ff0777ac */ /* 0x000e660008000800 */
[----:B------:R-:W-:Y:S04]  /*ad540*/  STL [R1+0x1b08], R0 ;  /* 0x001b080001007387 */ /* 0x000fe80000100800 */
[----:B------:R-:W2:Y:S04]  /*ad550*/  LDL.LU R7, [R1+0xe88] ;  /* 0x000e880001077983 */ /* 0x000ea80000300800 */
[----:B------:R1:W-:Y:S04]  /*ad560*/  STL [R1+0x2efc], R3 ;  /* 0x002efc0301007387 */ /* 0x0003e80000100800 */
[----:B0-----:R-:W2:Y:S04]  /*ad570*/  LDL.LU R6, [R1+0xe8c] ;  /* 0x000e8c0001067983 */ /* 0x001ea80000300800 */
[----:B------:R-:W2:Y:S04]  /*ad580*/  LDL.LU R4, [R1+0xe70] ;  /* 0x000e700001047983 */ /* 0x000ea80000300800 */
[----:B-1----:R-:W2:Y:S01]  /*ad590*/  LDL.LU R3, [R1+0xe74] ;  /* 0x000e740001037983 */ /* 0x002ea20000300800 */
[----:B------:R-:W-:Y:S01]  /*ad5a0*/  VIADD R0, R0, UR8 ;  /* 0x0000000800007c36 */ /* 0x000fe20008000000 */
[----:B------:R-:W0:Y:S01]  /*ad5b0*/  LDCU UR8, c[0x0][0x3b8] ;  /* 0x00007700ff0877ac */ /* 0x000e220008000800 */
[----:B------:R-:W-:-:S05]  /*ad5c0*/  F2FP.SATFINITE.E5M2.F32.PACK_AB_MERGE_C R15, R15, R16, RZ ;  /* 0x000000100f0f723e */ /* 0x000fca00048060ff */
[----:B------:R-:W-:Y:S04]  /*ad5d0*/  STL [R1+0x2f0c], R15 ;  /* 0x002f0c0f01007387 */ /* 0x000fe80000100800 */
[----:B------:R1:W-:Y:S01]  /*ad5e0*/  STL [R1+0x1b0c], R0 ;  /* 0x001b0c0001007387 */ /* 0x0003e20000100800 */
[----:B------:R-:W-:Y:S01]  /*ad5f0*/  F2FP.SATFINITE.E5M2.F32.PACK_AB_MERGE_C R13, R13, R14, RZ ;  /* 0x0000000e0d0d723e */ /* 0x000fe200048060ff */
[----:B-1----:R-:W-:Y:S01]  /*ad600*/  VIADD R0, R0, UR9 ;  /* 0x0000000900007c36 */ /* 0x002fe20008000000 */
[----:B------:R-:W-:-:S03]  /*ad610*/  F2FP.SATFINITE.E5M2.F32.PACK_AB_MERGE_C R10, R10, R12, RZ ;  /* 0x0000000c0a0a723e */ /* 0x000fc600048060ff */
[----:B------:R-:W-:Y:S01]  /*ad620*/  STL [R1+0x2ef0], R13 ;  /* 0x002ef00d01007387 */ /* 0x000fe20000100800 */
[----:B------:R-:W1:Y:S03]  /*ad630*/  LDCU UR9, c[0x0][0x3b8] ;  /* 0x00007700ff0977ac */ /* 0x000e660008000800 */
[----:B------:R-:W-:Y:S01]  /*ad640*/  STL [R1+0x2eec], R10 ;  /* 0x002eec0a01007387 */ /* 0x000fe20000100800 */
[----:B----4-:R-:W-:-:S03]  /*ad650*/  F2FP.SATFINITE.E5M2.F32.PACK_AB_MERGE_C R8, R8, R9, RZ ;  /* 0x000000090808723e */ /* 0x010fc600048060ff */
[----:B------:R4:W-:Y:S04]  /*ad660*/  STL [R1+0x1b48], R0 ;  /* 0x001b480001007387 */ /* 0x0009e80000100800 */
[----:B------:R0:W-:Y:S01]  /*ad670*/  STL [R1+0x2ed4], R8 ;  /* 0x002ed40801007387 */ /* 0x0001e20000100800 */
[----:B----4-:R-:W-:Y:S01]  /*ad680*/  VIADD R0, R0, UR10 ;  /* 0x0000000a00007c36 */ /* 0x010fe20008000000 */
[----:B------:R-:W4:Y:S01]  /*ad690*/  LDCU UR10, c[0x0][0x3b8] ;  /* 0x00007700ff0a77ac */ /* 0x000f220008000800 */
[----:B0-----:R-:W-:Y:S02]  /*ad6a0*/  F2FP.SATFINITE.E5M2.F32.PACK_AB_MERGE_C R8, R25, R11, RZ ;  /* 0x0000000b1908723e */ /* 0x001fe400048060ff */
[----:B---3--:R-:W-:-:S03]  /*ad6b0*/  F2FP.SATFINITE.E5M2.F32.PACK_AB_MERGE_C R2, R2, R5, RZ ;  /* 0x000000050202723e */ /* 0x008fc600048060ff */
[----:B------:R-:W-:Y:S04]  /*ad6c0*/  STL [R1+0x2ed0], R8 ;  /* 0x002ed00801007387 */ /* 0x000fe80000100800 */
[----:B------:R0:W-:Y:S04]  /*ad6d0*/  STL [R1+0x1b4c], R0 ;  /* 0x001b4c0001007387 */ /* 0x0001e80000100800 */
[----:B------:R3:W-:Y:S04]  /*ad6e0*/  STL [R1+0x2eb8], R2 ;  /* 0x002eb80201007387 */ /* 0x0007e80000100800 */
[----:B------:R-:W4:Y:S01]  /*ad6f0*/  LDL.LU R29, [R1+0xe78] ;  /* 0x000e7800011d7983 */ /* 0x000f220000300800 */
[----:B0-----:R-:W-:Y:S01]  /*ad700*/  VIADD R0, R0, UR11 ;  /* 0x0000000b00007c36 */ /* 0x001fe20008000000 */
[----:B------:R-:W0:Y:S02]  /*ad710*/  LDCU UR11, c[0x0][0x3b8] ;  /* 0x00007700ff0b77ac */ /* 0x000e240008000800 */
        /* <DEDUP_REMOVED lines=32> */
[----:B--2---:R-:W2:Y:S04]  /*ad920*/  LDL.LU R6, [R1+0xe1c] ;  /* 0x000e1c0001067983 */ /* 0x004ea80000300800 */
[----:B------:R-:W2:Y:S04]  /*ad930*/  LDL.LU R4, [R1+0xe00] ;  /* 0x000e000001047983 */ /* 0x000ea80000300800 */
[----:B0-----:R-:W2:Y:S01]  /*ad940*/  LDL.LU R3, [R1+0xe04] ;  /* 0x000e040001037983 */ /* 0x001ea20000300800 */
[----:B------:R-:W-:Y:S01]  /*ad950*/  VIADD R0, R0, UR6 ;  /* 0x0000000600007c36 */ /* 0x000fe20008000000 */
[----:B------:R-:W0:Y:S01]  /*ad960*/  LDCU UR6, c[0x0][0x3b8] ;  /* 0x00007700ff0677ac */ /* 0x000e220008000800 */
[----:B----4-:R-:W-:-:S05]  /*ad970*/  F2FP.SATFINITE.E5M2.F32.PACK_AB_MERGE_C R28, R28, R29, RZ ;  /* 0x0000001d1c1c723e */ /* 0x010fca00048060ff */
        /* <DEDUP_REMOVED lines=14> */
[----:B---3--:R-:W-:-:S03]  /*ada60*/  F2FP.SATFINITE.E5M2.F32.PACK_AB_MERGE_C R2, R2, R5, RZ ;  /* 0x000000050202723e */ /* 0x008fc600048060ff */
[----:B------:R3:W-:Y:S01]  /*ada70*/  STL [R1+0x2e38], R11 ;  /* 0x002e380b01007387 */ /* 0x0007e20000100800 */
[----:B0-----:R-:W-:Y:S01]  /*ada80*/  VIADD R0, R0, UR8 ;  /* 0x0000000800007c36 */ /* 0x001fe20008000000 */
[----:B------:R-:W0:Y:S02]  /*ada90*/  LDCU UR8, c[0x0][0x3b8] ;  /* 0x00007700ff0877ac */ /* 0x000e240008000800 */
[----:B---3--:R-:W3:Y:S04]  /*adaa0*/  LDL.LU R11, [R1+0xe08] ;  /* 0x000e0800010b7983 */ /* 0x008ee80000300800 */
        /* <DEDUP_REMOVED lines=20> */
[----:B--2---:R-:W-:-:S03]  /*adbf0*/  F2FP.SATFINITE.E5M2.F32.PACK_AB_MERGE_C R6, R6, R7, RZ ;  /* 0x000000070606723e */ /* 0x004fc600048060ff */
[----:B------:R-:W-:Y:S01]  /*adc00*/  STL [R1+0x2dec], R8 ;  /* 0x002dec0801007387 */ /* 0x000fe20000100800 */
[----:B0-----:R-:W-:Y:S01]  /*adc10*/  VIADD R0, R0, UR11 ;  /* 0x0000000b00007c36 */ /* 0x001fe20008000000 */
[----:B------:R-:W-:Y:S02]  /*adc20*/  F2FP.SATFINITE.E5M2.F32.PACK_AB_MERGE_C R3, R3, R4, RZ ;  /* 0x000000040303723e */ /* 0x000fe400048060ff */
[----:B------:R-:W-:Y:S01]  /*adc30*/  STL [R1+0x2de8], R6 ;  /* 0x002de80601007387 */ /* 0x000fe20000100800 */
[----:B------:R-:W0:Y:S03]  /*adc40*/  LDCU UR11, c[0x0][0x3b8] ;  /* 0x00007700ff0b77ac */ /* 0x000e260008000800 */
[----:B------:R2:W-:Y:S04]  /*adc50*/  STL [R1+0x1fc], R0 ;  /* 0x0001fc0001007387 */ /* 0x0005e80000100800 */
[----:B------:R0:W-:Y:S04]  /*adc60*/  STL [R1+0x2dd0], R3 ;  /* 0x002dd00301007387 */ /* 0x0001e80000100800 */
[----:B------:R-:W4:Y:S01]  /*adc70*/  LDL.LU R29, [R1+0xdf8] ;  /* 0x000df800011d7983 */ /* 0x000f220000300800 */
        /* <DEDUP_REMOVED lines=16> */
[----:B---3--:R-:W-:-:S05]  /*add80*/  F2FP.SATFINITE.E5M2.F32.PACK_AB_MERGE_C R8, R25, R11, RZ ;  /* 0x0000000b1908723e */ /* 0x008fca00048060ff */
[----:B------:R3:W-:Y:S04]  /*add90*/  STL [R1+0x2dcc], R8 ;  /* 0x002dcc0801007387 */ /* 0x0007e80000100800 */
[----:B------:R-:W2:Y:S01]  /*adda0*/  LDL.LU R20, [R1+0xdc8] ;  /* 0x000dc80001147983 */ /* 0x000ea20000300800 */
[----:B----4-:R-:W-:-:S05]  /*addb0*/  F2FP.SATFINITE.E5M2.F32.PACK_AB_MERGE_C R2, R2, R5, RZ ;  /* 0x000000050202723e */ /* 0x010fca00048060ff */
        /* <DEDUP_REMOVED lines=12> */
[----:B---3--:R-:W3:Y:S04]  /*ade80*/  LDL.LU R8, [R1+0xd94] ;  /* 0x000d940001087983 */ /* 0x008ee80000300800 */
[----:B------:R-:W3:Y:S04]  /*ade90*/  LDL.LU R11, [R1+0xd98] ;  /* 0x000d9800010b7983 */ /* 0x000ee80000300800 */
[----:B------:R-:W3:Y:S04]  /*adea0*/  LDL.LU R25, [R1+0xd9c] ;  /* 0x000d9c0001197983 */ /* 0x000ee80000300800 */
[----:B------:R-:W3:Y:S04]  /*adeb0*/  LDL.LU R5, [R1+0xd80] ;  /* 0x000d800001057983 */ /* 0x000ee80000300800 */
[----:B----4-:R-:W4:Y:S01]  /*adec0*/  LDL.LU R2, [R1+0xd84] ;  /* 0x000d840001027983 */ /* 0x010f220000300800 */
        /* <DEDUP_REMOVED lines=15> */
[----:B------:R0:W-:Y:S04]  /*adfc0*/  STL [R1+0x2d74], R6 ;  /* 0x002d740601007387 */ /* 0x0001e80000100800 */
        /* <DEDUP_REMOVED lines=17> */
[----:B------:R-:W-:-:S03]  /*ae0e0*/  F2FP.SATFINITE.E5M2.F32.PACK_AB_MERGE_C R13, R13, R14, RZ ;  /* 0x0000000e0d0d723e */ /* 0x000fc600048060ff */
[----:B------:R0:W-:Y:S01]  /*ae0f0*/  STL [R1+0x1d4], R0 ;  /* 0x0001d40001007387 */ /* 0x0001e20000100800 */
[----:B------:R-:W-:Y:S01]  /*ae100*/  F2FP.SATFINITE.E5M2.F32.PACK_AB_MERGE_C R10, R10, R12, RZ ;  /* 0x0000000c0a0a723e */ /* 0x000fe200048060ff */
[----:B0-----:R-:W-:Y:S02]  /*ae110*/  VIADD R0, R0, UR11 ;  /* 0x0000000b00007c36 */ /* 0x001fe40008000000 */
[----:B------:R-:W-:Y:S01]  /*ae120*/  STL [R1+0x2d24], R13 ;  /* 0x002d240d01007387 */ /* 0x000fe20000100800 */
[----:B------:R-:W0:Y:S01]  /*ae130*/  LDCU UR11, c[0x0][0x3b8] ;  /* 0x00007700ff0b77ac */ /* 0x000e220008000800 */
[----:B---3--:R-:W-:Y:S02]  /*ae140*/  F2FP.SATFINITE.E5M2.F32.PACK_AB_MERGE_C R8, R8, R9, RZ ;  /* 0x000000090808723e */ /* 0x008fe400048060ff */
[----:B------:R-:W-:Y:S04]  /*ae150*/  STL [R1+0x2d1c], R10 ;  /* 0x002d1c0a01007387 */ /* 0x000fe80000100800 */
[----:B------:R3:W-:Y:S04]  /*ae160*/  STL [R1+0x1d0], R0 ;  /* 0x0001d00001007387 */ /* 0x0007e80000100800 */
[----:B------:R0:W-:Y:S01]  /*ae170*/  STL [R1+0x2d0c], R8 ;  /* 0x002d0c0801007387 */ /* 0x0001e20000100800 */
[----:B---3--:R-:W-:Y:S01]  /*ae180*/  VIADD R0, R0, UR5 ;  /* 0x0000000500007c36 */ /* 0x008fe20008000000 */
[----:B----4-:R-:W-:Y:S01]  /*ae190*/  F2FP.SATFINITE.E5M2.F32.PACK_AB_MERGE_C R2, R2, R5, RZ ;  /* 0x000000050202723e */ /* 0x010fe200048060ff */
[----:B------:R-:W3:Y:S01]  /*ae1a0*/  LDCU UR5, c[0x0][0x3b8] ;  /* 0x00007700ff0577ac */ /* 0x000ee20008000800 */
[----:B0-----:R-:W-:-:S05]  /*ae1b0*/  F2FP.SATFINITE.E5M2.F32.PACK_AB_MERGE_C R8, R25, R11, RZ ;  /* 0x0000000b1908723e */ /* 0x001fca00048060ff */
[----:B------:R-:W-:Y:S04]  /*ae1c0*/  STL [R1+0x2d08], R8 ;  /* 0x002d080801007387 */ /* 0x000fe80000100800 */
[----:B------:R0:W-:Y:S04]  /*ae1d0*/  STL [R1+0x1bc], R0 ;  /* 0x0001bc0001007387 */ /* 0x0001e80000100800 */
[----:B------:R4:W-:Y:S04]  /*ae1e0*/  STL [R1+0x2ce8], R2 ;  /* 0x002ce80201007387 */ /* 0x0009e80000100800 */
[----:B------:R-:W3:Y:S01]  /*ae1f0*/  LDL.LU R29, [R1+0xd78] ;  /* 0x000d7800011d7983 */ /* 0x000ee20000300800 */
[----:B0-----:R-:W-:Y:S01]  /*ae200*/  VIADD R0, R0, UR6 ;  /* 0x0000000600007c36 */ /* 0x001fe20008000000 */
[----:B------:R-:W0:Y:S02]  /*ae210*/  LDCU UR6, c[0x0][0x3b8] ;  /* 0x00007700ff0677ac */ /* 0x000e240008000800 */
        /* <DEDUP_REMOVED lines=16> */
[----:B------:R-:W4:Y:S04]  /*ae320*/  LDL.LU R4, [R1+0xd44] ;  /* 0x000d440001047983 */ /* 0x000f280000300800 */
[----:B------:R0:W-:Y:S04]  /*ae330*/  STL [R1+0x2cc8], R3 ;  /* 0x002cc80301007387 */ /* 0x0001e80000100800 */
        /* <DEDUP_REMOVED lines=15> */
[----:B--2---:R-:W2:Y:S04]  /*ae430*/  LDL.LU R6, [R1+0xd00] ;  /* 0x000d000001067983 */ /* 0x004ea80000300800 */
        /* <DEDUP_REMOVED lines=10> */
[----:B------:R3:W-:Y:S04]  /*ae4e0*/  STL [R1+0x19c], R0 ;  /* 0x00019c0001007387 */ /* 0x0007e80000100800 */
[----:B------:R4:W-:Y:S01]  /*ae4f0*/  STL [R1+0x2c9c], R21 ;  /* 0x002c9c1501007387 */ /* 0x0009e20000100800 */
[----:B---3--:R-:W-:Y:S01]  /*ae500*/  VIADD R0, R0, UR9 ;  /* 0x0000000900007c36 */ /* 0x008fe20008000000 */
[----:B------:R-:W3:Y:S01]  /*ae510*/  LDCU UR9, c[0x0][0x3b8] ;  /* 0x00007700ff0977ac */ /* 0x000ee20008000800 */
[----:B----4-:R-:W-:Y:S02]  /*ae520*/  F2FP.SATFINITE.E5M2.F32.PACK_AB_MERGE_C R21, R2, R5, RZ ;  /* 0x000000050215723e */ /* 0x010fe400048060ff */
[----:B------:R-:W4:Y:S04]  /*ae530*/  LDL.LU R5, [R1+0xd08] ;  /* 0x000d080001057983 */ /* 0x000f280000300800 */
[----:B------:R-:W4:Y:S04]  /*ae540*/  LDL.LU R2, [R1+0xd0c] ;  /* 0x000d0c0001027983 */ /* 0x000f280000300800 */
[----:B------:R-:W-:Y:S04]  /*ae550*/  STL [R1+0x2c98], R21 ;  /* 0x002c981501007387 */ /* 0x000fe80000100800 */
[----:B------:R1:W-:Y:S02]  /*ae560*/  STL [R1+0x198], R0 ;  /* 0x0001980001007387 */ /* 0x0003e40000100800 */
[----:B-1----:R-:W-:Y:S01]  /*ae570*/  VIADD R0, R0, UR10 ;  /* 0x0000000a00007c36 */ /* 0x002fe20008000000 */
[----:B------:R-:W1:Y:S01]  /*ae580*/  LDCU UR10, c[0x0][0x3b8] ;  /* 0x00007700ff0a77ac */ /* 0x000e620008000800 */
[----:B------:R-:W-:-:S02]  /*ae590*/  F2FP.SATFINITE.E5M2.F32.PACK_AB_MERGE_C R21, R4, R7, RZ ;  /* 0x000000070415723e */ /* 0x000fc400048060ff */
[----:B------:R-:W3:Y:S04]  /*ae5a0*/  LDL.LU R7, [R1+0xcf0] ;  /* 0x000cf00001077983 */ /* 0x000ee80000300800 */
[----:B------:R-:W3:Y:S01]  /*ae5b0*/  LDL.LU R4, [R1+0xcf4] ;  /* 0x000cf40001047983 */ /* 0x000ee20000300800 */
[----:B------:R-:W-:-:S03]  /*ae5c0*/  F2FP.SATFINITE.E5M2.F32.PACK_AB_MERGE_C R19, R19, R20, RZ ;  /* 0x000000141313723e */ /* 0x000fc600048060ff */
[----:B------:R-:W-:Y:S04]  /*ae5d0*/  STL [R1+0x2c34], R21 ;  /* 0x002c341501007387 */ /* 0x000fe80000100800 */
[----:B------:R-:W-:Y:S04]  /*ae5e0*/  STL [R1+0x2c2c], R19 ;  /* 0x002c2c1301007387 */ /* 0x000fe80000100800 */
[----:B------:R0:W-:Y:S01]  /*ae5f0*/  STL [R1+0x194], R0 ;  /* 0x0001940001007387 */ /* 0x0001e20000100800 */
[----:B------:R-:W-:Y:S01]  /*ae600*/  F2FP.SATFINITE.E5M2.F32.PACK_AB_MERGE_C R17, R17, R18, RZ ;  /* 0x000000121111723e */ /* 0x000fe200048060ff */
[----:B0-----:R-:W-:Y:S01]  /*ae610*/  VIADD R0, R0, UR11 ;  /* 0x0000000b00007c36 */ /* 0x001fe20008000000 */
[----:B------:R-:W-:-:S03]  /*ae620*/  F2FP.SATFINITE.E5M2.F32.PACK_AB_MERGE_C R15, R15, R16, RZ ;  /* 0x000000100f0f723e */ /* 0x000fc600048060ff */
[----:B------:R-:W-:Y:S01]  /*ae630*/  STL [R1+0x2bfc], R17 ;  /* 0x002bfc1101007387 */ /* 0x000fe20000100800 */
[----:B------:R-:W0:Y:S03]  /*ae640*/  LDCU UR11, c[0x0][0x3b8] ;  /* 0x00007700ff0b77ac */ /* 0x000e260008000800 */
        /* <DEDUP_REMOVED lines=9> */
[----:B------:R0:W-:Y:S04]  /*ae6e0*/  STL [R1+0x17c], R0 ;  /* 0x00017c0001007387 */ /* 0x0001e80000100800 */
[----:B------:R1:W-:Y:S01]  /*ae6f0*/  STL [R1+0x2be4], R8 ;  /* 0x002be40801007387 */ /* 0x0003e20000100800 */
[----:B0-----:R-:W-:Y:S01]  /*ae700*/  VIADD R0, R0, UR6 ;  /* 0x0000000600007c36 */ /* 0x001fe20008000000 */
[----:B--2---:R-:W-:Y:S01]  /*ae710*/  F2FP.SATFINITE.E5M2.F32.PACK_AB_MERGE_C R3, R3, R6, RZ ;  /* 0x000000060303723e */ /* 0x004fe200048060ff */
[----:B------:R-:W0:Y:S01]  /*ae720*/  LDCU UR6, c[0x0][0x3b8] ;  /* 0x00007700ff0677ac */ /* 0x000e220008000800 */
[----:B-1----:R-:W-:-:S05]  /*ae730*/  F2FP.SATFINITE.E5M2.F32.PACK_AB_MERGE_C R8, R25, R11, RZ ;  /* 0x0000000b1908723e */ /* 0x002fca00048060ff */
[----:B------:R-:W-:Y:S04]  /*ae740*/  STL [R1+0x2be0], R8 ;  /* 0x002be00801007387 */ /* 0x000fe80000100800 */
[----:B------:R1:W-:Y:S04]  /*ae750*/  STL [R1+0x178], R0 ;  /* 0x0001780001007387 */ /* 0x0003e80000100800 */
[----:B------:R2:W-:Y:S04]  /*ae760*/  STL [R1+0x2bdc], R3 ;  /* 0x002bdc0301007387 */ /* 0x0005e80000100800 */
[----:B------:R-:W3:Y:S01]  /*ae770*/  LDL.LU R29, [R1+0xcf8] ;  /* 0x000cf800011d7983 */ /* 0x000ee20000300800 */
[----:B-1----:R-:W-:Y:S01]  /*ae780*/  VIADD R0, R0, UR7 ;  /* 0x0000000700007c36 */ /* 0x002fe20008000000 */
[----:B------:R-:W1:Y:S02]  /*ae790*/  LDCU UR7, c[0x0][0x3b8] ;  /* 0x00007700ff0777ac */ /* 0x000e640008000800 */
[----:B------:R-:W3:Y:S04]  /*ae7a0*/  LDL.LU R28, [R1+0xcfc] ;  /* 0x000cfc00011c7983 */ /* 0x000ee80000300800 */
[----:B------:R-:W3:Y:S04]  /*ae7b0*/  LDL.LU R27, [R1+0x4f0] ;  /* 0x0004f000011b7983 */ /* 0x000ee80000300800 */
[----:B------:R0:W-:Y:S04]  /*ae7c0*/  STL [R1+0x174], R0 ;  /* 0x0001740001007387 */ /* 0x0001e80000100800 */
[----:B------:R-:W3:Y:S04]  /*ae7d0*/  LDL.LU R26, [R1+0x4f4] ;  /* 0x0004f400011a7983 */ /* 0x000ee80000300800 */
[----:B------:R-:W3:Y:S04]  /*ae7e0*/  LDL.LU R24, [R1+0x4f8] ;  /* 0x0004f80001187983 */ /* 0x000ee80000300800 */
[----:B------:R-:W3:Y:S04]  /*ae7f0*/  LDL.LU R23, [R1+0x4fc] ;  /* 0x0004fc0001177983 */ /* 0x000ee80000300800 */
[----:B------:R-:W3:Y:S04]  /*ae800*/  LDL.LU R6, [R1+0xce0] ;  /* 0x000ce00001067983 */ /* 0x000ee80000300800 */
[----:B--2---:R-:W2:Y:S01]  /*ae810*/  LDL.LU R3, [R1+0xce4] ;  /* 0x000ce40001037983 */ /* 0x004ea20000300800 */
[----:B0-----:R-:W-:Y:S01]  /*ae820*/  VIADD R0, R0, UR8 ;  /* 0x0000000800007c36 */ /* 0x001fe20008000000 */
[----:B------:R-:W0:Y:S01]  /*ae830*/  LDCU UR8, c[0x0][0x3b8] ;  /* 0x00007700ff0877ac */ /* 0x000e220008000800 */
[----:B----4-:R-:W-:-:S02]  /*ae840*/  F2FP.SATFINITE.E5M2.F32.PACK_AB_MERGE_C R8, R2, R5, RZ ;  /* 0x000000050208723e */ /* 0x010fc400048060ff */
[----:B------:R-:W4:Y:S04]  /*ae850*/  LDL.LU R5, [R1+0xce8] ;  /* 0x000ce80001057983 */ /* 0x000f280000300800 */
[----:B------:R-:W4:Y:S04]  /*ae860*/  LDL.LU R2, [R1+0xcec] ;  /* 0x000cec0001027983 */ /* 0x000f280000300800 */
[----:B------:R0:W-:Y:S04]  /*ae870*/  STL [R1+0x2bd8], R8 ;  /* 0x002bd80801007387 */ /* 0x0001e80000100800 */
[----:B------:R-:W4:Y:S01]  /*ae880*/  LDL.LU R22, [R1+0xcd0] ;  /* 0x000cd00001167983 */ /* 0x000f220000300800 */
[----:B---3--:R-:W-:-:S05]  /*ae890*/  F2FP.SATFINITE.E5M2.F32.PACK_AB_MERGE_C R4, R4, R7, RZ ;  /* 0x000000070404723e */ /* 0x008fca00048060ff */
        /* <DEDUP_REMOVED lines=14> */
[----:B0-----:R-:W4:Y:S04]  /*ae980*/  LDL.LU R8, [R1+0xca4] ;  /* 0x000ca40001087983 */ /* 0x001f280000300800 */
[----:B------:R-:W4:Y:S04]  /*ae990*/  LDL.LU R11, [R1+0xca8] ;  /* 0x000ca800010b7983 */ /* 0x000f280000300800 */
[----:B------:R-:W4:Y:S04]  /*ae9a0*/  LDL.LU R25, [R1+0xcac] ;  /* 0x000cac0001197983 */ /* 0x000f280000300800 */
[----:B------:R-:W4:Y:S04]  /*ae9b0*/  LDL.LU R7, [R1+0xc90] ;  /* 0x000c900001077983 */ /* 0x000f280000300800 */
[----:B---3--:R-:W3:Y:S01]  /*ae9c0*/  LDL.LU R4, [R1+0xc94] ;  /* 0x000c940001047983 */ /* 0x008ee20000300800 */
[----:B------:R-:W-:Y:S01]  /*ae9d0*/  VIADD R0, R0, UR9 ;  /* 0x0000000900007c36 */ /* 0x000fe20008000000 */
[----:B------:R-:W0:Y:S01]  /*ae9e0*/  LDCU UR9, c[0x0][0x3b8] ;  /* 0x00007700ff0977ac */ /* 0x000e220008000800 */
[----:B------:R-:W-:-:S05]  /*ae9f0*/  F2FP.SATFINITE.E5M2.F32.PACK_AB_MERGE_C R28, R28, R29, RZ ;  /* 0x0000001d1c1c723e */ /* 0x000fca00048060ff */
[----:B------:R-:W-:Y:S01]  /*aea00*/  STL [R1+0x2bd4], R28 ;  /* 0x002bd41c01007387 */ /* 0x000fe20000100800 */
[----:B------:R-:W-:Y:S02]  /*aea10*/  F2FP.SATFINITE.E5M2.F32.PACK_AB_MERGE_C R26, R26, R27, RZ ;  /* 0x0000001b1a1a723e */ /* 0x000fe400048060ff */
[----:B------:R-:W-:-:S03]  /*aea20*/  F2FP.SATFINITE.E5M2.F32.PACK_AB_MERGE_C R23, R23, R24, RZ ;  /* 0x000000181717723e */ /* 0x000fc600048060ff */
[----:B------:R-:W-:Y:S04]  /*aea30*/  STL [R1+0x2bcc], R26 ;  /* 0x002bcc1a01007387 */ /* 0x000fe80000100800 */
[----:B------:R-:W-:Y:S01]  /*aea40*/  STL [R1+0x2bc8], R23 ;  /* 0x002bc81701007387 */ /* 0x000fe20000100800 */
[----:B--2---:R-:W-:-:S03]  /*aea50*/  F2FP.SATFINITE.E5M2.F32.PACK_AB_MERGE_C R3, R3, R6, RZ ;  /* 0x000000060303723e */ /* 0x004fc600048060ff */
[----:B------:R-:W-:Y:S04]  /*aea60*/  STL [R1+0x14c], R0 ;  /* 0x00014c0001007387 */ /* 0x000fe80000100800 */
[----:B------:R-:W2:Y:S04]  /*aea70*/  LDL.LU R6, [R1+0xc98] ;  /* 0x000c980001067983 */ /* 0x000ea80000300800 */
[----:B------:R0:W-:Y:S04]  /*aea80*/  STL [R1+0x2f20], R3 ;  /* 0x002f200301007387 */ /* 0x0001e80000100800 */
[----:B0-----:R-:W2:Y:S01]  /*aea90*/  LDL.LU R3, [R1+0xc9c] ;  /* 0x000c9c0001037983 */ /* 0x001ea20000300800 */
[----:B------:R-:W-:Y:S01]  /*aeaa0*/  VIADD R0, R0, UR10 ;  /* 0x0000000a00007c36 */ /* 0x000fe20008000000 */
[----:B------:R-:W0:Y:S01]  /*aeab0*/  LDCU UR10, c[0x0][0x3b8] ;  /* 0x00007700ff0a77ac */ /* 0x000e220008000800 */
[----:B----4-:R-:W-:-:S02]  /*aeac0*/  F2FP.SATFINITE.E5M2.F32.PACK_AB_MERGE_C R23, R2, R5, RZ ;  /* 0x000000050217723e */ /* 0x010fc400048060ff */
[----:B------:R-:W4:Y:S04]  /*aead0*/  LDL.LU R5, [R1+0xc80] ;  /* 0x000c800001057983 */ /* 0x000f280000300800 */
[----:B------:R-:W4:Y:S04]  /*aeae0*/  LDL.LU R2, [R1+0xc84] ;  /* 0x000c840001027983 */ /* 0x000f280000300800 */
[----:B------:R-:W-:Y:S04]  /*aeaf0*/  STL [R1+0x2f34], R23 ;  /* 0x002f341701007387 */ /* 0x000fe80000100800 */
[----:B------:R0:W-:Y:S02]  /*aeb00*/  STL [R1+0x148], R0 ;  /* 0x0001480001007387 */ /* 0x0001e40000100800 */
[----:B0-----:R-:W-:Y:S01]  /*aeb10*/  VIADD R0, R0, UR11 ;  /* 0x0000000b00007c36 */ /* 0x001fe20008000000 */
        /* <DEDUP_REMOVED lines=18> */
[----:B------:R-:W-:Y:S04]  /*aec40*/  STL [R1+0x2ebc], R10 ;  /* 0x002ebc0a01007387 */ /* 0x000fe80000100800 */
[----:B------:R1:W-:Y:S04]  /*aec50*/  STL [R1+0xe8], R0 ;  /* 0x0000e80001007387 */ /* 0x0003e80000100800 */
[----:B------:R0:W-:Y:S01]  /*aec60*/  STL [R1+0x2e90], R8 ;  /* 0x002e900801007387 */ /* 0x0001e20000100800 */
[----:B-1----:R-:W-:Y:S01]  /*aec70*/  VIADD R0, R0, UR7 ;  /* 0x0000000700007c36 */ /* 0x002fe20008000000 */
[----:B---3--:R-:W-:Y:S01]  /*aec80*/  F2FP.SATFINITE.E5M2.F32.PACK_AB_MERGE_C R4, R4, R7, RZ ;  /* 0x000000070404723e */ /* 0x008fe200048060ff */
[----:B------:R-:W1:Y:S01]  /*aec90*/  LDCU.64 UR6, c[0x0][0x390] ;  /* 0x00007200ff0677ac */ /* 0x000e620008000a00 */
[----:B0-----:R-:W-:Y:S01]  /*aeca0*/  F2FP.SATFINITE.E5M2.F32.PACK_AB_MERGE_C R8, R25, R11, RZ ;  /* 0x0000000b1908723e */ /* 0x001fe200048060ff */
[----:B------:R-:W-:-:S04]  /*aecb0*/  VIADD R7, R0, UR8 ;  /* 0x0000000800077c36 */ /* 0x000fc80008000000 */
[----:B------:R-:W-:Y:S04]  /*aecc0*/  STL [R1+0x2f4c], R8 ;  /* 0x002f4c0801007387 */ /* 0x000fe80000100800 */
[----:B------:R-:W-:Y:S04]  /*aecd0*/  STL [R1+0xe4], R0 ;  /* 0x0000e40001007387 */ /* 0x000fe80000100800 */
[----:B------:R0:W-:Y:S04]  /*aece0*/  STL [R1+0x2e88], R4 ;  /* 0x002e880401007387 */ /* 0x0001e80000100800 */
[----:B------:R-:W3:Y:S04]  /*aecf0*/  LDL.LU R29, [R1+0xc88] ;  /* 0x000c8800011d7983 */ /* 0x000ee80000300800 */
[----:B------:R-:W3:Y:S04]  /*aed00*/  LDL.LU R28, [R1+0xc8c] ;  /* 0x000c8c00011c7983 */ /* 0x000ee80000300800 */
[----:B------:R-:W3:Y:S04]  /*aed10*/  LDL.LU R27, [R1+0xc70] ;  /* 0x000c7000011b7983 */ /* 0x000ee80000300800 */
[----:B------:R-:W-:Y:S04]  /*aed20*/  STL [R1+0xe0], R7 ;  /* 0x0000e00701007387 */ /* 0x000fe80000100800 */
[----:B------:R-:W3:Y:S04]  /*aed30*/  LDL.LU R26, [R1+0xc74] ;  /* 0x000c7400011a7983 */ /* 0x000ee80000300800 */
[----:B------:R-:W3:Y:S04]  /*aed40*/  LDL.LU R24, [R1+0xc78] ;  /* 0x000c780001187983 */ /* 0x000ee80000300800 */
[----:B0-----:R-:W3:Y:S04]  /*aed50*/  LDL.LU R4, [R1+0xc7c] ;  /* 0x000c7c0001047983 */ /* 0x001ee80000300800 */
[----:B------:R-:W3:Y:S01]  /*aed60*/  LDL.LU R23, [R1+0xc60] ;  /* 0x000c600001177983 */ /* 0x000ee20000300800 */
[----:B--2---:R-:W-:-:S03]  /*aed70*/  F2FP.SATFINITE.E5M2.F32.PACK_AB_MERGE_C R0, R3, R6, RZ ;  /* 0x000000060300723e */ /* 0x004fc600048060ff */
[----:B------:R-:W2:Y:S04]  /*aed80*/  LDL.LU R3, [R1+0xc64] ;  /* 0x000c640001037983 */ /* 0x000ea80000300800 */
[----:B------:R4:W-:Y:S04]  /*aed90*/  STL [R1+0x2e84], R0 ;  /* 0x002e840001007387 */ /* 0x0009e80000100800 */
[----:B------:R-:W2:Y:S04]  /*aeda0*/  LDL.LU R22, [R1+0xc68] ;  /* 0x000c680001167983 */ /* 0x000ea80000300800 */
[----:B------:R-:W2:Y:S01]  /*aedb0*/  LDL.LU R21, [R1+0xc6c] ;  /* 0x000c6c0001157983 */ /* 0x000ea20000300800 */
[----:B----4-:R-:W-:-:S05]  /*aedc0*/  F2FP.SATFINITE.E5M2.F32.PACK_AB_MERGE_C R0, R2, R5, RZ ;  /* 0x000000050200723e */ /* 0x010fca00048060ff */
        /* <DEDUP_REMOVED lines=16> */
[----:B------:R-:W4:Y:S01]  /*aeed0*/  LDL.LU R6, [R1+0xc2c] ;  /* 0x000c2c0001067983 */ /* 0x000f220000300800 */
[----:B------:R-:W-:Y:S01]  /*aeee0*/  VIADD R7, R7, UR9 ;  /* 0x0000000907077c36 */ /* 0x000fe20008000000 */
[----:B------:R-:W0:Y:S02]  /*aeef0*/  LDCU.64 UR8, c[0x0][0x390] ;  /* 0x00007200ff0877ac */ /* 0x000e240008000a00 */
[----:B------:R-:W4:Y:S04]  /*aef00*/  LDL.LU R5, [R1+0xc10] ;  /* 0x000c100001057983 */ /* 0x000f280000300800 */
[----:B------:R-:W4:Y:S01]  /*aef10*/  LDL.LU R2, [R1+0xc14] ;  /* 0x000c140001027983 */ /* 0x000f220000300800 */
[----:B---3--:R-:W-:-:S03]  /*aef20*/  F2FP.SATFINITE.E5M2.F32.PACK_AB_MERGE_C R28, R28, R29, RZ ;  /* 0x0000001d1c1c723e */ /* 0x008fc600048060ff */
[----:B------:R-:W3:Y:S04]  /*aef30*/  LDL.LU R29, [R1+0x3678] ;  /* 0x00367800011d7983 */ /* 0x000ee80000300800 */
[----:B------:R0:W-:Y:S01]  /*aef40*/  STL [R1+0x2f50], R28 ;  /* 0x002f501c01007387 */ /* 0x0001e20000100800 */
[----:B------:R-:W-:-:S03]  /*aef50*/  F2FP.SATFINITE.E5M2.F32.PACK_AB_MERGE_C R26, R26, R27, RZ ;  /* 0x0000001b1a1a723e */ /* 0x000fc600048060ff */
[----:B0-----:R-:W3:Y:S04]  /*aef60*/  LDL.LU R28, [R1+0x3674] ;  /* 0x00367400011c7983 */ /* 0x001ee80000300800 */
[----:B------:R-:W3:Y:S01]  /*aef70*/  LDL.LU R27, [R1+0x3670] ;  /* 0x00367000011b7983 */ /* 0x000ee20000300800 */
[----:B------:R-:W-:-:S03]  /*aef80*/  F2FP.SATFINITE.E5M2.F32.PACK_AB_MERGE_C R4, R4, R24, RZ ;  /* 0x000000180404723e */ /* 0x000fc600048060ff */
[----:B------:R0:W-:Y:S04]  /*aef90*/  STL [R1+0x2e4c], R26 ;  /* 0x002e4c1a01007387 */ /* 0x0001e80000100800 */
[----:B0-----:R-:W3:Y:S04]  /*aefa0*/  LDL.LU R26, [R1+0x366c] ;  /* 0x00366c00011a7983 */ /* 0x001ee80000300800 */
[----:B------:R0:W-:Y:S01]  /*aefb0*/  STL [R1+0xcc], R7 ;  /* 0x0000cc0701007387 */ /* 0x0001e20000100800 */
[----:B--2---:R-:W-:-:S03]  /*aefc0*/  F2FP.SATFINITE.E5M2.F32.PACK_AB_MERGE_C R3, R3, R23, RZ ;  /* 0x000000170303723e */ /* 0x004fc600048060ff */
[----:B------:R-:W2:Y:S01]  /*aefd0*/  LDL.LU R24, [R1+0x3668] ;  /* 0x0036680001187983 */ /* 0x000ea20000300800 */
[----:B0-----:R-:W-:-:S03]  /*aefe0*/  VIADD R7, R7, UR10 ;  /* 0x0000000a07077c36 */ /* 0x001fc60008000000 */
[----:B------:R0:W-:Y:S01]  /*aeff0*/  STL [R1+0x2e40], R4 ;  /* 0x002e400401007387 */ /* 0x0001e20000100800 */
[----:B------:R-:W-:Y:S01]  /*af000*/  F2FP.SATFINITE.E5M2.F32.PACK_AB_MERGE_C R21, R21, R22, RZ ;  /* 0x000000161515723e */ /* 0x000fe200048060ff */
[----:B------:R-:W1:Y:S02]  /*af010*/  LDCU UR10, c[0x0][0x3b8] ;  /* 0x00007700ff0a77ac */ /* 0x000e640008000800 */
[----:B------:R-:W-:Y:S04]  /*af020*/  STL [R1+0xc8], R7 ;  /* 0x0000c80701007387 */ /* 0x000fe80000100800 */
[----:B------:R-:W2:Y:S01]  /*af030*/  LDL.LU R23, [R1+0x3664] ;  /* 0x0036640001177983 */ /* 0x000ea20000300800 */
[----:B0-----:R-:W0:Y:S03]  /*af040*/  LDC R4, c[0x0][0x3b4] ;  /* 0x0000ed00ff047b82 */ /* 0x001e260000000800 */
[----:B------:R1:W-:Y:S04]  /*af050*/  STL [R1+0x2e1c], R3 ;  /* 0x002e1c0301007387 */ /* 0x0003e80000100800 */
[----:B-1----:R-:W2:Y:S01]  /*af060*/  LDL R3, [R1+0xa4] ;  /* 0x0000a40001037983 */ /* 0x002ea20000100800 */
[----:B------:R-:W-:Y:S01]  /*af070*/  VIADD R7, R7, UR11 ;  /* 0x0000000b07077c36 */ /* 0x000fe20008000000 */
[----:B----4-:R-:W-:Y:S01]  /*af080*/  F2FP.SATFINITE.E5M2.F32.PACK_AB_MERGE_C R19, R19, R20, RZ ;  /* 0x000000141313723e */ /* 0x010fe200048060ff */
[----:B------:R-:W1:Y:S03]  /*af090*/  LDCU UR11, c[0x0][0x3b8] ;  /* 0x00007700ff0b77ac */ /* 0x000e660008000800 */
[----:B------:R4:W-:Y:S01]  /*af0a0*/  STL [R1+0xc4], R7 ;  /* 0x0000c40701007387 */ /* 0x0009e20000100800 */
[----:B------:R-:W-:-:S03]  /*af0b0*/  F2FP.SATFINITE.E5M2.F32.PACK_AB_MERGE_C R17, R17, R18, RZ ;  /* 0x000000121111723e */ /* 0x000fc600048060ff */
[----:B------:R-:W3:Y:S04]  /*af0c0*/  LDL.LU R22, [R1+0x3660] ;  /* 0x0036600001167983 */ /* 0x000ee80000300800 */
[----:B------:R1:W-:Y:S01]  /*af0d0*/  STL [R1+0x2f60], R21 ;  /* 0x002f601501007387 */ /* 0x0003e20000100800 */
[----:B----4-:R-:W-:Y:S01]  /*af0e0*/  VIADD R7, R7, UR5 ;  /* 0x0000000507077c36 */ /* 0x010fe20008000000 */
[----:B------:R-:W-:Y:S02]  /*af0f0*/  F2FP.SATFINITE.E5M2.F32.PACK_AB_MERGE_C R15, R15, R16, RZ ;  /* 0x000000100f0f723e */ /* 0x000fe400048060ff */
[----:B-1----:R-:W4:Y:S04]  /*af100*/  LDL.LU R21, [R1+0x365c] ;  /* 0x00365c0001157983 */ /* 0x002f280000300800 */
[----:B------:R-:W4:Y:S04]  /*af110*/  LDL.LU R20, [R1+0x3658] ;  /* 0x0036580001147983 */ /* 0x000f280000300800 */
[----:B------:R1:W-:Y:S01]  /*af120*/  STL [R1+0x2e00], R19 ;  /* 0x002e001301007387 */ /* 0x0003e20000100800 */
[----:B------:R-:W-:-:S03]  /*af130*/  F2FP.SATFINITE.E5M2.F32.PACK_AB_MERGE_C R13, R13, R14, RZ ;  /* 0x0000000e0d0d723e */ /* 0x000fc600048060ff */
[----:B-1----:R-:W3:Y:S04]  /*af140*/  LDL.LU R19, [R1+0x3654] ;  /* 0x0036540001137983 */ /* 0x002ee80000300800 */
[----:B------:R1:W-:Y:S04]  /*af150*/  STL [R1+0xc0], R7 ;  /* 0x0000c00701007387 */ /* 0x0003e80000100800 */
[----:B------:R-:W3:Y:S04]  /*af160*/  LDL.LU R18, [R1+0x3650] ;  /* 0x0036500001127983 */ /* 0x000ee80000300800 */
[----:B------:R0:W-:Y:S01]  /*af170*/  STL [R1+0x2dfc], R17 ;  /* 0x002dfc1101007387 */ /* 0x0001e20000100800 */
[----:B-1----:R-:W-:Y:S01]  /*af180*/  VIADD R7, R7, UR12 ;  /* 0x0000000c07077c36 */ /* 0x002fe20008000000 */
[----:B------:R-:W-:Y:S01]  /*af190*/  F2FP.SATFINITE.E5M2.F32.PACK_AB_MERGE_C R10, R10, R12, RZ ;  /* 0x0000000c0a0a723e */ /* 0x000fe200048060ff */
[----:B------:R-:W1:Y:S01]  /*af1a0*/  S2UR UR5, SR_CgaCtaId ;  /* 0x00000000000579c3 */ /* 0x000e620000008800 */
[----:B------:R-:W-:Y:S01]  /*af1b0*/  F2FP.SATFINITE.E5M2.F32.PACK_AB_MERGE_C R8, R8, R9, RZ ;  /* 0x000000090808723e */ /* 0x000fe200048060ff */
[----:B------:R-:W1:Y:S01]  /*af1c0*/  LDCU UR12, c[0x0][0x3b8] ;  /* 0x00007700ff0c77ac */ /* 0x000e620008000800 */
[----:B0-----:R-:W3:Y:S04]  /*af1d0*/  LDL.LU R17, [R1+0x364c] ;  /* 0x00364c0001117983 */ /* 0x001ee80000300800 */
[----:B------:R-:W3:Y:S04]  /*af1e0*/  LDL.LU R16, [R1+0x3648] ;  /* 0x0036480001107983 */ /* 0x000ee80000300800 */
[----:B------:R0:W-:Y:S04]  /*af1f0*/  STL [R1+0x2de4], R15 ;  /* 0x002de40f01007387 */ /* 0x0001e80000100800 */
[----:B0-----:R-:W3:Y:S04]  /*af200*/  LDL.LU R15, [R1+0x3644] ;  /* 0x00364400010f7983 */ /* 0x001ee80000300800 */
[----:B------:R0:W-:Y:S04]  /*af210*/  STL [R1+0xbc], R7 ;  /* 0x0000bc0701007387 */ /* 0x0001e80000100800 */
[----:B------:R-:W3:Y:S04]  /*af220*/  LDL.LU R14, [R1+0x3640] ;  /* 0x00364000010e7983 */ /* 0x000ee80000300800 */
[----:B------:R1:W-:Y:S01]  /*af230*/  STL [R1+0x2f6c], R13 ;  /* 0x002f6c0d01007387 */ /* 0x0003e20000100800 */
[----:B0-----:R-:W-:-:S03]  /*af240*/  VIADD R7, R7, UR13 ;  /* 0x0000000d07077c36 */ /* 0x001fc60008000000 */
[----:B-1----:R-:W3:Y:S04]  /*af250*/  LDL.LU R13, [R1+0x363c] ;  /* 0x00363c00010d7983 */ /* 0x002ee80000300800 */
[----:B------:R-:W3:Y:S04]  /*af260*/  LDL.LU R12, [R1+0x3638] ;  /* 0x00363800010c7983 */ /* 0x000ee80000300800 */
[----:B------:R0:W-:Y:S01]  /*af270*/  STL [R1+0x2dc8], R10 ;  /* 0x002dc80a01007387 */ /* 0x0001e20000100800 */
[----:B------:R-:W-:Y:S02]  /*af280*/  F2FP.SATFINITE.E5M2.F32.PACK_AB_MERGE_C R25, R25, R11, RZ ;  /* 0x0000000b1919723e */ /* 0x000fe400048060ff */
[----:B------:R-:W-:Y:S01]  /*af290*/  F2FP.SATFINITE.E5M2.F32.PACK_AB_MERGE_C R6, R6, R0, RZ ;  /* 0x000000000606723e */ /* 0x000fe200048060ff */
[----:B0-----:R-:W3:Y:S04]  /*af2a0*/  LDL.LU R10, [R1+0x3634] ;  /* 0x00363400010a7983 */ /* 0x001ee80000300800 */
[----:B------:R0:W-:Y:S04]  /*af2b0*/  STL [R1+0xb4], R7 ;  /* 0x0000b40701007387 */ /* 0x0001e80000100800 */
[----:B------:R-:W3:Y:S04]  /*af2c0*/  LDL.LU R9, [R1+0x3630] ;  /* 0x0036300001097983 */ /* 0x000ee80000300800 */
[----:B------:R1:W-:Y:S01]  /*af2d0*/  STL [R1+0x2dc4], R8 ;  /* 0x002dc40801007387 */ /* 0x0003e20000100800 */
[----:B0-----:R-:W-:-:S03]  /*af2e0*/  VIADD R7, R7, UR14 ;  /* 0x0000000e07077c36 */ /* 0x001fc60008000000 */
[----:B-1----:R-:W3:Y:S04]  /*af2f0*/  LDL.LU R8, [R1+0x362c] ;  /* 0x00362c0001087983 */ /* 0x002ee80000300800 */
[----:B------:R-:W3:Y:S04]  /*af300*/  LDL.LU R11, [R1+0x3628] ;  /* 0x00362800010b7983 */ /* 0x000ee80000300800 */
[----:B------:R0:W-:Y:S04]  /*af310*/  STL [R1+0xb0], R7 ;  /* 0x0000b00701007387 */ /* 0x0001e80000100800 */
[----:B------:R-:W-:Y:S01]  /*af320*/  STL [R1+0x2dac], R25 ;  /* 0x002dac1901007387 */ /* 0x000fe20000100800 */
[----:B0-----:R-:W-:-:S03]  /*af330*/  VIADD R7, R7, UR15 ;  /* 0x0000000f07077c36 */ /* 0x001fc60008000000 */
[----:B------:R0:W-:Y:S01]  /*af340*/  STL [R1+0x2f70], R6 ;  /* 0x002f700601007387 */ /* 0x0001e20000100800 */
[----:B------:R-:W-:Y:S01]  /*af350*/  F2FP.SATFINITE.E5M2.F32.PACK_AB_MERGE_C R0, R2, R5, RZ ;  /* 0x000000050200723e */ /* 0x000fe200048060ff */
[----:B0-----:R-:W-:-:S04]  /*af360*/  VIADD R6, R7, UR10 ;  /* 0x0000000a07067c36 */ /* 0x001fc80008000000 */
[----:B------:R-:W-:-:S04]  /*af370*/  VIADD R5, R6, UR11 ;  /* 0x0000000b06057c36 */ /* 0x000fc80008000000 */
[----:B------:R-:W-:Y:S01]  /*af380*/  VIADD R25, R5, UR12 ;  /* 0x0000000c05197c36 */ /* 0x000fe20008000000 */
[----:B------:R-:W-:Y:S04]  /*af390*/  STL [R1+0x2d8c], R0 ;  /* 0x002d8c0001007387 */ /* 0x000fe80000100800 */
[----:B------:R0:W-:Y:S01]  /*af3a0*/  STL [R1+0x25ec], R25 ;  /* 0x0025ec1901007387 */ /* 0x0001e20000100800 */
[----:B--2---:R-:W-:Y:S01]  /*af3b0*/  IMAD R3, R3, UR4, RZ ;  /* 0x0000000403037c24 */ /* 0x004fe2000f8e02ff */
[----:B------:R-:W-:Y:S02]  /*af3c0*/  UMOV UR4, 0x400 ;  /* 0x0000040000047882 */ /* 0x000fe40000000000 */
[----:B------:R-:W-:-:S06]  /*af3d0*/  ULEA UR4, UR5, UR4, 0x18 ;  /* 0x0000000405047291 */ /* 0x000fcc000f8ec0ff */
[----:B0-----:R-:W-:-:S05]  /*af3e0*/  IMAD.U32 R25, RZ, RZ, UR4 ;  /* 0x00000004ff197e24 */ /* 0x001fca000f8e00ff */
[----:B------:R0:W-:Y:S04]  /*af3f0*/  STL [R1+0x2ff0], R25 ;  /* 0x002ff01901007387 */ /* 0x0001e80000100800 */
[----:B0-----:R-:W2:Y:S01]  /*af400*/  LDL.LU R25, [R1+0x3624] ;  /* 0x0036240001197983 */ /* 0x001ea20000300800 */
[----:B------:R-:W-:Y:S01]  /*af410*/  IMAD R4, R4, 0x40, R3 ;  /* 0x0000004004047824 */ /* 0x000fe200078e0203 */
[----:B------:R-:W-:-:S04]  /*af420*/  IADD3 R0, P0, PT, R3, UR6, RZ ;  /* 0x0000000603007c10 */ /* 0x000fc8000ff1e0ff */
[C---:B------:R-:W-:Y:S02]  /*af430*/  IADD3 R2, P1, PT, R4.reuse, UR8, RZ ;  /* 0x0000000804027c10 */ /* 0x040fe4000ff3e0ff */
[----:B------:R-:W-:Y:S02]  /*af440*/  LEA.HI.X.SX32 R3, R3, UR7, 0x1, P0 ;  /* 0x0000000703037c11 */ /* 0x000fe400080f0eff */
[----:B------:R-:W-:Y:S01]  /*af450*/  LEA.HI.X.SX32 R4, R4, UR9, 0x1, P1 ;  /* 0x0000000904047c11 */ /* 0x000fe200088f0eff */
[----:B--2---:R-:W-:Y:S01]  /*af460*/  STL [R1+0x6930], R25 ;  /* 0x0069301901007387 */ /* 0x004fe20000100800 */
[----:B------:R-:W0:Y:S03]  /*af470*/  LDCU.64 UR4, c[0x0][0x398] ;  /* 0x00007300ff0477ac */ /* 0x000e260008000a00 */
[----:B------:R-:W-:Y:S01]  /*af480*/  STL [R1+0x692c], R0 ;  /* 0x00692c0001007387 */ /* 0x000fe20000100800 */
[----:B------:R-:W1:Y:S03]  /*af490*/  LDCU.64 UR26, c[0x0][0x398] ;  /* 0x00007300ff1a77ac */ /* 0x000e660008000a00 */
[----:B------:R-:W-:Y:S01]  /*af4a0*/  STL [R1+0x6928], R3 ;  /* 0x0069280301007387 */ /* 0x000fe20000100800 */
[----:B------:R-:W2:Y:S03]  /*af4b0*/  LDCU.64 UR34, c[0x0][0x398] ;  /* 0x00007300ff2277ac */ /* 0x000ea60008000a00 */
[----:B------:R-:W-:Y:S01]  /*af4c0*/  STL [R1+0x6924], R2 ;  /* 0x0069240201007387 */ /* 0x000fe20000100800 */
[----:B------:R-:W0:Y:S03]  /*af4d0*/  LDCU.64 UR20, c[0x0][0x398] ;  /* 0x00007300ff1477ac */ /* 0x000e260008000a00 */
[----:B------:R-:W-:Y:S01]  /*af4e0*/  STL [R1+0x6920], R4 ;  /* 0x0069200401007387 */ /* 0x000fe20000100800 */
[----:B------:R-:W0:Y:S03]  /*af4f0*/  LDCU.64 UR6, c[0x0][0x398] ;  /* 0x00007300ff0677ac */ /* 0x000e260008000a00 */
[----:B---3--:R-:W-:Y:S01]  /*af500*/  STL [R1+0x6910], R11 ;  /* 0x0069100b01007387 */ /* 0x008fe20000100800 */
[----:B------:R-:W3:Y:S03]  /*af510*/  LDCU.64 UR42, c[0x0][0x398] ;  /* 0x00007300ff2a77ac */ /* 0x000ee60008000a00 */
[----:B------:R-:W-:Y:S01]  /*af520*/  STL [R1+0x6900], R10 ;  /* 0x0069000a01007387 */ /* 0x000fe20000100800 */
[----:B------:R-:W0:Y:S03]  /*af530*/  LDCU.64 UR32, c[0x0][0x398] ;  /* 0x00007300ff2077ac */ /* 0x000e260008000a00 */
[----:B------:R-:W-:Y:S01]  /*af540*/  STL [R1+0x68f0], R24 ;  /* 0x0068f01801007387 */ /* 0x000fe20000100800 */
[----:B------:R-:W0:Y:S03]  /*af550*/  LDCU.64 UR12, c[0x0][0x398] ;  /* 0x00007300ff0c77ac */ /* 0x000e260008000a00 */
[----:B------:R1:W-:Y:S01]  /*af560*/  STL.64 [R1+0x68e0], R8 ;  /* 0x0068e00801007387 */ /* 0x0003e20000100a00 */
[----:B------:R-:W0:Y:S01]  /*af570*/  LDCU.64 UR24, c[0x0][0x398] ;  /* 0x00007300ff1877ac */ /* 0x000e220008000a00 */
[----:B------:R-:W0:Y:S01]  /*af580*/  LDCU.64 UR40, c[0x0][0x398] ;  /* 0x00007300ff2877ac */ /* 0x000e220008000a00 */
[----:B------:R-:W0:Y:S01]  /*af590*/  LDCU.64 UR10, c[0x0][0x398] ;  /* 0x00007300ff0a77ac */ /* 0x000e220008000a00 */
[----:B-1----:R-:W2:Y:S01]  /*af5a0*/  LDL.LU R9, [R1+0x174] ;  /* 0x0001740001097983 */ /* 0x002ea20000300800 */
[----:B------:R-:W1:Y:S03]  /*af5b0*/  LDCU.64 UR30, c[0x0][0x398] ;  /* 0x00007300ff1e77ac */ /* 0x000e660008000a00 */
[----:B------:R-:W2:Y:S01]  /*af5c0*/  LDL.LU R25, [R1+0xcc] ;  /* 0x0000cc0001197983 */ /* 0x000ea20000300800 */
[----:B------:R-:W0:Y:S03]  /*af5d0*/  LDCU.64 UR18, c[0x0][0x398] ;  /* 0x00007300ff1277ac */ /* 0x000e260008000a00 */
[----:B------:R-:W2:Y:S01]  /*af5e0*/  LDL.LU R24, [R1+0xb4] ;  /* 0x0000b40001187983 */ /* 0x000ea20000300800 */
[----:B------:R-:W0:Y:S03]  /*af5f0*/  LDCU.64 UR38, c[0x0][0x398] ;  /* 0x00007300ff2677ac */ /* 0x000e260008000a00 */
[----:B------:R-:W2:Y:S01]  /*af600*/  LDL.LU R0, [R1+0x25e8] ;  /* 0x0025e80001007983 */ /* 0x000ea20000300800 */
[----:B------:R-:W0:Y:S03]  /*af610*/  LDCU.64 UR14, c[0x0][0x398] ;  /* 0x00007300ff0e77ac */ /* 0x000e260008000a00 */
[----:B------:R1:W-:Y:S01]  /*af620*/  STL.64 [R1+0x68b8], R12 ;  /* 0x0068b80c01007387 */ /* 0x0003e20000100a00 */
[----:B------:R-:W0:Y:S01]  /*af630*/  LDCU.64 UR22, c[0x0][0x398] ;  /* 0x00007300ff1677ac */ /* 0x000e220008000a00 */
[----:B------:R-:W0:Y:S01]  /*af640*/  LDCU.64 UR28, c[0x0][0x398] ;  /* 0x00007300ff1c77ac */ /* 0x000e220008000a00 */
[----:B------:R-:W0:Y:S01]  /*af650*/  LDCU.64 UR36, c[0x0][0x398] ;  /* 0x00007300ff2477ac */ /* 0x000e220008000a00 */
[----:B-1----:R-:W2:Y:S01]  /*af660*/  LDL.LU R12, [R1+0x3f4] ;  /* 0x0003f400010c7983 */ /* 0x002ea20000300800 */
[----:B------:R-:W1:Y:S03]  /*af670*/  LDCU.64 UR8, c[0x0][0x398] ;  /* 0x00007300ff0877ac */ /* 0x000e660008000a00 */
[----:B------:R0:W-:Y:S01]  /*af680*/  STL.64 [R1+0x68a0], R14 ;  /* 0x0068a00e01007387 */ /* 0x0001e20000100a00 */
[----:B------:R-:W1:Y:S03]  /*af690*/  LDCU.64 UR16, c[0x0][0x398] ;  /* 0x00007300ff1077ac */ /* 0x000e660008000a00 */
        /* <DEDUP_REMOVED lines=9> */
[----:B------:R0:W-:Y:S04]  /*af730*/  STL.64 [R1+0x6888], R16 ;  /* 0x0068881001007387 */ /* 0x0001e80000100a00 */
[----:B0-----:R-:W2:Y:S04]  /*af740*/  LDL.LU R16, [R1+0xe8] ;  /* 0x0000e80001107983 */ /* 0x001ea80000300800 */
[----:B------:R-:W2:Y:S04]  /*af750*/  LDL.LU R17, [R1+0x170] ;  /* 0x0001700001117983 */ /* 0x000ea80000300800 */
[----:B------:R0:W-:Y:S04]  /*af760*/  STL.64 [R1+0x6860], R18 ;  /* 0x0068601201007387 */ /* 0x0001e80000100a00 */
[----:B0-----:R-:W2:Y:S04]  /*af770*/  LDL.LU R19, [R1+0xbc] ;  /* 0x0000bc0001137983 */ /* 0x001ea80000300800 */
[----:B------:R-:W2:Y:S04]  /*af780*/  LDL.LU R18, [R1+0xe0] ;  /* 0x0000e00001127983 */ /* 0x000ea80000300800 */
[----:B----4-:R0:W-:Y:S04]  /*af790*/  STL.64 [R1+0x6840], R20 ;  /* 0x0068401401007387 */ /* 0x0101e80000100a00 */
[----:B0-----:R-:W4:Y:S04]  /*af7a0*/  LDL R21, [R1+0xa4] ;  /* 0x0000a40001157983 */ /* 0x001f280000100800 */
[----:B------:R-:W-:Y:S04]  /*af7b0*/  STL.64 [R1+0x6818], R22 ;  /* 0x0068181601007387 */ /* 0x000fe80000100a00 */
[----:B------:R0:W-:Y:S04]  /*af7c0*/  STL.64 [R1+0x67e0], R26 ;  /* 0x0067e01a01007387 */ /* 0x0001e80000100a00 */
[----:B0-----:R-:W2:Y:S04]  /*af7d0*/  LDL R26, [R1+0xc1c] ;  /* 0x000c1c00011a7983 */ /* 0x001ea80000100800 */
[----:B------:R0:W-:Y:S04]  /*af7e0*/  STL.64 [R1+0x67b8], R28 ;  /* 0x0067b81c01007387 */ /* 0x0001e80000100a00 */
[----:B0-----:R-:W2:Y:S04]  /*af7f0*/  LDL.LU R29, [R1+0xc18] ;  /* 0x000c1800011d7983 */ /* 0x001ea80000300800 */
[----:B------:R0:W-:Y:S04]  /*af800*/  STL [R1+0x3c20], R5 ;  /* 0x003c200501007387 */ /* 0x0001e80000100800 */
[----:B------:R1:W-:Y:S01]  /*af810*/  STL.64 [R1+0x3b90], R6 ;  /* 0x003b900601007387 */ /* 0x0003e20000100a00 */
[----:B0-----:R-:W-:-:S02]  /*af820*/  MOV.SPILL R5, UR62 ;  /* 0x0000003e00057c02 */ /* 0x001fc40009000f00 */
[----:B-1----:R-:W-:-:S05]  /*af830*/  MOV.SPILL R6, UR63 ;  /* 0x0000003f00067c02 */ /* 0x002fca0009000f00 */
[----:B------:R-:W-:Y:S04]  /*af840*/  STL [R1+0x2f18], R6 ;  /* 0x002f180601007387 */ /* 0x000fe80000100800 */
[----:B------:R2:W-:Y:S04]  /*af850*/  STL [R1+0x2f1c], R5 ;  /* 0x002f1c0501007387 */ /* 0x0005e80000100800 */
[----:B------:R-:W3:Y:S04]  /*af860*/  LDL.LU R27, [R1+0xc00] ;  /* 0x000c0000011b7983 */ /* 0x000ee80000300800 */
[----:B------:R-:W3:Y:S04]  /*af870*/  LDL.LU R22, [R1+0xc04] ;  /* 0x000c040001167983 */ /* 0x000ee80000300800 */
[----:B------:R-:W3:Y:S04]  /*af880*/  LDL.LU R23, [R1+0xc08] ;  /* 0x000c080001177983 */ /* 0x000ee80000300800 */
[----:B------:R-:W3:Y:S01]  /*af890*/  LDL R20, [R1+0xc0c] ;  /* 0x000c0c0001147983 */ /* 0x000ee20000100800 */
[----:B--2---:R-:W-:-:S05]  /*af8a0*/  F2FP.SATFINITE.E5M2.F32.PACK_AB_MERGE_C R5, R26, R29, RZ ;  /* 0x0000001d1a05723e */ /* 0x004fca00048060ff */
[----:B------:R-:W-:Y:S04]  /*af8b0*/  STL [R1+0x2da0], R5 ;  /* 0x002da00501007387 */ /* 0x000fe80000100800 */
[----:B------:R-:W2:Y:S04]  /*af8c0*/  LDL.LU R6, [R1+0xbf8] ;  /* 0x000bf80001067983 */ /* 0x000ea80000300800 */
[----:B--2---:R0:W-:Y:S04]  /*af8d0*/  STL [R1+0x6948], R6 ;  /* 0x0069480601007387 */ /* 0x0041e80000100800 */
[----:B0-----:R-:W2:Y:S04]  /*af8e0*/  LDL.LU R6, [R1+0xbf4] ;  /* 0x000bf40001067983 */ /* 0x001ea80000300800 */
[----:B------:R-:W2:Y:S01]  /*af8f0*/  LDL.LU R7, [R1+0xbfc] ;  /* 0x000bfc0001077983 */ /* 0x000ea20000300800 */
[----:B---3--:R-:W-:-:S02]  /*af900*/  F2FP.SATFINITE.E5M2.F32.PACK_AB_MERGE_C R22, R22, R27, RZ ;  /* 0x0000001b1616723e */ /* 0x008fc400048060ff */
[----:B------:R-:W-:Y:S01]  /*af910*/  F2FP.SATFINITE.E5M2.F32.PACK_AB_MERGE_C R20, R20, R23, RZ ;  /* 0x000000171414723e */ /* 0x000fe200048060ff */
[----:B--2---:R0:W-:Y:S04]  /*af920*/  STL [R1+0x694c], R7 ;  /* 0x00694c0701007387 */ /* 0x0041e80000100800 */
[----:B0-----:R-:W2:Y:S04]  /*af930*/  LDL.LU R7, [R1+0xbf0] ;  /* 0x000bf00001077983 */ /* 0x001ea80000300800 */
[----:B------:R-:W3:Y:S04]  /*af940*/  LDL.LU R5, [R1+0xbe0] ;  /* 0x000be00001057983 */ /* 0x000ee80000300800 */
[----:B------:R-:W3:Y:S04]  /*af950*/  LDL.LU R28, [R1+0xbe4] ;  /* 0x000be400011c7983 */ /* 0x000ee80000300800 */
[----:B------:R-:W3:Y:S04]  /*af960*/  LDL.LU R29, [R1+0xbe8] ;  /* 0x000be800011d7983 */ /* 0x000ee80000300800 */
[----:B------:R0:W-:Y:S04]  /*af970*/  STL [R1+0x2d7c], R22 ;  /* 0x002d7c1601007387 */ /* 0x0001e80000100800 */
[----:B------:R-:W4:Y:S04]  /*af980*/  LDL.LU R26, [R1+0xbec] ;  /* 0x000bec00011a7983 */ /* 0x000f280000300800 */
[----:B------:R1:W-:Y:S04]  /*af990*/  STL [R1+0x2f74], R20 ;  /* 0x002f741401007387 */ /* 0x0003e80000100800 */
[----:B------:R-:W4:Y:S04]  /*af9a0*/  LDL.LU R27, [R1+0xbd0] ;  /* 0x000bd000011b7983 */ /* 0x000f280000300800 */
[----:B0-----:R-:W4:Y:S04]  /*af9b0*/  LDL R22, [R1+0xbd4] ;  /* 0x000bd40001167983 */ /* 0x001f280000100800 */
[----:B------:R-:W4:Y:S04]  /*af9c0*/  LDL.LU R23, [R1+0xbd8] ;  /* 0x000bd80001177983 */ /* 0x000f280000300800 */
[----:B-1----:R-:W4:Y:S01]  /*af9d0*/  LDL.LU R20, [R1+0xbdc] ;  /* 0x000bdc0001147983 */ /* 0x002f220000300800 */
[----:B--2---:R-:W-:-:S03]  /*af9e0*/  F2FP.SATFINITE.E5M2.F32.PACK_AB_MERGE_C R6, R6, R7, RZ ;  /* 0x000000070606723e */ /* 0x004fc600048060ff */
[----:B------:R-:W2:Y:S04]  /*af9f0*/  LDL.LU R7, [R1+0x694c] ;  /* 0x00694c0001077983 */ /* 0x000ea80000300800 */
[----:B------:R0:W-:Y:S04]  /*afa00*/  STL [R1+0x2d58], R6 ;  /* 0x002d580601007387 */ /* 0x0001e80000100800 */
[----:B0-----:R-:W2:Y:S01]  /*afa10*/  LDL.LU R6, [R1+0x6948] ;  /* 0x0069480001067983 */ /* 0x001ea20000300800 */
[----:B---3--:R-:W-:Y:S02]  /*afa20*/  F2FP.SATFINITE.E5M2.F32.PACK_AB_MERGE_C R5, R28, R5, RZ ;  /* 0x000000051c05723e */ /* 0x008fe400048060ff */
[----:B--2---:R-:W-:-:S05]  /*afa30*/  F2FP.SATFINITE.E5M2.F32.PACK_AB_MERGE_C R6, R7, R6, RZ ;  /* 0x000000060706723e */ /* 0x004fca00048060ff */
[----:B------:R0:W-:Y:S04]  /*afa40*/  STL [R1+0x2d54], R6 ;  /* 0x002d540601007387 */ /* 0x0001e80000100800 */
[----:B------:R1:W-:Y:S04]  /*afa50*/  STL [R1+0x2d38], R5 ;  /* 0x002d380501007387 */ /* 0x0003e80000100800 */
[----:B------:R-:W2:Y:S01]  /*afa60*/  LDL R28, [R1+0xa0] ;  /* 0x0000a000011c7983 */ /* 0x000ea20000100800 */
[----:B----4-:R-:W-:Y:S01]  /*afa70*/  F2FP.SATFINITE.E5M2.F32.PACK_AB_MERGE_C R7, R26, R29, RZ ;  /* 0x0000001d1a07723e */ /* 0x010fe200048060ff */
[----:B------:R-:W-:Y:S01]  /*afa80*/  IMAD.MOV.U32 R26, RZ, RZ, R21 ;  /* 0x000000ffff1a7224 */ /* 0x000fe200078e0015 */
[----:B0-----:R-:W-:Y:S01]  /*afa90*/  F2FP.SATFINITE.E5M2.F32.PACK_AB_MERGE_C R6, R22, R27, RZ ;  /* 0x0000001b1606723e */ /* 0x001fe200048060ff */
[----:B------:R-:W-:-:S02]  /*afaa0*/  IMAD.MOV.U32 R21, RZ, RZ, R17 ;  /* 0x000000ffff157224 */ /* 0x000fc400078e0011 */
[----:B-1----:R-:W-:Y:S01]  /*afab0*/  IMAD.U32 R5, RZ, RZ, UR4 ;  /* 0x00000004ff057e24 */ /* 0x002fe2000f8e00ff */
[----:B------:R-:W-:Y:S01]  /*afac0*/  UMOV UR4, UR5 ;  /* 0x0000000500047c82 */ /* 0x000fe20008000000 */
[----:B------:R-:W-:Y:S01]  /*afad0*/  IMAD.MOV.U32 R17, RZ, RZ, R9 ;  /* 0x000000ffff117224 */ /* 0x000fe200078e0009 */
[----:B--2---:R-:W-:Y:S04]  /*afae0*/  STL [R1+0x6934], R28 ;  /* 0x0069341c01007387 */ /* 0x004fe80000100800 */
[----:B------:R0:W-:Y:S04]  /*afaf0*/  STL [R1+0x2fe8], R5 ;  /* 0x002fe80501007387 */ /* 0x0001e80000100800 */
[----:B------:R-:W-:Y:S04]  /*afb00*/  STL [R1+0x2f80], R7 ;  /* 0x002f800701007387 */ /* 0x000fe80000100800 */
[----:B------:R-:W-:Y:S01]  /*afb10*/  STL [R1+0x2d28], R6 ;  /* 0x002d280601007387 */ /* 0x000fe20000100800 */
[----:B0-----:R-:W-:Y:S01]  /*afb20*/  F2FP.SATFINITE.E5M2.F32.PACK_AB_MERGE_C R5, R20, R23, RZ ;  /* 0x000000171405723e */ /* 0x001fe200048060ff */
[----:B------:R-:W-:-:S02]  /*afb30*/  IMAD.MOV.U32 R23, RZ, RZ, R14 ;  /* 0x000000ffff177224 */ /* 0x000fc400078e000e */
[----:B------:R-:W-:Y:S02]  /*afb40*/  IMAD.MOV.U32 R14, RZ, RZ, R10 ;  /* 0x000000ffff0e7224 */ /* 0x000fe400078e000a */
[----:B------:R-:W-:Y:S01]  /*afb50*/  STL [R1+0x2d20], R5 ;  /* 0x002d200501007387 */ /* 0x000fe20000100800 */
[----:B------:R-:W-:Y:S02]  /*afb60*/  IMAD.MOV.U32 R10, RZ, RZ, R2 ;  /* 0x000000ffff0a7224 */ /* 0x000fe400078e0002 */
[----:B------:R-:W-:Y:S01]  /*afb70*/  IMAD.MOV.U32 R20, RZ, RZ, R15 ;  /* 0x000000ffff147224 */ /* 0x000fe200078e000f */
[----:B------:R0:W-:Y:S01]  /*afb80*/  STL [R1+0x6940], R8 ;  /* 0x0069400801007387 */ /* 0x0001e20000100800 */
[----:B------:R-:W-:Y:S02]  /*afb90*/  IMAD.MOV.U32 R15, RZ, RZ, R4 ;  /* 0x000000ffff0f7224 */ /* 0x000fe400078e0004 */
[----:B------:R-:W-:Y:S01]  /*afba0*/  IMAD.MOV.U32 R4, RZ, RZ, R3 ;  /* 0x000000ffff047224 */ /* 0x000fe200078e0003 */
[----:B0-----:R-:W2:Y:S04]  /*afbb0*/  LDL R8, [R1+0xbc4] ;  /* 0x000bc40001087983 */ /* 0x001ea80000100800 */
[----:B------:R-:W3:Y:S04]  /*afbc0*/  LDL.LU R2, [R1+0xbc8] ;  /* 0x000bc80001027983 */ /* 0x000ee80000300800 */
[----:B---3--:R0:W-:Y:S04]  /*afbd0*/  STL [R1+0x6944], R2 ;  /* 0x0069440201007387 */ /* 0x0081e80000100800 */
[----:B0-----:R-:W2:Y:S04]  /*afbe0*/  LDL.LU R2, [R1+0xbc0] ;  /* 0x000bc00001027983 */ /* 0x001ea80000300800 */
[----:B------:R-:W3:Y:S01]  /*afbf0*/  LDL.LU R3, [R1+0xbcc] ;  /* 0x000bcc0001037983 */ /* 0x000ee20000300800 */
[----:B------:R-:W-:-:S02]  /*afc00*/  IMAD.MOV.U32 R27, RZ, RZ, R24 ;  /* 0x000000ffff1b7224 */ /* 0x000fc400078e0018 */
[----:B------:R-:W-:Y:S01]  /*afc10*/  IMAD.MOV.U32 R24, RZ, RZ, R25 ;  /* 0x000000ffff187224 */ /* 0x000fe200078e0019 */
[----:B------:R-:W4:Y:S01]  /*afc20*/  LDL.LU R9, [R1+0xbb4] ;  /* 0x000bb40001097983 */ /* 0x000f220000300800 */
[----:B------:R-:W-:Y:S02]  /*afc30*/  IMAD.MOV.U32 R29, RZ, RZ, R26 ;  /* 0x000000ffff1d7224 */ /* 0x000fe400078e001a */
[----:B------:R-:W-:Y:S01]  /*afc40*/  IMAD.MOV.U32 R22, RZ, RZ, R0 ;  /* 0x000000ffff167224 */ /* 0x000fe200078e0000 */
[----:B------:R0:W-:Y:S04]  /*afc50*/  STL [R1+0x6938], R11 ;  /* 0x0069380b01007387 */ /* 0x0001e80000100800 */
[----:B0-----:R-:W3:Y:S01]  /*afc60*/  LDL.LU R11, [R1+0xbb8] ;  /* 0x000bb800010b7983 */ /* 0x001ee20000300800 */
[----:B------:R-:W-:-:S02]  /*afc70*/  IMAD.MOV.U32 R26, RZ, RZ, R23 ;  /* 0x000000ffff1a7224 */ /* 0x000fc400078e0017 */
[----:B------:R-:W-:Y:S02]  /*afc80*/  IMAD.MOV.U32 R23, RZ, RZ, R17 ;  /* 0x000000ffff177224 */ /* 0x000fe400078e0011 */
[----:B------:R-:W-:Y:S02]  /*afc90*/  IMAD.MOV.U32 R17, RZ, RZ, R15 ;  /* 0x000000ffff117224 */ /* 0x000fe400078e000f */
[----:B------:R-:W-:Y:S02]  /*afca0*/  IMAD.MOV.U32 R15, RZ, RZ, R10 ;  /* 0x000000ffff0f7224 */ /* 0x000fe400078e000a */
[----:B------:R-:W-:Y:S01]  /*afcb0*/  IMAD.MOV.U32 R10, RZ, RZ, R4 ;  /* 0x000000ffff0a7224 */ /* 0x000fe200078e0004 */
[----:B--2---:R-:W-:Y:S01]  /*afcc0*/  F2FP.SATFINITE.E5M2.F32.PACK_AB_MERGE_C R8, R8, R2, RZ ;  /* 0x000000020808723e */ /* 0x004fe200048060ff */
[----:B---3--:R0:W-:Y:S04]  /*afcd0*/  STL [R1+0x693c], R11 ;  /* 0x00693c0b01007387 */ /* 0x0081e80000100800 */
[----:B0-----:R-:W4:Y:S04]  /*afce0*/  LDL.LU R11, [R1+0xbb0] ;  /* 0x000bb000010b7983 */ /* 0x001f280000300800 */
[----:B------:R-:W2:Y:S04]  /*afcf0*/  LDL.LU R28, [R1+0xbbc] ;  /* 0x000bbc00011c7983 */ /* 0x000ea80000300800 */
[----:B------:R-:W3:Y:S04]  /*afd00*/  LDL.LU R25, [R1+0xba0] ;  /* 0x000ba00001197983 */ /* 0x000ee80000300800 */
[----:B------:R-:W3:Y:S04]  /*afd10*/  LDL R0, [R1+0xba4] ;  /* 0x000ba40001007983 */ /* 0x000ee80000100800 */
[----:B------:R-:W2:Y:S04]  /*afd20*/  LDL.LU R6, [R1+0xba8] ;  /* 0x000ba80001067983 */ /* 0x000ea80000300800 */
[----:B------:R-:W2:Y:S04]  /*afd30*/  LDL R7, [R1+0xbac] ;  /* 0x000bac0001077983 */ /* 0x000ea80000100800 */
[----:B------:R-:W2:Y:S04]  /*afd40*/  LDL.LU R5, [R1+0xb90] ;  /* 0x000b900001057983 */ /* 0x000ea80000300800 */
[----:B------:R-:W2:Y:S04]  /*afd50*/  LDL.LU R4, [R1+0xb94] ;  /* 0x000b940001047983 */ /* 0x000ea80000300800 */
[----:B------:R-:W2:Y:S04]  /*afd60*/  LDL.LU R2, [R1+0x6944] ;  /* 0x0069440001027983 */ /* 0x000ea80000300800 */
[----:B------:R0:W-:Y:S04]  /*afd70*/  STL [R1+0x2d04], R8 ;  /* 0x002d040801007387 */ /* 0x0001e80000100800 */
[----:B0-----:R-:W3:Y:S01]  /*afd80*/  LDL.LU R8, [R1+0x6940] ;  /* 0x0069400001087983 */ /* 0x001ee20000300800 */
[----:B----4-:R-:W-:-:S02]  /*afd90*/  F2FP.SATFINITE.E5M2.F32.PACK_AB_MERGE_C R9, R9, R11, RZ ;  /* 0x0000000b0909723e */ /* 0x010fc400048060ff */
[----:B--2---:R-:W-:Y:S02]  /*afda0*/  F2FP.SATFINITE.E5M2.F32.PACK_AB_MERGE_C R2, R3, R2, RZ ;  /* 0x000000020302723e */ /* 0x004fe400048060ff */
[----:B------:R-:W2:Y:S04]  /*afdb0*/  LDL.LU R3, [R1+0xb98] ;  /* 0x000b980001037983 */ /* 0x000ea80000300800 */
[----:B------:R0:W-:Y:S04]  /*afdc0*/  STL [R1+0x2f84], R2 ;  /* 0x002f840201007387 */ /* 0x0001e80000100800 */
[----:B0-----:R-:W2:Y:S04]  /*afdd0*/  LDL.LU R2, [R1+0xb9c] ;  /* 0x000b9c0001027983 */ /* 0x001ea80000300800 */
[----:B------:R-:W4:Y:S04]  /*afde0*/  LDL.LU R11, [R1+0x693c] ;  /* 0x00693c00010b7983 */ /* 0x000f280000300800 */
[----:B------:R0:W-:Y:S04]  /*afdf0*/  STL [R1+0x2cdc], R9 ;  /* 0x002cdc0901007387 */ /* 0x0001e80000100800 */
[----:B0-----:R-:W2:Y:S01]  /*afe00*/  LDL.LU R9, [R1+0x1460] ;  /* 0x0014600001097983 */ /* 0x001ea20000300800 */
[----:B---3--:R-:W-:-:S02]  /*afe10*/  F2FP.SATFINITE.E5M2.F32.PACK_AB_MERGE_C R0, R0, R25, RZ ;  /* 0x000000190000723e */ /* 0x008fc400048060ff */
[----:B------:R-:W-:Y:S02]  /*afe20*/  F2FP.SATFINITE.E5M2.F32.PACK_AB_MERGE_C R6, R7, R6, RZ ;  /* 0x000000060706723e */ /* 0x000fe400048060ff */
[----:B------:R-:W-:Y:S02]  /*afe30*/  F2FP.SATFINITE.E5M2.F32.PACK_AB_MERGE_C R5, R4, R5, RZ ;  /* 0x000000050405723e */ /* 0x000fe400048060ff */
[----:B----4-:R-:W-:Y:S02]  /*afe40*/  F2FP.SATFINITE.E5M2.F32.PACK_AB_MERGE_C R28, R28, R11, RZ ;  /* 0x0000000b1c1c723e */ /* 0x010fe400048060ff */
[----:B------:R-:W3:Y:S04]  /*afe50*/  LDL.LU R11, [R1+0x6938] ;  /* 0x00693800010b7983 */ /* 0x000ee80000300800 */
[----:B------:R0:W-:Y:S04]  /*afe60*/  STL [R1+0x2cd8], R28 ;  /* 0x002cd81c01007387 */ /* 0x0001e80000100800 */
[----:B0-----:R-:W4:Y:S04]  /*afe70*/  LDL.LU R28, [R1+0x6934] ;  /* 0x00693400011c7983 */ /* 0x001f280000300800 */
[----:B------:R-:W3:Y:S04]  /*afe80*/  LDL.LU R25, [R1+0x6930] ;  /* 0x0069300001197983 */ /* 0x000ee80000300800 */
[----:B------:R0:W-:Y:S01]  /*afe90*/  STL [R1+0x2cc4], R0 ;  /* 0x002cc40001007387 */ /* 0x0001e20000100800 */
[----:B--2---:R-:W-:-:S03]  /*afea0*/  F2FP.SATFINITE.E5M2.F32.PACK_AB_MERGE_C R2, R2, R3, RZ ;  /* 0x000000030202723e */ /* 0x004fc600048060ff */
[----:B0-----:R-:W2:Y:S04]  /*afeb0*/  LDL.LU R0, [R1+0x692c] ;  /* 0x00692c0001007983 */ /* 0x001ea80000300800 */
[----:B------:R-:W2:Y:S04]  /*afec0*/  LDL.LU R7, [R1+0x1580] ;  /* 0x0015800001077983 */ /* 0x000ea80000300800 */
[----:B------:R-:W-:Y:S04]  /*afed0*/  STL [R1+0x2f94], R6 ;  /* 0x002f940601007387 */ /* 0x000fe80000100800 */
[----:B------:R-:W-:Y:S04]  /*afee0*/  STL [R1+0x2cac], R5 ;  /* 0x002cac0501007387 */ /* 0x000fe80000100800 */
[----:B------:R-:W2:Y:S04]  /*afef0*/  LDL.LU R3, [R1+0x6928] ;  /* 0x0069280001037983 */ /* 0x000ea80000300800 */
[----:B------:R0:W-:Y:S04]  /*aff00*/  STL [R1+0x2ca4], R2 ;  /* 0x002ca40201007387 */ /* 0x0001e80000100800 */
[----:B0-----:R-:W2:Y:S01]  /*aff10*/  LDL.LU R2, [R1+0x6924] ;  /* 0x0069240001027983 */ /* 0x001ea20000300800 */
[----:B----4-:R-:W-:-:S02]  /*aff20*/  VIADD R6, R28, 0x156 ;  /* 0x000001561c067836 */ /* 0x010fc40000000000 */
[C---:B------:R-:W-:Y:S02]  /*aff30*/  VIADD R4, R28.reuse, 0x158 ;  /* 0x000001581c047836 */ /* 0x040fe40000000000 */
[----:B------:R-:W-:Y:S01]  /*aff40*/  VIADD R5, R28, 0x157 ;  /* 0x000001571c057836 */ /* 0x000fe20000000000 */
[----:B------:R-:W-:Y:S01]  /*aff50*/  ISETP.GE.AND P1, PT, R6, UR27, PT ;  /* 0x0000001b06007c0c */ /* 0x000fe2000bf26270 */
[----:B------:R-:W-:Y:S02]  /*aff60*/  VIADD R6, R28, 0x155 ;  /* 0x000001551c067836 */ /* 0x000fe40000000000 */
[----:B------:R-:W-:Y:S02]  /*aff70*/  IMAD.MOV.U32 R28, RZ, RZ, R17 ;  /* 0x000000ffff1c7224 */ /* 0x000fe400078e0011 */
[----:B---3--:R-:W-:Y:S01]  /*aff80*/  IMAD.MOV.U32 R17, RZ, RZ, R11 ;  /* 0x000000ffff117224 */ /* 0x008fe200078e000b */
[----:B------:R-:W-:Y:S02]  /*aff90*/  ISETP.GE.AND P3, PT, R4, UR35, PT ;  /* 0x0000002304007c0c */ /* 0x000fe4000bf66270 */
[----:B------:R-:W3:Y:S01]  /*affa0*/  LDL.LU R4, [R1+0x6920] ;  /* 0x0069200001047983 */ /* 0x000ee20000300800 */
[----:B------:R-:W-:Y:S01]  /*affb0*/  ISETP.GE.AND P2, PT, R5, UR4, PT ;  /* 0x0000000405007c0c */ /* 0x000fe2000bf46270 */
[----:B------:R-:W-:Y:S01]  /*affc0*/  IMAD.MOV.U32 R5, RZ, RZ, R29 ;  /* 0x000000ffff057224 */ /* 0x000fe200078e001d */
[----:B------:R-:W-:Y:S01]  /*affd0*/  ISETP.GE.AND P0, PT, R6, UR21, PT ;  /* 0x0000001506007c0c */ /* 0x000fe2000bf06270 */
[----:B------:R0:W-:Y:S01]  /*affe0*/  STL.64 [R1+0x6918], R24 ;  /* 0x0069181801007387 */ /* 0x0001e20000100a00 */
[----:B------:R-:W-:Y:S01]  /*afff0*/  IMAD.MOV.U32 R29, RZ, RZ, R10 ;  /* 0x000000ffff1d7224 */ /* 0x000fe200078e000a */
[----:B------:R-:W-:Y:S01]  /*b0000*/  SHF.R.S32.HI R10, RZ, 0x1f, R9 ;  /* 0x0000001fff0a7819 */ /* 0x000fe20000011409 */
[----:B------:R-:W-:Y:S01]  /*b0010*/  UMOV UR27, UR6 ;  /* 0x00000006001b7c82 */ /* 0x000fe20008000000 */
[----:B------:R1:W-:Y:S01]  /*b0020*/  STL.64 [R1+0x6908], R16 ;  /* 0x0069081001007387 */ /* 0x0003e20000100a00 */
[----:B--2---:R-:W-:Y:S01]  /*b0030*/  SHF.R.S32.HI R11, RZ, 0x1f, R7 ;  /* 0x0000001fff0b7819 */ /* 0x004fe20000011407 */
[----:B------:R-:W-:Y:S01]  /*b0040*/  UMOV UR74, UR7 ;  /* 0x00000007004a7c82 */ /* 0x000fe20008000000 */
[----:B------:R-:W-:Y:S01]  /*b0050*/  IMAD.MOV.U32 R6, RZ, RZ, R27 ;  /* 0x000000ffff067224 */ /* 0x000fe200078e001b */
[----:B------:R-:W2:Y:S01]  /*b0060*/  LDCU.64 UR6, c[0x0][0x398] ;  /* 0x00007300ff0677ac */ /* 0x000ea20008000a00 */
[-C--:B0-----:R-:W-:Y:S01]  /*b0070*/  IADD3 R24, P5, PT, R9, R0.reuse, RZ ;  /* 0x0000000009187210 */ /* 0x081fe20007fbe0ff */
[----:B------:R-:W0:Y:S01]  /*b0080*/  LDCU.64 UR4, c[0x0][0x398] ;  /* 0x00007300ff0477ac */ /* 0x000e220008000a00 */
[----:B-1----:R-:W-:-:S03]  /*b0090*/  IADD3 R16, P4, PT, R7, R0, RZ ;  /* 0x0000000007107210 */ /* 0x002fc60007f9e0ff */
[--C-:B------:R-:W-:Y:S02]  /*b00a0*/  IMAD.X R25, R10, 0x1, R3.reuse, P5 ;  /* 0x000000010a197824 */ /* 0x100fe400028e0603 */
[----:B------:R-:W-:-:S05]  /*b00b0*/  IMAD.X R17, R11, 0x1, R3, P4 ;  /* 0x000000010b117824 */ /* 0x000fca00020e0603 */
[----:B------:R-:W-:Y:S04]  /*b00c0*/  STL.64 [R1+0x2bc0], R16 ;  /* 0x002bc01001007387 */ /* 0x000fe80000100a00 */
[----:B------:R1:W-:Y:S04]  /*b00d0*/  STL.64 [R1+0x2bb8], R24 ;  /* 0x002bb81801007387 */ /* 0x0003e80000100a00 */
[----:B-1----:R-:W4:Y:S01]  /*b00e0*/  LDL.LU.64 R24, [R1+0x6918] ;  /* 0x0069180001187983 */ /* 0x002f220000300a00 */
[-C--:B------:R-:W-:Y:S01]  /*b00f0*/  IADD3 R16, P4, PT, R7, R2.reuse, RZ ;  /* 0x0000000207107210 */ /* 0x080fe20007f9e0ff */
[----:B------:R-:W-:Y:S01]  /*b0100*/  IMAD.MOV.U32 R27, RZ, RZ, R8 ;  /* 0x000000ffff1b7224 */ /* 0x000fe200078e0008 */
[----:B------:R-:W-:-:S03]  /*b0110*/  IADD3 R8, P6, PT, R9, R2, RZ ;  /* 0x0000000209087210 */ /* 0x000fc60007fde0ff */
[--C-:B---3--:R-:W-:Y:S02]  /*b0120*/  IMAD.X R17, R11, 0x1, R4.reuse, P4 ;  /* 0x000000010b117824 */ /* 0x108fe400020e0604 */
[----:B------:R-:W-:Y:S02]  /*b0130*/  IMAD.X R9, R10, 0x1, R4, P6 ;  /* 0x000000010a097824 */ /* 0x000fe400030e0604 */
[----:B----4-:R-:W-:Y:S01]  /*b0140*/  IMAD.MOV.U32 R7, RZ, RZ, R24 ;  /* 0x000000ffff077224 */ /* 0x010fe200078e0018 */
[----:B------:R-:W-:-:S04]  /*b0150*/  SHF.R.S32.HI R24, RZ, 0x1f, R25 ;  /* 0x0000001fff187819 */ /* 0x000fc80000011419 */
[----:B------:R1:W-:Y:S04]  /*b0160*/  STL.64 [R1+0x68f8], R6 ;  /* 0x0068f80601007387 */ /* 0x0003e80000100a00 */
[----:B------:R-:W-:Y:S04]  /*b0170*/  STL.64 [R1+0x68e8], R18 ;  /* 0x0068e81201007387 */ /* 0x000fe80000100a00 */
[----:B------:R-:W3:Y:S01]  /*b0180*/  LDL.LU R11, [R1+0x6910] ;  /* 0x00691000010b7983 */ /* 0x000ee20000300800 */
[----:B-1----:R-:W-:-:S03]  /*b0190*/  IADD3 R6, P5, PT, R25, R0, RZ ;  /* 0x0000000019067210 */ /* 0x002fc60007fbe0ff */
[----:B------:R1:W-:Y:S02]  /*b01a0*/  STL.64 [R1+0x2bb0], R16 ;  /* 0x002bb01001007387 */ /* 0x0003e40000100a00 */
[----:B------:R-:W-:Y:S02]  /*b01b0*/  IMAD.X R7, R24, 0x1, R3, P5 ;  /* 0x0000000118077824 */ /* 0x000fe400028e0603 */
[----:B-1----:R-:W4:Y:S04]  /*b01c0*/  LDL.LU.64 R16, [R1+0x6908] ;  /* 0x0069080001107983 */ /* 0x002f280000300a00 */
[----:B------:R-:W-:Y:S04]  /*b01d0*/  STL.64 [R1+0x68d8], R12 ;  /* 0x0068d80c01007387 */ /* 0x000fe80000100a00 */
[----:B------:R-:W2:Y:S04]  /*b01e0*/  LDL.LU R10, [R1+0x6900] ;  /* 0x00690000010a7983 */ /* 0x000ea80000300800 */
[----:B------:R-:W-:Y:S04]  /*b01f0*/  STL.64 [R1+0x2ba8], R8 ;  /* 0x002ba80801007387 */ /* 0x000fe80000100a00 */
[----:B------:R1:W-:Y:S04]  /*b0200*/  STL.64 [R1+0x2ba0], R6 ;  /* 0x002ba00601007387 */ /* 0x0003e80000100a00 */
[----:B-1----:R-:W2:Y:S01]  /*b0210*/  LDL.LU.64 R6, [R1+0x68f8] ;  /* 0x0068f80001067983 */ /* 0x002ea20000300a00 */
[----:B------:R-:W-:-:S05]  /*b0220*/  IADD3 R18, P4, PT, R25, R2, RZ ;  /* 0x0000000219127210 */ /* 0x000fca0007f9e0ff */
[----:B------:R-:W-:Y:S02]  /*b0230*/  IMAD.X R19, R24, 0x1, R4, P4 ;  /* 0x0000000118137824 */ /* 0x000fe400020e0604 */
[----:B------:R-:W4:Y:S04]  /*b0240*/  LDL.LU R24, [R1+0x68f0] ;  /* 0x0068f00001187983 */ /* 0x000f280000300800 */
[----:B------:R1:W-:Y:S04]  /*b0250*/  STL.64 [R1+0x2b98], R18 ;  /* 0x002b981201007387 */ /* 0x0003e80000100a00 */
[----:B-1----:R-:W4:Y:S01]  /*b0260*/  LDL.LU.64 R18, [R1+0x68e8] ;  /* 0x0068e80001127983 */ /* 0x002f220000300a00 */
[----:B---3--:R-:W-:-:S02]  /*b0270*/  SHF.R.S32.HI R25, RZ, 0x1f, R11 ;  /* 0x0000001fff197819 */ /* 0x008fc4000001140b */
[C---:B------:R-:W-:Y:S02]  /*b0280*/  IADD3 R8, P6, PT, R11.reuse, R0, RZ ;  /* 0x000000000b087210 */ /* 0x040fe40007fde0ff */
[----:B------:R-:W-:-:S03]  /*b0290*/  IADD3 R12, P5, PT, R11, R2, RZ ;  /* 0x000000020b0c7210 */ /* 0x000fc60007fbe0ff */
[----:B------:R-:W-:-:S05]  /*b02a0*/  IMAD.X R9, R25, 0x1, R3, P6 ;  /* 0x0000000119097824 */ /* 0x000fca00030e0603 */
[----:B------:R1:W-:Y:S04]  /*b02b0*/  STL.64 [R1+0x2b90], R8 ;  /* 0x002b900801007387 */ /* 0x0003e80000100a00 */
[----:B-1----:R-:W3:Y:S04]  /*b02c0*/  LDL.LU.64 R8, [R1+0x68e0] ;  /* 0x0068e00001087983 */ /* 0x002ee80000300a00 */
[----:B--2---:R1:W-:Y:S04]  /*b02d0*/  STL.64 [R1+0x68c8], R6 ;  /* 0x0068c80601007387 */ /* 0x0043e80000100a00 */
[----:B------:R2:W-:Y:S01]  /*b02e0*/  STL [R1+0x2b88], R12 ;  /* 0x002b880c01007387 */ /* 0x0005e20000100800 */
[----:B-1----:R-:W-:-:S02]  /*b02f0*/  IMAD.MOV.U32 R6, RZ, RZ, R12 ;  /* 0x000000ffff067224 */ /* 0x002fc400078e000c */
[----:B------:R-:W-:Y:S02]  /*b0300*/  IMAD.MOV.U32 R7, RZ, RZ, R13 ;  /* 0x000000ffff077224 */ /* 0x000fe400078e000d */
[----:B--2---:R-:W2:Y:S04]  /*b0310*/  LDL.LU.64 R12, [R1+0x68d8] ;  /* 0x0068d800010c7983 */ /* 0x004ea80000300a00 */
[----:B----4-:R1:W-:Y:S01]  /*b0320*/  STL.64 [R1+0x68c0], R18 ;  /* 0x0068c01201007387 */ /* 0x0103e20000100a00 */
[----:B------:R-:W-:Y:S02]  /*b0330*/  IMAD.X R7, R25, 0x1, R4, P5 ;  /* 0x0000000119077824 */ /* 0x000fe400028e0604 */
[----:B-1----:R-:W-:Y:S02]  /*b0340*/  IMAD.MOV.U32 R18, RZ, RZ, R5 ;  /* 0x000000ffff127224 */ /* 0x002fe400078e0005 */
[----:B------:R-:W-:-:S03]  /*b0350*/  IMAD.MOV.U32 R5, RZ, RZ, R29 ;  /* 0x000000ffff057224 */ /* 0x000fc600078e001d */
[----:B------:R1:W-:Y:S01]  /*b0360*/  STL.64 [R1+0x68d0], R18 ;  /* 0x0068d01201007387 */ /* 0x0003e20000100a00 */
[----:B------:R-:W-:Y:S02]  /*b0370*/  IMAD.MOV.U32 R29, RZ, RZ, R14 ;  /* 0x000000ffff1d7224 */ /* 0x000fe400078e000e */
[----:B-1----:R-:W-:Y:S01]  /*b0380*/  IMAD.MOV.U32 R19, RZ, RZ, R28 ;  /* 0x000000ffff137224 */ /* 0x002fe200078e001c */
[----:B------:R-:W-:Y:S01]  /*b0390*/  STL [R1+0x2b8c], R7 ;  /* 0x002b8c0701007387 */ /* 0x000fe20000100800 */
[----:B---3--:R-:W-:Y:S02]  /*b03a0*/  SHF.R.S32.HI R11, RZ, 0x1f, R8 ;  /* 0x0000001fff0b7819 */ /* 0x008fe40000011408 */
[----:B------:R-:W-:Y:S01]  /*b03b0*/  IADD3 R18, P4, PT, R8, R0, RZ ;  /* 0x0000000008127210 */ /* 0x000fe20007f9e0ff */
[----:B--2---:R-:W-:Y:S02]  /*b03c0*/  IMAD.MOV.U32 R14, RZ, RZ, R13 ;  /* 0x000000ffff0e7224 */ /* 0x004fe400078e000d */
[----:B------:R-:W-:-:S02]  /*b03d0*/  IMAD.MOV.U32 R13, RZ, RZ, R19 ;  /* 0x000000ffff0d7224 */ /* 0x000fc400078e0013 */
[----:B------:R-:W-:-:S05]  /*b03e0*/  IMAD.X R19, R11, 0x1, R3, P4 ;  /* 0x000000010b137824 */ /* 0x000fca00020e0603 */
[----:B------:R1:W-:Y:S04]  /*b03f0*/  STL.64 [R1+0x2b80], R18 ;  /* 0x002b801201007387 */ /* 0x0003e80000100a00 */
[----:B-1----:R-:W2:Y:S01]  /*b0400*/  LDL.LU.64 R18, [R1+0x68d0] ;  /* 0x0068d00001127983 */ /* 0x002ea20000300a00 */
[----:B------:R-:W-:-:S05]  /*b0410*/  IADD3 R6, P6, PT, R8, R2, RZ ;  /* 0x0000000208067210 */ /* 0x000fca0007fde0ff */
[----:B------:R-:W-:Y:S02]  /*b0420*/  IMAD.X R7, R11, 0x1, R4, P6 ;  /* 0x000000010b077824 */ /* 0x000fe400030e0604 */
[----:B------:R-:W-:-:S03]  /*b0430*/  IMAD.MOV.U32 R28, RZ, RZ, R23 ;  /* 0x000000ffff1c7224 */ /* 0x000fc600078e0017 */
[----:B------:R1:W-:Y:S01]  /*b0440*/  STL.64 [R1+0x2b78], R6 ;  /* 0x002b780601007387 */ /* 0x0003e20000100a00 */
[----:B------:R-:W-:Y:S01]  /*b0450*/  IMAD.MOV.U32 R23, RZ, RZ, R16 ;  /* 0x000000ffff177224 */ /* 0x000fe200078e0010 */
[----:B------:R-:W-:Y:S01]  /*b0460*/  SHF.R.S32.HI R25, RZ, 0x1f, R9 ;  /* 0x0000001fff197819 */ /* 0x000fe20000011409 */
[----:B------:R-:W-:Y:S01]  /*b0470*/  IMAD.MOV.U32 R16, RZ, RZ, R12 ;  /* 0x000000ffff107224 */ /* 0x000fe200078e000c */
[C---:B------:R-:W-:Y:S01]  /*b0480*/  IADD3 R12, P5, PT, R9.reuse, R0, RZ ;  /* 0x00000000090c7210 */ /* 0x040fe20007fbe0ff */
[----:B-1----:R-:W3:Y:S01]  /*b0490*/  LDL.LU.64 R6, [R1+0x68c8] ;  /* 0x0068c80001067983 */ /* 0x002ee20000300a00 */
[----:B--2---:R-:W-:Y:S01]  /*b04a0*/  IMAD.MOV.U32 R11, RZ, RZ, R18 ;  /* 0x000000ffff0b7224 */ /* 0x004fe200078e0012 */
[----:B------:R-:W-:-:S05]  /*b04b0*/  IADD3 R18, P6, PT, R9, R2, RZ ;  /* 0x0000000209127210 */ /* 0x000fca0007fde0ff */
[----:B------:R1:W-:Y:S04]  /*b04c0*/  STL [R1+0x2b68], R18 ;  /* 0x002b681201007387 */ /* 0x0003e80000100800 */
[----:B-1----:R-:W2:Y:S04]  /*b04d0*/  LDL.LU.64 R18, [R1+0x68c0] ;  /* 0x0068c00001127983 */ /* 0x002ea80000300a00 */
[----:B------:R1:W-:Y:S02]  /*b04e0*/  STL.64 [R1+0x3b80], R8 ;  /* 0x003b800801007387 */ /* 0x0003e40000100a00 */
[----:B-1----:R-:W-:-:S02]  /*b04f0*/  IMAD.MOV.U32 R9, RZ, RZ, R11 ;  /* 0x000000ffff097224 */ /* 0x002fc400078e000b */
[----:B------:R-:W-:-:S05]  /*b0500*/  IMAD.MOV.U32 R8, RZ, RZ, R13 ;  /* 0x000000ffff087224 */ /* 0x000fca00078e000d */
[----:B------:R1:W-:Y:S04]  /*b0510*/  STL.64 [R1+0x68a8], R8 ;  /* 0x0068a80801007387 */ /* 0x0003e80000100a00 */
[----:B-1----:R1:W4:Y:S01]  /*b0520*/  LDL.64 R8, [R1+0x2b68] ;  /* 0x002b680001087983 */ /* 0x0023220000100a00 */
[----:B------:R-:W-:Y:S01]  /*b0530*/  IMAD.X R13, R25, 0x1, R3, P5 ;  /* 0x00000001190d7824 */ /* 0x000fe200028e0603 */
[----:B------:R-:W-:-:S04]  /*b0540*/  SHF.R.S32.HI R11, RZ, 0x1f, R10 ;  /* 0x0000001fff0b7819 */ /* 0x000fc8000001140a */
[----:B------:R0:W-:Y:S04]  /*b0550*/  STL.64 [R1+0x2b70], R12 ;  /* 0x002b700c01007387 */ /* 0x0001e80000100a00 */
[----:B0-----:R-:W3:Y:S04]  /*b0560*/  LDL.LU.64 R12, [R1+0x68b8] ;  /* 0x0068b800010c7983 */ /* 0x001ee80000300a00 */
[----:B--2---:R0:W-:Y:S02]  /*b0570*/  STL.64 [R1+0x68b0], R18 ;  /* 0x0068b01201007387 */ /* 0x0041e40000100a00 */
[----:B0-----:R-:W-:Y:S01]  /*b0580*/  IADD3 R18, P4, PT, R10, R0, RZ ;  /* 0x000000000a127210 */ /* 0x001fe20007f9e0ff */
[----:B------:R-:W-:-:S02]  /*b0590*/  IMAD.MOV.U32 R19, RZ, RZ, R5 ;  /* 0x000000ffff137224 */ /* 0x000fc400078e0005 */
[----:B----4-:R-:W-:Y:S01]  /*b05a0*/  IMAD.X R9, R25, 0x1, R4, P6 ;  /* 0x0000000119097824 */ /* 0x010fe200030e0604 */
[----:B------:R-:W-:-:S04]  /*b05b0*/  IADD3 R8, P6, PT, R10, R2, RZ ;  /* 0x000000020a087210 */ /* 0x000fc80007fde0ff */
[----:B------:R0:W-:Y:S04]  /*b05c0*/  STL [R1+0x2b6c], R9 ;  /* 0x002b6c0901007387 */ /* 0x0001e80000100800 */
[----:B------:R2:W-:Y:S01]  /*b05d0*/  STL [R1+0x3cd8], R10 ;  /* 0x003cd80a01007387 */ /* 0x0005e20000100800 */
[C---:B0-----:R-:W-:Y:S02]  /*b05e0*/  IMAD.X R9, R11.reuse, 0x1, R4, P6 ;  /* 0x000000010b097824 */ /* 0x041fe400030e0604 */
[----:B--2---:R-:W-:Y:S02]  /*b05f0*/  IMAD.MOV.U32 R10, RZ, RZ, R15 ;  /* 0x000000ffff0a7224 */ /* 0x004fe400078e000f */
[----:B------:R-:W-:Y:S02]  /*b0600*/  IMAD.MOV.U32 R15, RZ, RZ, R19 ;  /* 0x000000ffff0f7224 */ /* 0x000fe400078e0013 */
[----:B------:R-:W-:-:S05]  /*b0610*/  IMAD.X R19, R11, 0x1, R3, P4 ;  /* 0x000000010b137824 */ /* 0x000fca00020e0603 */
[----:B------:R0:W-:Y:S04]  /*b0620*/  STL.64 [R1+0x2b60], R18 ;  /* 0x002b601201007387 */ /* 0x0001e80000100a00 */
[----:B0-----:R-:W2:Y:S04]  /*b0630*/  LDL.LU.64 R18, [R1+0x68b0] ;  /* 0x0068b00001127983 */ /* 0x001ea80000300a00 */
[----:B------:R0:W-:Y:S04]  /*b0640*/  STL.64 [R1+0x2b58], R8 ;  /* 0x002b580801007387 */ /* 0x0001e80000100a00 */
[----:B0-----:R-:W4:Y:S01]  /*b0650*/  LDL.LU.64 R8, [R1+0x68a8] ;  /* 0x0068a80001087983 */ /* 0x001f220000300a00 */
[----:B------:R-:W-:-:S02]  /*b0660*/  IMAD.MOV.U32 R5, RZ, RZ, R28 ;  /* 0x000000ffff057224 */ /* 0x000fc400078e001c */
[----:B------:R-:W-:Y:S02]  /*b0670*/  IMAD.MOV.U32 R28, RZ, RZ, R29 ;  /* 0x000000ffff1c7224 */ /* 0x000fe400078e001d */
[----:B------:R-:W-:Y:S01]  /*b0680*/  IMAD.MOV.U32 R29, RZ, RZ, R16 ;  /* 0x000000ffff1d7224 */ /* 0x000fe200078e0010 */
[----:B---3--:R-:W-:Y:S01]  /*b0690*/  SHF.R.S32.HI R25, RZ, 0x1f, R12 ;  /* 0x0000001fff197819 */ /* 0x008fe2000001140c */
[----:B------:R-:W-:Y:S01]  /*b06a0*/  IMAD.MOV.U32 R16, RZ, RZ, R14 ;  /* 0x000000ffff107224 */ /* 0x000fe200078e000e */
[----:B------:R-:W-:Y:S02]  /*b06b0*/  IADD3 R14, P5, PT, R12, R0, RZ ;  /* 0x000000000c0e7210 */ /* 0x000fe40007fbe0ff */
[----:B------:R-:W-:Y:S01]  /*b06c0*/  SHF.R.S32.HI R11, RZ, 0x1f, R13 ;  /* 0x0000001fff0b7819 */ /* 0x000fe2000001140d */
[----:B----4-:R0:W-:Y:S02]  /*b06d0*/  STL.64 [R1+0x6890], R8 ;  /* 0x0068900801007387 */ /* 0x0101e40000100a00 */
[----:B0-----:R-:W-:-:S02]  /*b06e0*/  IMAD.MOV.U32 R9, RZ, RZ, R15 ;  /* 0x000000ffff097224 */ /* 0x001fc400078e000f */
[----:B------:R-:W-:Y:S01]  /*b06f0*/  IMAD.X R15, R25, 0x1, R3, P5 ;  /* 0x00000001190f7824 */ /* 0x000fe200028e0603 */
[----:B------:R-:W-:-:S04]  /*b0700*/  IADD3 R8, P6, PT, R12, R2, RZ ;  /* 0x000000020c087210 */ /* 0x000fc80007fde0ff */
[----:B------:R0:W-:Y:S04]  /*b0710*/  STL.64 [R1+0x2b50], R14 ;  /* 0x002b500e01007387 */ /* 0x0001e80000100a00 */
[----:B0-----:R-:W3:Y:S04]  /*b0720*/  LDL.LU.64 R14, [R1+0x68a0] ;  /* 0x0068a000010e7983 */ /* 0x001ee80000300a00 */
[----:B--2---:R0:W-:Y:S02]  /*b0730*/  STL.64 [R1+0x6898], R18 ;  /* 0x0068981201007387 */ /* 0x0041e40000100a00 */
[----:B0-----:R-:W-:-:S02]  /*b0740*/  IMAD.MOV.U32 R19, RZ, RZ, R9 ;  /* 0x000000ffff137224 */ /* 0x001fc400078e0009 */
[----:B------:R-:W-:Y:S01]  /*b0750*/  IMAD.X R9, R25, 0x1, R4, P6 ;  /* 0x0000000119097824 */ /* 0x000fe200030e0604 */
[----:B------:R-:W-:-:S04]  /*b0760*/  IADD3 R18, P4, PT, R13, R0, RZ ;  /* 0x000000000d127210 */ /* 0x000fc80007f9e0ff */
[----:B------:R0:W-:Y:S04]  /*b0770*/  STL.64 [R1+0x2b48], R8 ;  /* 0x002b480801007387 */ /* 0x0001e80000100a00 */
[----:B------:R2:W-:Y:S01]  /*b0780*/  STL.64 [R1+0x3b88], R12 ;  /* 0x003b880c01007387 */ /* 0x0005e20000100a00 */
[----:B0-----:R-:W-:Y:S01]  /*b0790*/  IADD3 R8, P6, PT, R13, R2, RZ ;  /* 0x000000020d087210 */ /* 0x001fe20007fde0ff */
[----:B--2---:R-:W-:Y:S02]  /*b07a0*/  IMAD.MOV.U32 R12, RZ, RZ, R17 ;  /* 0x000000ffff0c7224 */ /* 0x004fe400078e0011 */
[----:B------:R-:W-:Y:S02]  /*b07b0*/  IMAD.MOV.U32 R17, RZ, RZ, R19 ;  /* 0x000000ffff117224 */ /* 0x000fe400078e0013 */
[----:B------:R-:W-:-:S02]  /*b07c0*/  IMAD.X R19, R11, 0x1, R3, P4 ;  /* 0x000000010b137824 */ /* 0x000fc400020e0603 */
[----:B------:R-:W-:-:S03]  /*b07d0*/  IMAD.X R9, R11, 0x1, R4, P6 ;  /* 0x000000010b097824 */ /* 0x000fc600030e0604 */
[----:B------:R0:W-:Y:S04]  /*b07e0*/  STL.64 [R1+0x2b40], R18 ;  /* 0x002b401201007387 */ /* 0x0001e80000100a00 */
[----:B0-----:R-:W2:Y:S04]  /*b07f0*/  LDL.LU.64 R18, [R1+0x6898] ;  /* 0x0068980001127983 */ /* 0x001ea80000300a00 */
[----:B------:R0:W-:Y:S04]  /*b0800*/  STL.64 [R1+0x2b38], R8 ;  /* 0x002b380801007387 */ /* 0x0001e80000100a00 */
[----:B0-----:R-:W4:Y:S01]  /*b0810*/  LDL.LU.64 R8, [R1+0x6890] ;  /* 0x0068900001087983 */ /* 0x001f220000300a00 */
[----:B------:R-:W-:-:S03]  /*b0820*/  IMAD.MOV.U32 R13, RZ, RZ, R16 ;  /* 0x000000ffff0d7224 */ /* 0x000fc600078e0010 */
[----:B------:R-:W2:Y:S01]  /*b0830*/  LDL.LU R11, [R1+0x14c] ;  /* 0x00014c00010b7983 */ /* 0x000ea20000300800 */
[----:B---3--:R-:W-:Y:S02]  /*b0840*/  SHF.R.S32.HI R25, RZ, 0x1f, R14 ;  /* 0x0000001fff197819 */ /* 0x008fe4000001140e */
[C---:B------:R-:W-:Y:S01]  /*b0850*/  IADD3 R16, P5, PT, R14.reuse, R0, RZ ;  /* 0x000000000e107210 */ /* 0x040fe20007fbe0ff */
[----:B----4-:R0:W-:Y:S04]  /*b0860*/  STL.64 [R1+0x6880], R8 ;  /* 0x0068800801007387 */ /* 0x0101e80000100a00 */
[----:B------:R3:W-:Y:S01]  /*b0870*/  STL [R1+0x3d78], R14 ;  /* 0x003d780e01007387 */ /* 0x0007e20000100800 */
[----:B0-----:R-:W-:Y:S01]  /*b0880*/  IADD3 R8, P6, PT, R14, R2, RZ ;  /* 0x000000020e087210 */ /* 0x001fe20007fde0ff */
[----:B---3--:R-:W-:-:S02]  /*b0890*/  IMAD.MOV.U32 R14, RZ, RZ, R17 ;  /* 0x000000ffff0e7224 */ /* 0x008fc400078e0011 */
[----:B------:R-:W-:Y:S02]  /*b08a0*/  IMAD.X R17, R25, 0x1, R3, P5 ;  /* 0x0000000119117824 */ /* 0x000fe400028e0603 */
[----:B------:R-:W-:Y:S04]  /*b08b0*/  STL [R1+0x2b28], R8 ;  /* 0x002b280801007387 */ /* 0x000fe80000100800 */
[----:B------:R0:W-:Y:S04]  /*b08c0*/  STL.64 [R1+0x2b30], R16 ;  /* 0x002b301001007387 */ /* 0x0001e80000100a00 */
[----:B0-----:R-:W3:Y:S04]  /*b08d0*/  LDL.LU.64 R16, [R1+0x6888] ;  /* 0x0068880001107983 */ /* 0x001ee80000300a00 */
[----:B--2---:R0:W-:Y:S04]  /*b08e0*/  STL.64 [R1+0x6878], R18 ;  /* 0x0068781201007387 */ /* 0x0041e80000100a00 */
[----:B0-----:R1:W2:Y:S01]  /*b08f0*/  LDL.64 R18, [R1+0x2b28] ;  /* 0x002b280001127983 */ /* 0x0012a20000100a00 */
[----:B------:R-:W-:-:S03]  /*b0900*/  IADD3 R8, P4, PT, R15, R0, RZ ;  /* 0x000000000f087210 */ /* 0x000fc60007f9e0ff */
[----:B------:R-:W-:Y:S01]  /*b0910*/  STL.64 [R1+0x6870], R28 ;  /* 0x0068701c01007387 */ /* 0x000fe20000100a00 */
[----:B--2---:R-:W-:Y:S01]  /*b0920*/  IMAD.MOV.U32 R19, RZ, RZ, R11 ;  /* 0x000000ffff137224 */ /* 0x004fe200078e000b */
[----:B------:R-:W-:-:S03]  /*b0930*/  SHF.R.S32.HI R11, RZ, 0x1f, R15 ;  /* 0x0000001fff0b7819 */ /* 0x000fc6000001140f */
[----:B------:R-:W-:Y:S02]  /*b0940*/  IMAD.MOV.U32 R9, RZ, RZ, R19 ;  /* 0x000000ffff097224 */ /* 0x000fe400078e0013 */
[----:B------:R-:W-:-:S05]  /*b0950*/  IMAD.X R19, R25, 0x1, R4, P6 ;  /* 0x0000000119137824 */ /* 0x000fca00030e0604 */
[----:B------:R0:W-:Y:S04]  /*b0960*/  STL [R1+0x2b2c], R19 ;  /* 0x002b2c1301007387 */ /* 0x0001e80000100800 */
[----:B------:R-:W-:Y:S01]  /*b0970*/  STL [R1+0x3710], R15 ;  /* 0x0037100f01007387 */ /* 0x000fe20000100800 */
[----:B0-----:R-:W-:Y:S02]  /*b0980*/  IMAD.MOV.U32 R19, RZ, RZ, R9 ;  /* 0x000000ffff137224 */ /* 0x001fe400078e0009 */
[----:B------:R-:W-:-:S05]  /*b0990*/  IMAD.X R9, R11, 0x1, R3, P4 ;  /* 0x000000010b097824 */ /* 0x000fca00020e0603 */
[----:B------:R0:W-:Y:S04]  /*b09a0*/  STL.64 [R1+0x2b20], R8 ;  /* 0x002b200801007387 */ /* 0x0001e80000100a00 */
[----:B0-----:R-:W2:Y:S01]  /*b09b0*/  LDL.LU.64 R8, [R1+0x6880] ;  /* 0x0068800001087983 */ /* 0x001ea20000300a00 */
[----:B------:R-:W-:Y:S02]  /*b09c0*/  IADD3 R18, P6, PT, R15, R2, RZ ;  /* 0x000000020f127210 */ /* 0x000fe40007fde0ff */
[----:B---3--:R-:W-:Y:S02]  /*b09d0*/  SHF.R.S32.HI R25, RZ, 0x1f, R16 ;  /* 0x0000001fff197819 */ /* 0x008fe40000011410 */
[----:B------:R-:W-:-:S05]  /*b09e0*/  IADD3 R28, P5, PT, R16, R0, RZ ;  /* 0x00000000101c7210 */ /* 0x000fca0007fbe0ff */
[----:B------:R-:W-:Y:S01]  /*b09f0*/  IMAD.X R29, R25, 0x1, R3, P5 ;  /* 0x00000001191d7824 */ /* 0x000fe200028e0603 */
[----:B--2---:R0:W-:Y:S02]  /*b0a00*/  STL.64 [R1+0x6868], R8 ;  /* 0x0068680801007387 */ /* 0x0041e40000100a00 */
[----:B0-----:R-:W-:Y:S02]  /*b0a10*/  IMAD.MOV.U32 R8, RZ, RZ, R19 ;  /* 0x000000ffff087224 */ /* 0x001fe400078e0013 */
[----:B------:R-:W-:-:S05]  /*b0a20*/  IMAD.X R19, R11, 0x1, R4, P6 ;  /* 0x000000010b137824 */ /* 0x000fca00030e0604 */
[----:B------:R0:W-:Y:S04]  /*b0a30*/  STL.64 [R1+0x2b18], R18 ;  /* 0x002b181201007387 */ /* 0x0001e80000100a00 */
[----:B0-----:R-:W2:Y:S04]  /*b0a40*/  LDL.LU.64 R18, [R1+0x6878] ;  /* 0x0068780001127983 */ /* 0x001ea80000300a00 */
[----:B------:R-:W-:Y:S04]  /*b0a50*/  STL [R1+0x6850], R21 ;  /* 0x0068501501007387 */ /* 0x000fe80000100800 */
[----:B------:R-:W-:Y:S04]  /*b0a60*/  STL [R1+0x3700], R16 ;  /* 0x0037001001007387 */ /* 0x000fe80000100800 */
[----:B------:R0:W-:Y:S04]  /*b0a70*/  STL.64 [R1+0x2b10], R28 ;  /* 0x002b101c01007387 */ /* 0x0001e80000100a00 */
[----:B0-----:R-:W3:Y:S01]  /*b0a80*/  LDL.LU.64 R28, [R1+0x6870] ;  /* 0x00687000011c7983 */ /* 0x001ee20000300a00 */
[----:B------:R-:W-:-:S02]  /*b0a90*/  IMAD.MOV.U32 R11, RZ, RZ, R12 ;  /* 0x000000ffff0b7224 */ /* 0x000fc400078e000c */
[----:B--2---:R-:W-:Y:S01]  /*b0aa0*/  IMAD.MOV.U32 R15, RZ, RZ, R18 ;  /* 0x000000ffff0f7224 */ /* 0x004fe200078e0012 */
[----:B------:R-:W-:Y:S01]  /*b0ab0*/  IADD3 R18, P6, PT, R16, R2, RZ ;  /* 0x0000000210127210 */ /* 0x000fe20007fde0ff */
[----:B------:R-:W-:Y:S01]  /*b0ac0*/  IMAD.MOV.U32 R16, RZ, RZ, R8 ;  /* 0x000000ffff107224 */ /* 0x000fe200078e0008 */
[----:B------:R-:W-:Y:S01]  /*b0ad0*/  IADD3 R8, P4, PT, R17, R0, RZ ;  /* 0x0000000011087210 */ /* 0x000fe20007f9e0ff */
[----:B------:R-:W-:Y:S02]  /*b0ae0*/  IMAD.MOV.U32 R12, RZ, RZ, R19 ;  /* 0x000000ffff0c7224 */ /* 0x000fe400078e0013 */
[----:B------:R-:W-:Y:S01]  /*b0af0*/  IMAD.X R19, R25, 0x1, R4, P6 ;  /* 0x0000000119137824 */ /* 0x000fe200030e0604 */
[----:B---3--:R-:W-:Y:S04]  /*b0b00*/  STL.64 [R1+0x6848], R28 ;  /* 0x0068481c01007387 */ /* 0x008fe80000100a00 */
[----:B------:R0:W-:Y:S04]  /*b0b10*/  STL [R1+0x2b00], R8 ;  /* 0x002b000801007387 */ /* 0x0001e80000100800 */
[----:B0-----:R-:W2:Y:S04]  /*b0b20*/  LDL.LU.64 R8, [R1+0x6868] ;  /* 0x0068680001087983 */ /* 0x001ea80000300a00 */
[----:B------:R0:W-:Y:S04]  /*b0b30*/  STL.64 [R1+0x2b08], R18 ;  /* 0x002b081201007387 */ /* 0x0001e80000100a00 */
[----:B0-----:R-:W3:Y:S04]  /*b0b40*/  LDL.LU.64 R18, [R1+0x6860] ;  /* 0x0068600001127983 */ /* 0x001ee80000300a00 */
[----:B------:R0:W-:Y:S04]  /*b0b50*/  STL.64 [R1+0x6858], R4 ;  /* 0x0068580401007387 */ /* 0x0001e80000100a00 */
[----:B0-----:R1:W4:Y:S01]  /*b0b60*/  LDL.64 R4, [R1+0x2b00] ;  /* 0x002b000001047983 */ /* 0x0013220000100a00 */
[----:B------:R-:W-:Y:S01]  /*b0b70*/  IMAD.MOV.U32 R29, RZ, RZ, R11 ;  /* 0x000000ffff1d7224 */ /* 0x000fe200078e000b */
[----:B------:R-:W-:-:S03]  /*b0b80*/  SHF.R.S32.HI R11, RZ, 0x1f, R17 ;  /* 0x0000001fff0b7819 */ /* 0x000fc60000011411 */
[----:B------:R-:W-:Y:S01]  /*b0b90*/  IMAD.MOV.U32 R21, RZ, RZ, R29 ;  /* 0x000000ffff157224 */ /* 0x000fe200078e001d */
[----:B------:R-:W-:Y:S01]  /*b0ba0*/  STL [R1+0x4018], R17 ;  /* 0x0040181101007387 */ /* 0x000fe20000100800 */
[----:B----4-:R-:W-:-:S04]  /*b0bb0*/  IMAD.MOV.U32 R5, RZ, RZ, R14 ;  /* 0x000000ffff057224 */ /* 0x010fc800078e000e */
[----:B------:R-:W-:Y:S02]  /*b0bc0*/  IMAD.MOV.U32 R29, RZ, RZ, R5 ;  /* 0x000000ffff1d7224 */ /* 0x000fe400078e0005 */
[----:B------:R-:W-:-:S05]  /*b0bd0*/  IMAD.X R5, R11, 0x1, R3, P4 ;  /* 0x000000010b057824 */ /* 0x000fca00020e0603 */
[----:B------:R0:W-:Y:S04]  /*b0be0*/  STL [R1+0x2b04], R5 ;  /* 0x002b040501007387 */ /* 0x0001e80000100800 */
[----:B0-----:R-:W4:Y:S01]  /*b0bf0*/  LDL.LU.64 R4, [R1+0x6858] ;  /* 0x0068580001047983 */ /* 0x001f220000300a00 */
[----:B------:R-:W-:Y:S02]  /*b0c00*/  IMAD.MOV.U32 R14, RZ, RZ, R13 ;  /* 0x000000ffff0e7224 */ /* 0x000fe400078e000d */
[----:B------:R-:W-:Y:S02]  /*b0c10*/  IMAD.MOV.U32 R13, RZ, RZ, R10 ;  /* 0x000000ffff0d7224 */ /* 0x000fe400078e000a */
[----:B--2---:R-:W-:Y:S02]  /*b0c20*/  IMAD.MOV.U32 R10, RZ, RZ, R8 ;  /* 0x000000ffff0a7224 */ /* 0x004fe400078e0008 */
[----:B------:R-:W-:-:S02]  /*b0c30*/  IMAD.MOV.U32 R8, RZ, RZ, R9 ;  /* 0x000000ffff087224 */ /* 0x000fc400078e0009 */
[----:B------:R-:W-:Y:S01]  /*b0c40*/  IMAD.MOV.U32 R9, RZ, RZ, R20 ;  /* 0x000000ffff097224 */ /* 0x000fe200078e0014 */
[----:B------:R-:W-:Y:S01]  /*b0c50*/  IADD3 R20, P6, PT, R17, R2, RZ ;  /* 0x0000000211147210 */ /* 0x000fe20007fde0ff */
[----:B------:R-:W-:-:S04]  /*b0c60*/  IMAD.MOV.U32 R17, RZ, RZ, R21 ;  /* 0x000000ffff117224 */ /* 0x000fc800078e0015 */
[----:B----4-:R-:W-:-:S05]  /*b0c70*/  IMAD.X R21, R11, 0x1, R4, P6 ;  /* 0x000000010b157824 */ /* 0x010fca00030e0604 */
[----:B------:R0:W-:Y:S04]  /*b0c80*/  STL.64 [R1+0x2af8], R20 ;  /* 0x002af81401007387 */ /* 0x0001e80000100a00 */
[----:B0-----:R-:W2:Y:S01]  /*b0c90*/  LDL.LU R21, [R1+0x6850] ;  /* 0x0068500001157983 */ /* 0x001ea20000300800 */
[----:B---3--:R-:W-:Y:S02]  /*b0ca0*/  SHF.R.S32.HI R25, RZ, 0x1f, R18 ;  /* 0x0000001fff197819 */ /* 0x008fe40000011412 */
[C---:B------:R-:W-:Y:S02]  /*b0cb0*/  IADD3 R28, P5, PT, R18.reuse, R0, RZ ;  /* 0x00000000121c7210 */ /* 0x040fe40007fbe0ff */
[----:B------:R-:W-:Y:S01]  /*b0cc0*/  IADD3 R20, P6, PT, R18, R2, RZ ;  /* 0x0000000212147210 */ /* 0x000fe20007fde0ff */
[----:B--2---:R-:W-:-:S02]  /*b0cd0*/  IMAD.MOV.U32 R11, RZ, RZ, R21 ;  /* 0x000000ffff0b7224 */ /* 0x004fc400078e0015 */
[----:B------:R-:W2:Y:S04]  /*b0ce0*/  LDL.LU R21, [R1+0x140] ;  /* 0x0001400001157983 */ /* 0x000ea80000300800 */
[----:B------:R0:W-:Y:S02]  /*b0cf0*/  STL [R1+0x36f0], R18 ;  /* 0x0036f01201007387 */ /* 0x0001e40000100800 */
[----:B0-----:R-:W-:Y:S02]  /*b0d00*/  IMAD.MOV.U32 R18, RZ, RZ, R29 ;  /* 0x000000ffff127224 */ /* 0x001fe400078e001d */
[----:B------:R-:W-:-:S05]  /*b0d10*/  IMAD.X R29, R25, 0x1, R3, P5 ;  /* 0x00000001191d7824 */ /* 0x000fca00028e0603 */
[----:B------:R0:W-:Y:S04]  /*b0d20*/  STL.64 [R1+0x2af0], R28 ;  /* 0x002af01c01007387 */ /* 0x0001e80000100a00 */
[----:B0-----:R-:W3:Y:S04]  /*b0d30*/  LDL.LU.64 R28, [R1+0x6848] ;  /* 0x00684800011c7983 */ /* 0x001ee80000300a00 */
[----:B---3--:R0:W-:Y:S04]  /*b0d40*/  STL.64 [R1+0x6830], R28 ;  /* 0x0068301c01007387 */ /* 0x0081e80000100a00 */
[----:B------:R2:W-:Y:S01]  /*b0d50*/  STL.64 [R1+0x6838], R22 ;  /* 0x0068381601007387 */ /* 0x0005e20000100a00 */
[----:B0-----:R-:W-:-:S02]  /*b0d60*/  IMAD.MOV.U32 R29, RZ, RZ, R11 ;  /* 0x000000ffff1d7224 */ /* 0x001fc400078e000b */
[----:B--2---:R-:W-:Y:S02]  /*b0d70*/  IMAD.MOV.U32 R23, RZ, RZ, R21 ;  /* 0x000000ffff177224 */ /* 0x004fe400078e0015 */
[----:B------:R-:W-:Y:S01]  /*b0d80*/  IMAD.X R21, R25, 0x1, R4, P6 ;  /* 0x0000000119157824 */ /* 0x000fe200030e0604 */
[----:B------:R-:W-:Y:S02]  /*b0d90*/  SHF.R.S32.HI R11, RZ, 0x1f, R19 ;  /* 0x0000001fff0b7819 */ /* 0x000fe40000011413 */
[----:B------:R-:W-:Y:S02]  /*b0da0*/  IADD3 R22, P4, PT, R19, R0, RZ ;  /* 0x0000000013167210 */ /* 0x000fe40007f9e0ff */
[----:B------:R0:W-:Y:S04]  /*b0db0*/  STL.64 [R1+0x2ae8], R20 ;  /* 0x002ae81401007387 */ /* 0x0001e80000100a00 */
[----:B0-----:R-:W2:Y:S04]  /*b0dc0*/  LDL.LU.64 R20, [R1+0x6840] ;  /* 0x0068400001147983 */ /* 0x001ea80000300a00 */
[----:B------:R0:W-:Y:S04]  /*b0dd0*/  STL.64 [R1+0x6828], R8 ;  /* 0x0068280801007387 */ /* 0x0001e80000100a00 */
[----:B------:R-:W-:Y:S01]  /*b0de0*/  STL [R1+0x36e8], R19 ;  /* 0x0036e81301007387 */ /* 0x000fe20000100800 */
[----:B0-----:R-:W-:-:S02]  /*b0df0*/  IMAD.MOV.U32 R9, RZ, RZ, R23 ;  /* 0x000000ffff097224 */ /* 0x001fc400078e0017 */
[----:B------:R-:W-:-:S05]  /*b0e00*/  IMAD.X R23, R11, 0x1, R3, P4 ;  /* 0x000000010b177824 */ /* 0x000fca00020e0603 */
[----:B------:R0:W-:Y:S04]  /*b0e10*/  STL.64 [R1+0x2ae0], R22 ;  /* 0x002ae01601007387 */ /* 0x0001e80000100a00 */
[----:B0-----:R-:W3:Y:S01]  /*b0e20*/  LDL.LU.64 R22, [R1+0x6838] ;  /* 0x0068380001167983 */ /* 0x001ee20000300a00 */
[----:B------:R-:W-:Y:S01]  /*b0e30*/  IADD3 R28, P6, PT, R19, R2, RZ ;  /* 0x00000002131c7210 */ /* 0x000fe20007fde0ff */
[----:B------:R-:W-:-:S04]  /*b0e40*/  IMAD.MOV.U32 R25, RZ, RZ, R29 ;  /* 0x000000ffff197224 */ /* 0x000fc800078e001d */
[----:B------:R-:W-:Y:S02]  /*b0e50*/  IMAD.X R29, R11, 0x1, R4, P6 ;  /* 0x000000010b1d7824 */ /* 0x000fe400030e0604 */
[----:B------:R-:W-:Y:S02]  /*b0e60*/  IMAD.MOV.U32 R19, RZ, RZ, R25 ;  /* 0x000000ffff137224 */ /* 0x000fe400078e0019 */
[----:B------:R-:W-:Y:S01]  /*b0e70*/  IMAD.MOV.U32 R11, RZ, RZ, R18 ;  /* 0x000000ffff0b7224 */ /* 0x000fe200078e0012 */
[----:B------:R0:W-:Y:S04]  /*b0e80*/  STL.64 [R1+0x2ad8], R28 ;  /* 0x002ad81c01007387 */ /* 0x0001e80000100a00 */
[----:B0-----:R-:W4:Y:S04]  /*b0e90*/  LDL.LU.64 R28, [R1+0x6830] ;  /* 0x00683000011c7983 */ /* 0x001f280000300a00 */
[----:B------:R-:W-:Y:S01]  /*b0ea0*/  STL.64 [R1+0x6820], R4 ;  /* 0x0068200401007387 */ /* 0x000fe20000100a00 */
[----:B--2---:R-:W-:-:S02]  /*b0eb0*/  SHF.R.S32.HI R25, RZ, 0x1f, R20 ;  /* 0x0000001fff197819 */ /* 0x004fc40000011414 */
[C---:B------:R-:W-:Y:S01]  /*b0ec0*/  IADD3 R8, P5, PT, R20.reuse, R0, RZ ;  /* 0x0000000014087210 */ /* 0x040fe20007fbe0ff */
[----:B------:R0:W-:Y:S01]  /*b0ed0*/  STL [R1+0x36e4], R20 ;  /* 0x0036e41401007387 */ /* 0x0001e20000100800 */
[----:B---3--:R-:W-:Y:S01]  /*b0ee0*/  IMAD.MOV.U32 R18, RZ, RZ, R22 ;  /* 0x000000ffff127224 */ /* 0x008fe200078e0016 */
[----:B------:R-:W-:Y:S01]  /*b0ef0*/  IADD3 R22, P6, PT, R20, R2, RZ ;  /* 0x0000000214167210 */ /* 0x000fe20007fde0ff */
[----:B0-----:R-:W-:Y:S02]  /*b0f00*/  IMAD.MOV.U32 R20, RZ, RZ, R9 ;  /* 0x000000ffff147224 */ /* 0x001fe400078e0009 */
[----:B------:R-:W-:-:S05]  /*b0f10*/  IMAD.X R9, R25, 0x1, R3, P5 ;  /* 0x0000000119097824 */ /* 0x000fca00028e0603 */
[----:B------:R0:W-:Y:S04]  /*b0f20*/  STL.64 [R1+0x2ad0], R8 ;  /* 0x002ad00801007387 */ /* 0x0001e80000100a00 */
[----:B0-----:R-:W2:Y:S01]  /*b0f30*/  LDL.LU.64 R8, [R1+0x6828] ;  /* 0x0068280001087983 */ /* 0x001ea20000300a00 */
[----:B------:R-:W-:-:S03]  /*b0f40*/  IMAD.MOV.U32 R4, RZ, RZ, R16 ;  /* 0x000000ffff047224 */ /* 0x000fc600078e0010 */
[----:B--2---:R0:W-:Y:S02]  /*b0f50*/  STL.64 [R1+0x6800], R8 ;  /* 0x0068000801007387 */ /* 0x0041e40000100a00 */
[----:B0-----:R-:W-:Y:S01]  /*b0f60*/  IMAD.MOV.U32 R8, RZ, RZ, R4 ;  /* 0x000000ffff087224 */ /* 0x001fe200078e0004 */
[----:B------:R-:W-:-:S05]  /*b0f70*/  IADD3 R4, P4, PT, R21, R0, RZ ;  /* 0x0000000015047210 */ /* 0x000fca0007f9e0ff */
[----:B------:R0:W-:Y:S04]  /*b0f80*/  STL [R1+0x2ac0], R4 ;  /* 0x002ac00401007387 */ /* 0x0001e80000100800 */
[----:B0-----:R-:W2:Y:S01]  /*b0f90*/  LDL.LU.64 R4, [R1+0x6820] ;  /* 0x0068200001047983 */ /* 0x001ea20000300a00 */
[----:B------:R-:W-:Y:S02]  /*b0fa0*/  IMAD.MOV.U32 R16, RZ, RZ, R14 ;  /* 0x000000ffff107224 */ /* 0x000fe400078e000e */
[----:B------:R-:W-:Y:S02]  /*b0fb0*/  IMAD.MOV.U32 R14, RZ, RZ, R13 ;  /* 0x000000ffff0e7224 */ /* 0x000fe400078e000d */
[----:B------:R-:W-:Y:S02]  /*b0fc0*/  IMAD.MOV.U32 R13, RZ, RZ, R6 ;  /* 0x000000ffff0d7224 */ /* 0x000fe400078e0006 */
[----:B------:R-:W-:-:S02]  /*b0fd0*/  IMAD.MOV.U32 R6, RZ, RZ, R27 ;  /* 0x000000ffff067224 */ /* 0x000fc400078e001b */
[----:B------:R-:W-:Y:S02]  /*b0fe0*/  IMAD.MOV.U32 R27, RZ, RZ, R23 ;  /* 0x000000ffff1b7224 */ /* 0x000fe400078e0017 */
[----:B--2---:R-:W-:-:S05]  /*b0ff0*/  IMAD.X R23, R25, 0x1, R4, P6 ;  /* 0x0000000119177824 */ /* 0x004fca00030e0604 */
[----:B------:R0:W-:Y:S04]  /*b1000*/  STL.64 [R1+0x2ac8], R22 ;  /* 0x002ac81601007387 */ /* 0x0001e80000100a00 */
[----:B0-----:R-:W2:Y:S04]  /*b1010*/  LDL.LU.64 R22, [R1+0x6818] ;  /* 0x0068180001167983 */ /* 0x001ea80000300a00 */
[----:B------:R0:W-:Y:S04]  /*b1020*/  STL.64 [R1+0x6808], R26 ;  /* 0x0068081a01007387 */ /* 0x0001e80000100a00 */
[----:B0-----:R-:W3:Y:S01]  /*b1030*/  LDL.64 R26, [R1+0x2ac0] ;  /* 0x002ac000011a7983 */ /* 0x001ee20000100a00 */
[----:B------:R-:W-:-:S03]  /*b1040*/  IMAD.MOV.U32 R9, RZ, RZ, R11 ;  /* 0x000000ffff097224 */ /* 0x000fc600078e000b */
[----:B---3--:R0:W-:Y:S02]  /*b1050*/  STL [R1+0x6810], R26 ;  /* 0x0068101a01007387 */ /* 0x0081e40000100800 */
[----:B0-----:R-:W-:-:S04]  /*b1060*/  IMAD.MOV.U32 R26, RZ, RZ, R9 ;  /* 0x000000ffff1a7224 */ /* 0x001fc800078e0009 */
[----:B------:R-:W-:Y:S01]  /*b1070*/  IMAD.MOV.U32 R9, RZ, RZ, R26 ;  /* 0x000000ffff097224 */ /* 0x000fe200078e001a */
[----:B--2---:R-:W-:Y:S01]  /*b1080*/  IADD3 R26, P5, PT, R22, R0, RZ ;  /* 0x00000000161a7210 */ /* 0x004fe20007fbe0ff */
[----:B------:R-:W-:Y:S04]  /*b1090*/  STL [R1+0x36e0], R21 ;  /* 0x0036e01501007387 */ /* 0x000fe80000100800 */
[----:B------:R0:W-:Y:S04]  /*b10a0*/  STL [R1+0x2ab0], R26 ;  /* 0x002ab01a01007387 */ /* 0x0001e80000100800 */
[----:B0-----:R1:W2:Y:S01]  /*b10b0*/  LDL.LU R26, [R1+0x6810] ;  /* 0x00681000011a7983 */ /* 0x0012a20000300800 */
[----:B------:R-:W-:-:S05]  /*b10c0*/  SHF.R.S32.HI R11, RZ, 0x1f, R21 ;  /* 0x0000001fff0b7819 */ /* 0x000fca0000011415 */
[----:B------:R-:W-:-:S05]  /*b10d0*/  IMAD.X R27, R11, 0x1, R3, P4 ;  /* 0x000000010b1b7824 */ /* 0x000fca00020e0603 */
[----:B------:R2:W-:Y:S04]  /*b10e0*/  STL [R1+0x2ac4], R27 ;  /* 0x002ac41b01007387 */ /* 0x0005e80000100800 */
[----:B--2---:R-:W2:Y:S01]  /*b10f0*/  LDL.LU.64 R26, [R1+0x6808] ;  /* 0x00680800011a7983 */ /* 0x004ea20000300a00 */
[----:B------:R-:W-:Y:S01]  /*b1100*/  IMAD.MOV.U32 R25, RZ, RZ, R8 ;  /* 0x000000ffff197224 */ /* 0x000fe200078e0008 */
[----:B------:R-:W-:Y:S02]  /*b1110*/  IADD3 R8, P6, PT, R21, R2, RZ ;  /* 0x0000000215087210 */ /* 0x000fe40007fde0ff */
[----:B--2---:R-:W-:Y:S04]  /*b1120*/  STL [R1+0x67f0], R27 ;  /* 0x0067f01b01007387 */ /* 0x004fe80000100800 */
[----:B------:R0:W-:Y:S02]  /*b1130*/  STL.64 [R1+0x67f8], R26 ;  /* 0x0067f81a01007387 */ /* 0x0001e40000100a00 */
[----:B0-----:R-:W-:-:S02]  /*b1140*/  IMAD.MOV.U32 R27, RZ, RZ, R9 ;  /* 0x000000ffff1b7224 */ /* 0x001fc400078e0009 */
[----:B------:R-:W-:-:S05]  /*b1150*/  IMAD.X R9, R11, 0x1, R4, P6 ;  /* 0x000000010b097824 */ /* 0x000fca00030e0604 */
[----:B------:R0:W-:Y:S04]  /*b1160*/  STL.64 [R1+0x2ab8], R8 ;  /* 0x002ab80801007387 */ /* 0x0001e80000100a00 */
[----:B0-----:R-:W2:Y:S01]  /*b1170*/  LDL.LU.64 R8, [R1+0x6800] ;  /* 0x0068000001087983 */ /* 0x001ea20000300a00 */
[----:B------:R-:W-:Y:S01]  /*b1180*/  IMAD.MOV.U32 R21, RZ, RZ, R25 ;  /* 0x000000ffff157224 */ /* 0x000fe200078e0019 */
[----:B------:R-:W-:Y:S02]  /*b1190*/  SHF.R.S32.HI R25, RZ, 0x1f, R22 ;  /* 0x0000001fff197819 */ /* 0x000fe40000011416 */
[----:B--2---:R0:W-:Y:S04]  /*b11a0*/  STL.64 [R1+0x67e8], R8 ;  /* 0x0067e80801007387 */ /* 0x0041e80000100a00 */
[----:B0-----:R1:W2:Y:S01]  /*b11b0*/  LDL.64 R8, [R1+0x2ab0] ;  /* 0x002ab00001087983 */ /* 0x0012a20000100a00 */
[----:B------:R-:W-:Y:S01]  /*b11c0*/  IADD3 R26, P6, PT, R22, R2, RZ ;  /* 0x00000002161a7210 */ /* 0x000fe20007fde0ff */
[----:B------:R-:W-:-:S04]  /*b11d0*/  IMAD.MOV.U32 R11, RZ, RZ, R27 ;  /* 0x000000ffff0b7224 */ /* 0x000fc800078e001b */
[C---:B------:R-:W-:Y:S01]  /*b11e0*/  IMAD.X R27, R25.reuse, 0x1, R4, P6 ;  /* 0x00000001191b7824 */ /* 0x040fe200030e0604 */
[----:B------:R-:W-:Y:S01]  /*b11f0*/  STL [R1+0x36dc], R22 ;  /* 0x0036dc1601007387 */ /* 0x000fe20000100800 */
[----:B--2---:R-:W-:-:S05]  /*b1200*/  IMAD.X R9, R25, 0x1, R3, P5 ;  /* 0x0000000119097824 */ /* 0x004fca00028e0603 */
[----:B------:R-:W-:Y:S04]  /*b1210*/  STL [R1+0x2ab4], R9 ;  /* 0x002ab40901007387 */ /* 0x000fe80000100800 */
[----:B------:R0:W-:Y:S04]  /*b1220*/  STL.64 [R1+0x2aa8], R26 ;  /* 0x002aa81a01007387 */ /* 0x0001e80000100a00 */
[----:B0-----:R-:W2:Y:S01]  /*b1230*/  LDL.LU.64 R26, [R1+0x67f8] ;  /* 0x0067f800011a7983 */ /* 0x001ea20000300a00 */
[----:B------:R-:W-:Y:S02]  /*b1240*/  IMAD.MOV.U32 R9, RZ, RZ, R5 ;  /* 0x000000ffff097224 */ /* 0x000fe400078e0005 */
[----:B--2---:R-:W-:Y:S01]  /*b1250*/  IMAD.MOV.U32 R5, RZ, RZ, R26 ;  /* 0x000000ffff057224 */ /* 0x004fe200078e001a */
[----:B------:R-:W-:-:S05]  /*b1260*/  IADD3 R26, P6, PT, R23, R2, RZ ;  /* 0x00000002171a7210 */ /* 0x000fca0007fde0ff */
[----:B------:R-:W-:Y:S04]  /*b1270*/  STL [R1+0x2a98], R26 ;  /* 0x002a981a01007387 */ /* 0x000fe80000100800 */
[----:B------:R-:W2:Y:S01]  /*b1280*/  LDL.LU R27, [R1+0x67f0] ;  /* 0x0067f000011b7983 */ /* 0x000ea20000300800 */
[----:B------:R-:W-:Y:S01]  /*b1290*/  IMAD.MOV.U32 R22, RZ, RZ, R11 ;  /* 0x000000ffff167224 */ /* 0x000fe200078e000b */
[----:B------:R-:W-:Y:S02]  /*b12a0*/  SHF.R.S32.HI R11, RZ, 0x1f, R23 ;  /* 0x0000001fff0b7819 */ /* 0x000fe40000011417 */
[----:B------:R-:W-:Y:S01]  /*b12b0*/  IADD3 R8, P4, PT, R23, R0, RZ ;  /* 0x0000000017087210 */ /* 0x000fe20007f9e0ff */
[----:B------:R2:W-:Y:S02]  /*b12c0*/  STL [R1+0x36d8], R23 ;  /* 0x0036d81701007387 */ /* 0x0005e40000100800 */
[----:B--2---:R-:W-:-:S02]  /*b12d0*/  IMAD.MOV.U32 R23, RZ, RZ, R27 ;  /* 0x000000ffff177224 */ /* 0x004fc400078e001b */
[----:B------:R-:W-:Y:S02]  /*b12e0*/  IMAD.MOV.U32 R27, RZ, RZ, R9 ;  /* 0x000000ffff1b7224 */ /* 0x000fe400078e0009 */
[----:B------:R-:W-:-:S05]  /*b12f0*/  IMAD.X R9, R11, 0x1, R3, P4 ;  /* 0x000000010b097824 */ /* 0x000fca00020e0603 */
[----:B------:R0:W-:Y:S04]  /*b1300*/  STL.64 [R1+0x2aa0], R8 ;  /* 0x002aa00801007387 */ /* 0x0001e80000100a00 */
[----:B0-----:R-:W2:Y:S04]  /*b1310*/  LDL.LU.64 R8, [R1+0x67e8] ;  /* 0x0067e80001087983 */ /* 0x001ea80000300a00 */
[----:B--2---:R0:W-:Y:S04]  /*b1320*/  STL.64 [R1+0x67d0], R8 ;  /* 0x0067d00801007387 */ /* 0x0041e80000100a00 */
[----:B0-----:R1:W2:Y:S01]  /*b1330*/  LDL.64 R8, [R1+0x2a98] ;  /* 0x002a980001087983 */ /* 0x0012a20000100a00 */
[----:B------:R-:W-:-:S02]  /*b1340*/  SHF.R.S32.HI R25, RZ, 0x1f, R24 ;  /* 0x0000001fff197819 */ /* 0x000fc40000011418 */
[----:B------:R-:W-:Y:S01]  /*b1350*/  IADD3 R26, P5, PT, R24, R0, RZ ;  /* 0x00000000181a7210 */ /* 0x000fe20007fbe0ff */
[----:B----4-:R-:W-:Y:S01]  /*b1360*/  STL.64 [R1+0x67d8], R28 ;  /* 0x0067d81c01007387 */ /* 0x010fe20000100a00 */
[----:B--2---:R-:W-:-:S05]  /*b1370*/  IMAD.X R9, R11, 0x1, R4, P6 ;  /* 0x000000010b097824 */ /* 0x004fca00030e0604 */
[----:B------:R-:W-:Y:S04]  /*b1380*/  STL [R1+0x2a9c], R9 ;  /* 0x002a9c0901007387 */ /* 0x000fe80000100800 */
[----:B------:R0:W-:Y:S04]  /*b1390*/  STL.64 [R1+0x67c0], R22 ;  /* 0x0067c01601007387 */ /* 0x0001e80000100a00 */
[----:B------:R-:W-:Y:S01]  /*b13a0*/  STL [R1+0x36d4], R24 ;  /* 0x0036d41801007387 */ /* 0x000fe20000100800 */
[----:B0-----:R-:W-:Y:S02]  /*b13b0*/  IMAD.MOV.U32 R23, RZ, RZ, R27 ;  /* 0x000000ffff177224 */ /* 0x001fe400078e001b */
[----:B------:R-:W-:-:S05]  /*b13c0*/  IMAD.X R27, R25, 0x1, R3, P5 ;  /* 0x00000001191b7824 */ /* 0x000fca00028e0603 */
[----:B------:R0:W-:Y:S04]  /*b13d0*/  STL.64 [R1+0x2a90], R26 ;  /* 0x002a901a01007387 */ /* 0x0001e80000100a00 */
[----:B0-----:R-:W2:Y:S01]  /*b13e0*/  LDL.LU.64 R26, [R1+0x67e0] ;  /* 0x0067e000011a7983 */ /* 0x001ea20000300a00 */
[----:B------:R-:W-:-:S05]  /*b13f0*/  IADD3 R8, P6, PT, R24, R2, RZ ;  /* 0x0000000218087210 */ /* 0x000fca0007fde0ff */
[----:B------:R-:W-:Y:S01]  /*b1400*/  IMAD.X R9, R25, 0x1, R4, P6 ;  /* 0x0000000119097824 */ /* 0x000fe200030e0604 */
[----:B--2---:R-:W-:-:S05]  /*b1410*/  IADD3 R28, P4, PT, R26, R0, RZ ;  /* 0x000000001a1c7210 */ /* 0x004fca0007f9e0ff */
[----:B------:R0:W-:Y:S04]  /*b1420*/  STL [R1+0x2a80], R28 ;  /* 0x002a801c01007387 */ /* 0x0001e80000100800 */
[----:B0-----:R-:W2:Y:S04]  /*b1430*/  LDL.LU.64 R28, [R1+0x67d8] ;  /* 0x0067d800011c7983 */ /* 0x001ea80000300a00 */
[----:B------:R0:W-:Y:S04]  /*b1440*/  STL.64 [R1+0x2a88], R8 ;  /* 0x002a880801007387 */ /* 0x0001e80000100a00 */
[----:B0-----:R-:W3:Y:S04]  /*b1450*/  LDL.LU.64 R8, [R1+0x67d0] ;  /* 0x0067d00001087983 */ /* 0x001ee80000300a00 */
[----:B------:R0:W-:Y:S04]  /*b1460*/  STL.64 [R1+0x67c8], R4 ;  /* 0x0067c80401007387 */ /* 0x0001e80000100a00 */
[----:B0-----:R1:W4:Y:S01]  /*b1470*/  LDL.64 R4, [R1+0x2a80] ;  /* 0x002a800001047983 */ /* 0x0013220000100a00 */
[----:B------:R-:W-:-:S02]  /*b1480*/  SHF.R.S32.HI R11, RZ, 0x1f, R26 ;  /* 0x0000001fff0b7819 */ /* 0x000fc4000001141a */
[----:B------:R-:W-:Y:S01]  /*b1490*/  IADD3 R22, P6, PT, R26, R2, RZ ;  /* 0x000000021a167210 */ /* 0x000fe20007fde0ff */
[----:B--2---:R-:W-:Y:S02]  /*b14a0*/  IMAD.MOV.U32 R26, RZ, RZ, R29 ;  /* 0x000000ffff1a7224 */ /* 0x004fe400078e001d */
[----:B----4-:R-:W-:-:S04]  /*b14b0*/  IMAD.MOV.U32 R5, RZ, RZ, R23 ;  /* 0x000000ffff057224 */ /* 0x010fc800078e0017 */
[----:B------:R-:W-:Y:S02]  /*b14c0*/  IMAD.MOV.U32 R29, RZ, RZ, R5 ;  /* 0x000000ffff1d7224 */ /* 0x000fe400078e0005 */
[----:B------:R-:W-:-:S05]  /*b14d0*/  IMAD.X R5, R11, 0x1, R3, P4 ;  /* 0x000000010b057824 */ /* 0x000fca00020e0603 */
[----:B------:R0:W-:Y:S04]  /*b14e0*/  STL [R1+0x2a84], R5 ;  /* 0x002a840501007387 */ /* 0x0001e80000100800 */
[----:B0-----:R-:W2:Y:S02]  /*b14f0*/  LDL.LU.64 R4, [R1+0x67c8] ;  /* 0x0067c80001047983 */ /* 0x001ea40000300a00 */
[----:B--2---:R-:W-:-:S05]  /*b1500*/  IMAD.X R23, R11, 0x1, R4, P6 ;  /* 0x000000010b177824 */ /* 0x004fca00030e0604 */
[----:B------:R0:W-:Y:S04]  /*b1510*/  STL.64 [R1+0x2a78], R22 ;  /* 0x002a781601007387 */ /* 0x0001e80000100a00 */
[----:B0-----:R-:W2:Y:S01]  /*b1520*/  LDL.LU.64 R22, [R1+0x67c0] ;  /* 0x0067c00001167983 */ /* 0x001ea20000300a00 */
[----:B------:R-:W-:Y:S01]  /*b1530*/  IMAD.MOV.U32 R24, RZ, RZ, R21 ;  /* 0x000000ffff187224 */ /* 0x000fe200078e0015 */
[----:B------:R-:W-:Y:S01]  /*b1540*/  SHF.R.S32.HI R25, RZ, 0x1f, R27 ;  /* 0x0000001fff197819 */ /* 0x000fe2000001141b */
[----:B------:R-:W-:Y:S01]  /*b1550*/  IMAD.MOV.U32 R21, RZ, RZ, R28 ;  /* 0x000000ffff157224 */ /* 0x000fe200078e001c */
[C---:B------:R-:W-:Y:S01]  /*b1560*/  IADD3 R28, P5, PT, R27.reuse, R0, RZ ;  /* 0x000000001b1c7210 */ /* 0x040fe20007fbe0ff */
[----:B------:R-:W4:Y:S04]  /*b1570*/  LDL.LU R11, [R1+0x1b4c] ;  /* 0x001b4c00010b7983 */ /* 0x000f280000300800 */
[----:B--2---:R0:W-:Y:S04]  /*b1580*/  STL.64 [R1+0x67b0], R22 ;  /* 0x0067b01601007387 */ /* 0x0041e80000100a00 */
[----:B------:R2:W-:Y:S01]  /*b1590*/  STL [R1+0x36d0], R27 ;  /* 0x0036d01b01007387 */ /* 0x0005e20000100800 */
[----:B0-----:R-:W-:Y:S01]  /*b15a0*/  IADD3 R22, P6, PT, R27, R2, RZ ;  /* 0x000000021b167210 */ /* 0x001fe20007fde0ff */
[----:B--2---:R-:W-:-:S02]  /*b15b0*/  IMAD.MOV.U32 R27, RZ, RZ, R29 ;  /* 0x000000ffff1b7224 */ /* 0x004fc400078e001d */
[----:B------:R-:W-:-:S05]  /*b15c0*/  IMAD.X R29, R25, 0x1, R3, P5 ;  /* 0x00000001191d7824 */ /* 0x000fca00028e0603 */
[----:B------:R0:W-:Y:S04]  /*b15d0*/  STL.64 [R1+0x2a70], R28 ;  /* 0x002a701c01007387 */ /* 0x0001e80000100a00 */
[----:B0-----:R-:W2:Y:S01]  /*b15e0*/  LDL.LU.64 R28, [R1+0x67b8] ;  /* 0x0067b800011c7983 */ /* 0x001ea20000300a00 */
[----:B----4-:R-:W-:-:S03]  /*b15f0*/  IMAD.MOV.U32 R23, RZ, RZ, R11 ;  /* 0x000000ffff177224 */ /* 0x010fc600078e000b */
[----:B---3--:R2:W-:Y:S02]  /*b1600*/  STL.64 [R1+0x6798], R8 ;  /* 0x0067980801007387 */ /* 0x0085e40000100a00 */
[----:B--2---:R-:W-:-:S05]  /*b1610*/  IADD3 R8, P4, PT, R28, R0, RZ ;  /* 0x000000001c087210 */ /* 0x004fca0007f9e0ff */
[----:B------:R0:W-:Y:S02]  /*b1620*/  STL [R1+0x67a0], R8 ;  /* 0x0067a00801007387 */ /* 0x0001e40000100800 */
[----:B0-----:R-:W-:Y:S02]  /*b1630*/  IMAD.MOV.U32 R8, RZ, RZ, R23 ;  /* 0x000000ffff087224 */ /* 0x001fe400078e0017 */
[----:B------:R-:W-:-:S03]  /*b1640*/  IMAD.X R23, R25, 0x1, R4, P6 ;  /* 0x0000000119177824 */ /* 0x000fc600030e0604 */
[----:B------:R0:W-:Y:S04]  /*b1650*/  STL.64 [R1+0x67a8], R8 ;  /* 0x0067a80801007387 */ /* 0x0001e80000100a00 */
[----:B------:R2:W-:Y:S01]  /*b1660*/  STL.64 [R1+0x2a68], R22 ;  /* 0x002a681601007387 */ /* 0x0005e20000100a00 */
[----:B0-----:R-:W-:-:S03]  /*b1670*/  IADD3 R8, P6, PT, R28, R2, RZ ;  /* 0x000000021c087210 */ /* 0x001fc60007fde0ff */
[----:B--2---:R-:W2:Y:S04]  /*b1680*/  LDL.LU.64 R22, [R1+0x67b0] ;  /* 0x0067b00001167983 */ /* 0x004ea80000300a00 */
[----:B------:R0:W-:Y:S04]  /*b1690*/  STL [R1+0x2a58], R8 ;  /* 0x002a580801007387 */ /* 0x0001e80000100800 */
[----:B0-----:R-:W3:Y:S01]  /*b16a0*/  LDL.LU.64 R8, [R1+0x67a8] ;  /* 0x0067a80001087983 */ /* 0x001ee20000300a00 */
[----:B------:R-:W-:Y:S01]  /*b16b0*/  SHF.R.S32.HI R11, RZ, 0x1f, R28 ;  /* 0x0000001fff0b7819 */ /* 0x000fe2000001141c */
[----:B---3--:R-:W-:Y:S01]  /*b16c0*/  IMAD.MOV.U32 R28, RZ, RZ, R8 ;  /* 0x000000ffff1c7224 */ /* 0x008fe200078e0008 */
[----:B------:R-:W-:-:S05]  /*b16d0*/  IADD3 R8, P5, PT, R29, R0, RZ ;  /* 0x000000001d087210 */ /* 0x000fca0007fbe0ff */
[----:B------:R0:W-:Y:S04]  /*b16e0*/  STL [R1+0x2a50], R8 ;  /* 0x002a500801007387 */ /* 0x0001e80000100800 */
[----:B0-----:R-:W3:Y:S01]  /*b16f0*/  LDL.LU R8, [R1+0x67a0] ;  /* 0x0067a00001087983 */ /* 0x001ee20000300800 */
[----:B------:R-:W-:-:S05]  /*b1700*/  IMAD.X R9, R11, 0x1, R3, P4 ;  /* 0x000000010b097824 */ /* 0x000fca00020e0603 */
[----:B---3--:R0:W-:Y:S04]  /*b1710*/  STL.64 [R1+0x2a60], R8 ;  /* 0x002a600801007387 */ /* 0x0081e80000100a00 */
[----:B0-----:R-:W3:Y:S04]  /*b1720*/  LDL.LU.64 R8, [R1+0x6798] ;  /* 0x0067980001087983 */ /* 0x001ee80000300a00 */
[----:B------:R0:W-:Y:S04]  /*b1730*/  STL.64 [R1+0x6790], R2 ;  /* 0x0067900201007387 */ /* 0x0001e80000100a00 */
[----:B0-----:R1:W4:Y:S01]  /*b1740*/  LDL.64 R2, [R1+0x2a58] ;  /* 0x002a580001027983 */ /* 0x0013220000100a00 */
[----:B------:R-:W-:-:S05]  /*b1750*/  SHF.R.S32.HI R25, RZ, 0x1f, R29 ;  /* 0x0000001fff197819 */ /* 0x000fca000001141d */
[----:B------:R0:W-:Y:S04]  /*b1760*/  STL.64 [R1+0x6788], R24 ;  /* 0x0067881801007387 */ /* 0x0001e80000100a00 */
[----:B0-----:R-:W2:Y:S04]  /*b1770*/  LDL.LU R24, [R1+0x248] ;  /* 0x0002480001187983 */ /* 0x001ea80000300800 */
[----:B---3--:R0:W-:Y:S04]  /*b1780*/  STL.64 [R1+0x6780], R8 ;  /* 0x0067800801007387 */ /* 0x0081e80000100a00 */
[----:B0-----:R1:W3:Y:S01]  /*b1790*/  LDL.64 R8, [R1+0x2a50] ;  /* 0x002a500001087983 */ /* 0x0012e20000100a00 */
[----:B----4-:R-:W-:-:S05]  /*b17a0*/  IMAD.X R3, R11, 0x1, R4, P6 ;  /* 0x000000010b037824 */ /* 0x010fca00030e0604 */
[----:B------:R0:W-:Y:S04]  /*b17b0*/  STL [R1+0x2a5c], R3 ;  /* 0x002a5c0301007387 */ /* 0x0001e80000100800 */
[----:B0-----:R-:W4:Y:S01]  /*b17c0*/  LDL.LU.64 R2, [R1+0x6790] ;  /* 0x0067900001027983 */ /* 0x001f220000300a00 */
[----:B--2---:R-:W-:-:S03]  /*b17d0*/  IMAD.MOV.U32 R11, RZ, RZ, R24 ;  /* 0x000000ffff0b7224 */ /* 0x004fc600078e0018 */
[----:B------:R-:W-:Y:S04]  /*b17e0*/  STL.64 [R1+0x6778], R4 ;  /* 0x0067780401007387 */ /* 0x000fe80000100a00 */
[----:B------:R0:W-:Y:S04]  /*b17f0*/  STL.64 [R1+0x6768], R14 ;  /* 0x0067680e01007387 */ /* 0x0001e80000100a00 */
[----:B0-----:R-:W2:Y:S01]  /*b1800*/  LDL.LU R14, [R1] ;  /* 0x00000000010e7983 */ /* 0x001ea20000300800 */
[----:B----4-:R-:W-:-:S05]  /*b1810*/  IADD3 R24, P6, PT, R29, R2, RZ ;  /* 0x000000021d187210 */ /* 0x010fca0007fde0ff */
[----:B------:R0:W-:Y:S04]  /*b1820*/  STL [R1+0x2a48], R24 ;  /* 0x002a481801007387 */ /* 0x0001e80000100800 */
[----:B0-----:R-:W3:Y:S04]  /*b1830*/  LDL.LU.64 R24, [R1+0x6788] ;  /* 0x0067880001187983 */ /* 0x001ee80000300a00 */
[----:B------:R-:W-:Y:S01]  /*b1840*/  STL [R1+0x36a4], R29 ;  /* 0x0036a41d01007387 */ /* 0x000fe20000100800 */
[----:B--2---:R-:W-:Y:S01]  /*b1850*/  IADD3 R4, P4, PT, R14, R0, RZ ;  /* 0x000000000e047210 */ /* 0x004fe20007f9e0ff */
[----:B---3--:R-:W-:-:S05]  /*b1860*/  IMAD.X R9, R25, 0x1, R3, P5 ;  /* 0x0000000119097824 */ /* 0x008fca00028e0603 */
[----:B------:R0:W-:Y:S04]  /*b1870*/  STL [R1+0x2a54], R9 ;  /* 0x002a540901007387 */ /* 0x0001e80000100800 */
[----:B0-----:R-:W2:Y:S04]  /*b1880*/  LDL.LU.64 R8, [R1+0x6780] ;  /* 0x0067800001087983 */ /* 0x001ea80000300a00 */
[----:B------:R0:W-:Y:S04]  /*b1890*/  STL.64 [R1+0x6770], R2 ;  /* 0x0067700201007387 */ /* 0x0001e80000100a00 */
[----:B0-----:R1:W3:Y:S04]  /*b18a0*/  LDL.64 R2, [R1+0x2a48] ;  /* 0x002a480001027983 */ /* 0x0012e80000100a00 */
[----:B------:R0:W-:Y:S04]  /*b18b0*/  STL [R1+0x2a40], R4 ;  /* 0x002a400401007387 */ /* 0x0001e80000100800 */
[----:B0-----:R-:W3:Y:S02]  /*b18c0*/  LDL.LU.64 R4, [R1+0x6778] ;  /* 0x0067780001047983 */ /* 0x001ee40000300a00 */
[----:B---3--:R-:W-:-:S05]  /*b18d0*/  IMAD.X R3, R25, 0x1, R4, P6 ;  /* 0x0000000119037824 */ /* 0x008fca00030e0604 */
[----:B------:R0:W-:Y:S04]  /*b18e0*/  STL [R1+0x2a4c], R3 ;  /* 0x002a4c0301007387 */ /* 0x0001e80000100800 */
[----:B0-----:R-:W3:Y:S01]  /*b18f0*/  LDL.LU.64 R2, [R1+0x6770] ;  /* 0x0067700001027983 */ /* 0x001ee20000300a00 */
[----:B------:R-:W-:Y:S01]  /*b1900*/  IMAD.MOV.U32 R29, RZ, RZ, R11 ;  /* 0x000000ffff1d7224 */ /* 0x000fe200078e000b */
[----:B------:R-:W-:Y:S02]  /*b1910*/  SHF.R.S32.HI R11, RZ, 0x1f, R14 ;  /* 0x0000001fff0b7819 */ /* 0x000fe4000001140e */
[----:B---3--:R-:W-:-:S05]  /*b1920*/  IADD3 R14, P6, PT, R14, R2, RZ ;  /* 0x000000020e0e7210 */ /* 0x008fca0007fde0ff */
[----:B------:R0:W-:Y:S04]  /*b1930*/  STL [R1+0x2a38], R14 ;  /* 0x002a380e01007387 */ /* 0x0001e80000100800 */
[----:B0-----:R-:W3:Y:S04]  /*b1940*/  LDL.LU.64 R14, [R1+0x6768] ;  /* 0x00676800010e7983 */ /* 0x001ee80000300a00 */
[----:B------:R0:W-:Y:S04]  /*b1950*/  STL.64 [R1+0x6760], R4 ;  /* 0x0067600401007387 */ /* 0x0001e80000100a00 */
[----:B0-----:R1:W4:Y:S04]  /*b1960*/  LDL.64 R4, [R1+0x2a40] ;  /* 0x002a400001047983 */ /* 0x0013280000100a00 */
[----:B---3--:R0:W-:Y:S04]  /*b1970*/  STL.64 [R1+0x6758], R14 ;  /* 0x0067580e01007387 */ /* 0x0081e80000100a00 */
[----:B0-----:R1:W3:Y:S01]  /*b1980*/  LDL.64 R14, [R1+0x2a38] ;  /* 0x002a3800010e7983 */ /* 0x0012e20000100a00 */
[----:B----4-:R-:W-:-:S03]  /*b1990*/  IMAD.X R5, R11, 0x1, R3, P4 ;  /* 0x000000010b057824 */ /* 0x010fc600020e0603 */
[----:B------:R-:W-:Y:S04]  /*b19a0*/  STL.64 [R1+0x6750], R28 ;  /* 0x0067501c01007387 */ /* 0x000fe80000100a00 */
[----:B------:R0:W-:Y:S04]  /*b19b0*/  STL.64 [R1+0x6740], R26 ;  /* 0x0067401a01007387 */ /* 0x0001e80000100a00 */
[----:B0-----:R-:W4:Y:S04]  /*b19c0*/  LDL.LU R27, [R1+0x4] ;  /* 0x00000400011b7983 */ /* 0x001f280000300800 */
[----:B------:R-:W-:Y:S04]  /*b19d0*/  STL.64 [R1+0x6748], R22 ;  /* 0x0067481601007387 */ /* 0x000fe80000100a00 */
[----:B------:R0:W-:Y:S04]  /*b19e0*/  STL [R1+0x2a44], R5 ;  /* 0x002a440501007387 */ /* 0x0001e80000100800 */
[----:B0-----:R-:W3:Y:S02]  /*b19f0*/  LDL.LU.64 R4, [R1+0x6760] ;  /* 0x0067600001047983 */ /* 0x001ee40000300a00 */
[----:B---3--:R-:W-:-:S05]  /*b1a00*/  IMAD.X R15, R11, 0x1, R4, P6 ;  /* 0x000000010b0f7824 */ /* 0x008fca00030e0604 */
[----:B------:R0:W-:Y:S04]  /*b1a10*/  STL [R1+0x2a3c], R15 ;  /* 0x002a3c0f01007387 */ /* 0x0001e80000100800 */
[----:B0-----:R-:W3:Y:S01]  /*b1a20*/  LDL.LU.64 R14, [R1+0x6758] ;  /* 0x00675800010e7983 */ /* 0x001ee20000300a00 */
[----:B----4-:R-:W-:Y:S02]  /*b1a30*/  SHF.R.S32.HI R25, RZ, 0x1f, R27 ;  /* 0x0000001fff197819 */ /* 0x010fe4000001141b */
[C---:B------:R-:W-:Y:S01]  /*b1a40*/  IADD3 R28, P5, PT, R27.reuse, R0, RZ ;  /* 0x000000001b1c7210 */ /* 0x040fe20007fbe0ff */
[----:B---3--:R0:W-:Y:S04]  /*b1a50*/  STL.64 [R1+0x6738], R14 ;  /* 0x0067380e01007387 */ /* 0x0081e80000100a00 */
[----:B0-----:R-:W3:Y:S01]  /*b1a60*/  LDL.LU R14, [R1+0x8] ;  /* 0x00000800010e7983 */ /* 0x001ee20000300800 */
[----:B------:R-:W-:Y:S01]  /*b1a70*/  IADD3 R26, P6, PT, R27, R2, RZ ;  /* 0x000000021b1a7210 */ /* 0x000fe20007fde0ff */
[----:B------:R-:W-:-:S04]  /*b1a80*/  IMAD.X R29, R25, 0x1, R3, P5 ;  /* 0x00000001191d7824 */ /* 0x000fc800028e0603 */
[----:B------:R-:W-:Y:S01]  /*b1a90*/  IMAD.X R27, R25, 0x1, R4, P6 ;  /* 0x00000001191b7824 */ /* 0x000fe200030e0604 */
[----:B------:R0:W-:Y:S04]  /*b1aa0*/  STL.64 [R1+0x2a30], R28 ;  /* 0x002a301c01007387 */ /* 0x0001e80000100a00 */
[----:B0-----:R-:W4:Y:S01]  /*b1ab0*/  LDL.LU.64 R28, [R1+0x6750] ;  /* 0x00675000011c7983 */ /* 0x001f220000300a00 */
[C---:B---3--:R-:W-:Y:S02]  /*b1ac0*/  IADD3 R22, P4, PT, R14.reuse, R0, RZ ;  /* 0x000000000e167210 */ /* 0x048fe40007f9e0ff */
[----:B------:R-:W-:Y:S02]  /*b1ad0*/  SHF.R.S32.HI R11, RZ, 0x1f, R14 ;  /* 0x0000001fff0b7819 */ /* 0x000fe4000001140e */
[----:B------:R-:W-:Y:S01]  /*b1ae0*/  IADD3 R14, P6, PT, R14, R2, RZ ;  /* 0x000000020e0e7210 */ /* 0x000fe20007fde0ff */
[----:B------:R0:W-:Y:S04]  /*b1af0*/  STL [R1+0x2a20], R22 ;  /* 0x002a201601007387 */ /* 0x0001e80000100800 */
[----:B0-----:R-:W3:Y:S04]  /*b1b00*/  LDL.LU.64 R22, [R1+0x6748] ;  /* 0x0067480001167983 */ /* 0x001ee80000300a00 */
[----:B------:R0:W-:Y:S04]  /*b1b10*/  STL.64 [R1+0x2a28], R26 ;  /* 0x002a281a01007387 */ /* 0x0001e80000100a00 */
[----:B0-----:R-:W2:Y:S04]  /*b1b20*/  LDL.LU.64 R26, [R1+0x6740] ;  /* 0x00674000011a7983 */ /* 0x001ea80000300a00 */
[----:B------:R0:W-:Y:S04]  /*b1b30*/  STL [R1+0x2a18], R14 ;  /* 0x002a180e01007387 */ /* 0x0001e80000100800 */
[----:B0-----:R-:W2:Y:S04]  /*b1b40*/  LDL.LU.64 R14, [R1+0x6738] ;  /* 0x00673800010e7983 */ /* 0x001ea80000300a00 */
[----:B------:R0:W-:Y:S04]  /*b1b50*/  STL.64 [R1+0x6730], R4 ;  /* 0x0067300401007387 */ /* 0x0001e80000100a00 */
[----:B0-----:R1:W3:Y:S04]  /*b1b60*/  LDL.64 R4, [R1+0x2a20] ;  /* 0x002a200001047983 */ /* 0x0012e80000100a00 */
[----:B--2---:R0:W-:Y:S04]  /*b1b70*/  STL.64 [R1+0x6728], R14 ;  /* 0x0067280e01007387 */ /* 0x0041e80000100a00 */
[----:B0-----:R1:W2:Y:S01]  /*b1b80*/  LDL.64 R14, [R1+0x2a18] ;  /* 0x002a1800010e7983 */ /* 0x0012a20000100a00 */
[----:B---3--:R-:W-:-:S03]  /*b1b90*/  IMAD.X R5, R11, 0x1, R3, P4 ;  /* 0x000000010b057824 */ /* 0x008fc600020e0603 */
[----:B----4-:R-:W-:Y:S04]  /*b1ba0*/  STL.64 [R1+0x6718], R28 ;  /* 0x0067181c01007387 */ /* 0x010fe80000100a00 */
[----:B------:R0:W-:Y:S04]  /*b1bb0*/  STL.64 [R1+0x6720], R8 ;  /* 0x0067200801007387 */ /* 0x0001e80000100a00 */
[----:B0-----:R-:W3:Y:S04]  /*b1bc0*/  LDL.LU R8, [R1+0xc] ;  /* 0x00000c0001087983 */ /* 0x001ee80000300800 */
[----:B------:R0:W-:Y:S04]  /*b1bd0*/  STL [R1+0x2a24], R5 ;  /* 0x002a240501007387 */ /* 0x0001e80000100800 */
[----:B0-----:R-:W2:Y:S02]  /*b1be0*/  LDL.LU.64 R4, [R1+0x6730] ;  /* 0x0067300001047983 */ /* 0x001ea40000300a00 */
[----:B--2---:R-:W-:-:S05]  /*b1bf0*/  IMAD.X R15, R11, 0x1, R4, P6 ;  /* 0x000000010b0f7824 */ /* 0x004fca00030e0604 */
[----:B------:R0:W-:Y:S04]  /*b1c00*/  STL [R1+0x2a1c], R15 ;  /* 0x002a1c0f01007387 */ /* 0x0001e80000100800 */
[----:B0-----:R-:W2:Y:S04]  /*b1c10*/  LDL.LU.64 R14, [R1+0x6728] ;  /* 0x00672800010e7983 */ /* 0x001ea80000300a00 */
[----:B------:R-:W-:Y:S01]  /*b1c20*/  STL.64 [R1+0x6710], R4 ;  /* 0x0067100401007387 */ /* 0x000fe20000100a00 */
[----:B---3--:R-:W-:Y:S02]  /*b1c30*/  SHF.R.S32.HI R25, RZ, 0x1f, R8 ;  /* 0x0000001fff197819 */ /* 0x008fe40000011408 */
[C---:B------:R-:W-:Y:S01]  /*b1c40*/  IADD3 R28, P5, PT, R8.reuse, R0, RZ ;  /* 0x00000000081c7210 */ /* 0x040fe20007fbe0ff */
[----:B--2---:R0:W-:Y:S04]  /*b1c50*/  STL.64 [R1+0x6700], R14 ;  /* 0x0067000e01007387 */ /* 0x0041e80000100a00 */
[----:B0-----:R-:W2:Y:S01]  /*b1c60*/  LDL.LU R14, [R1+0x10] ;  /* 0x00001000010e7983 */ /* 0x001ea20000300800 */
[----:B------:R-:W-:Y:S01]  /*b1c70*/  IADD3 R8, P6, PT, R8, R2, RZ ;  /* 0x0000000208087210 */ /* 0x000fe20007fde0ff */
[----:B------:R-:W-:-:S04]  /*b1c80*/  IMAD.X R29, R25, 0x1, R3, P5 ;  /* 0x00000001191d7824 */ /* 0x000fc800028e0603 */
[----:B------:R0:W-:Y:S04]  /*b1c90*/  STL [R1+0x2a08], R8 ;  /* 0x002a080801007387 */ /* 0x0001e80000100800 */
[----:B0-----:R-:W3:Y:S04]  /*b1ca0*/  LDL.LU.64 R8, [R1+0x6720] ;  /* 0x0067200001087983 */ /* 0x001ee80000300a00 */
[----:B------:R0:W-:Y:S04]  /*b1cb0*/  STL.64 [R1+0x2a10], R28 ;  /* 0x002a101c01007387 */ /* 0x0001e80000100a00 */
[----:B0-----:R-:W4:Y:S04]  /*b1cc0*/  LDL.LU.64 R28, [R1+0x6718] ;  /* 0x00671800011c7983 */ /* 0x001f280000300a00 */
[----:B------:R0:W-:Y:S04]  /*b1cd0*/  STL.64 [R1+0x6708], R2 ;  /* 0x0067080201007387 */ /* 0x0001e80000100a00 */
[----:B0-----:R1:W3:Y:S01]  /*b1ce0*/  LDL.64 R2, [R1+0x2a08] ;  /* 0x002a080001027983 */ /* 0x0012e20000100a00 */
[----:B--2---:R-:W-:-:S05]  /*b1cf0*/  IADD3 R4, P4, PT, R14, R0, RZ ;  /* 0x000000000e047210 */ /* 0x004fca0007f9e0ff */
[----:B------:R0:W-:Y:S04]  /*b1d00*/  STL [R1+0x2a00], R4 ;  /* 0x002a000401007387 */ /* 0x0001e80000100800 */
[----:B0-----:R-:W3:Y:S02]  /*b1d10*/  LDL.LU.64 R4, [R1+0x6710] ;  /* 0x0067100001047983 */ /* 0x001ee40000300a00 */
[----:B---3--:R-:W-:-:S05]  /*b1d20*/  IMAD.X R3, R25, 0x1, R4, P6 ;  /* 0x0000000119037824 */ /* 0x008fca00030e0604 */
[----:B------:R0:W-:Y:S04]  /*b1d30*/  STL [R1+0x2a0c], R3 ;  /* 0x002a0c0301007387 */ /* 0x0001e80000100800 */
[----:B0-----:R-:W2:Y:S01]  /*b1d40*/  LDL.LU.64 R2, [R1+0x6708] ;  /* 0x0067080001027983 */ /* 0x001ea20000300a00 */
[----:B------:R-:W-:Y:S02]  /*b1d50*/  SHF.R.S32.HI R11, RZ, 0x1f, R14 ;  /* 0x0000001fff0b7819 */ /* 0x000fe4000001140e */
[----:B--2---:R-:W-:-:S05]  /*b1d60*/  IADD3 R14, P6, PT, R14, R2, RZ ;  /* 0x000000020e0e7210 */ /* 0x004fca0007fde0ff */
        /* <DEDUP_REMOVED lines=52> */
[----:B---3--:R-:W-:-:S03]  /*b20b0*/  SHF.R.S32.HI R25, RZ, 0x1f, R23 ;  /* 0x0000001fff197819 */ /* 0x008fc60000011417 */
[----:B--2---:R0:W-:Y:S04]  /*b20c0*/  STL.64 [R1+0x6698], R14 ;  /* 0x0066980e01007387 */ /* 0x0041e80000100a00 */
[----:B0-----:R-:W2:Y:S01]  /*b20d0*/  LDL.LU R14, [R1+0x20] ;  /* 0x00002000010e7983 */ /* 0x001ea20000300800 */
[----:B------:R-:W-:-:S05]  /*b20e0*/  IADD3 R28, P5, PT, R23, R0, RZ ;  /* 0x00000000171c7210 */ /* 0x000fca0007fbe0ff */
[----:B------:R-:W-:-:S05]  /*b20f0*/  IMAD.X R29, R25, 0x1, R3, P5 ;  /* 0x00000001191d7824 */ /* 0x000fca00028e0603 */
[----:B------:R0:W-:Y:S04]  /*b2100*/  STL.64 [R1+0x29d0], R28 ;  /* 0x0029d01c01007387 */ /* 0x0001e80000100a00 */
[----:B0-----:R-:W3:Y:S01]  /*b2110*/  LDL.LU.64 R28, [R1+0x66b0] ;  /* 0x0066b000011c7983 */ /* 0x001ee20000300a00 */
[----:B--2---:R-:W-:-:S05]  /*b2120*/  IADD3 R4, P4, PT, R14, R0, RZ ;  /* 0x000000000e047210 */ /* 0x004fca0007f9e0ff */
[----:B------:R0:W-:Y:S04]  /*b2130*/  STL [R1+0x29c0], R4 ;  /* 0x0029c00401007387 */ /* 0x0001e80000100800 */
[----:B0-----:R-:W2:Y:S01]  /*b2140*/  LDL.LU.64 R4, [R1+0x66a8] ;  /* 0x0066a80001047983 */ /* 0x001ea20000300a00 */
[----:B------:R-:W-:Y:S02]  /*b2150*/  IADD3 R22, P6, PT, R23, R2, RZ ;  /* 0x0000000217167210 */ /* 0x000fe40007fde0ff */
[----:B------:R-:W-:-:S03]  /*b2160*/  SHF.R.S32.HI R11, RZ, 0x1f, R14 ;  /* 0x0000001fff0b7819 */ /* 0x000fc6000001140e */
[----:B--2---:R-:W-:Y:S01]  /*b2170*/  IMAD.X R23, R25, 0x1, R4, P6 ;  /* 0x0000000119177824 */ /* 0x004fe200030e0604 */
[----:B------:R-:W-:-:S04]  /*b2180*/  IADD3 R14, P6, PT, R14, R2, RZ ;  /* 0x000000020e0e7210 */ /* 0x000fc80007fde0ff */
[----:B------:R0:W-:Y:S04]  /*b2190*/  STL.64 [R1+0x29c8], R22 ;  /* 0x0029c81601007387 */ /* 0x0001e80000100a00 */
[----:B0-----:R-:W2:Y:S04]  /*b21a0*/  LDL.LU.64 R22, [R1+0x66a0] ;  /* 0x0066a00001167983 */ /* 0x001ea80000300a00 */
[----:B------:R0:W-:Y:S04]  /*b21b0*/  STL [R1+0x29b8], R14 ;  /* 0x0029b80e01007387 */ /* 0x0001e80000100800 */
[----:B0-----:R-:W4:Y:S04]  /*b21c0*/  LDL.LU.64 R14, [R1+0x6698] ;  /* 0x00669800010e7983 */ /* 0x001f280000300a00 */
[----:B------:R0:W-:Y:S04]  /*b21d0*/  STL.64 [R1+0x6690], R4 ;  /* 0x0066900401007387 */ /* 0x0001e80000100a00 */
[----:B0-----:R1:W2:Y:S04]  /*b21e0*/  LDL.64 R4, [R1+0x29c0] ;  /* 0x0029c00001047983 */ /* 0x0012a80000100a00 */
[----:B----4-:R0:W-:Y:S04]  /*b21f0*/  STL.64 [R1+0x6688], R14 ;  /* 0x0066880e01007387 */ /* 0x0101e80000100a00 */
[----:B0-----:R1:W4:Y:S01]  /*b2200*/  LDL.64 R14, [R1+0x29b8] ;  /* 0x0029b800010e7983 */ /* 0x0013220000100a00 */
[----:B--2---:R-:W-:-:S03]  /*b2210*/  IMAD.X R5, R11, 0x1, R3, P4 ;  /* 0x000000010b057824 */ /* 0x004fc600020e0603 */
[----:B---3--:R-:W-:Y:S04]  /*b2220*/  STL.64 [R1+0x6680], R28 ;  /* 0x0066801c01007387 */ /* 0x008fe80000100a00 */
[----:B------:R0:W-:Y:S04]  /*b2230*/  STL.64 [R1+0x6670], R26 ;  /* 0x0066701a01007387 */ /* 0x0001e80000100a00 */
[----:B0-----:R-:W2:Y:S04]  /*b2240*/  LDL.LU R27, [R1+0x24] ;  /* 0x00002400011b7983 */ /* 0x001ea80000300800 */
[----:B------:R-:W-:Y:S04]  /*b2250*/  STL.64 [R1+0x6678], R22 ;  /* 0x0066781601007387 */ /* 0x000fe80000100a00 */
[----:B------:R0:W-:Y:S04]  /*b2260*/  STL [R1+0x29c4], R5 ;  /* 0x0029c40501007387 */ /* 0x0001e80000100800 */
[----:B0-----:R-:W4:Y:S02]  /*b2270*/  LDL.LU.64 R4, [R1+0x6690] ;  /* 0x0066900001047983 */ /* 0x001f240000300a00 */
[----:B----4-:R-:W-:-:S05]  /*b2280*/  IMAD.X R15, R11, 0x1, R4, P6 ;  /* 0x000000010b0f7824 */ /* 0x010fca00030e0604 */
[----:B------:R0:W-:Y:S04]  /*b2290*/  STL [R1+0x29bc], R15 ;  /* 0x0029bc0f01007387 */ /* 0x0001e80000100800 */
[----:B0-----:R-:W3:Y:S01]  /*b22a0*/  LDL.LU.64 R14, [R1+0x6688] ;  /* 0x00668800010e7983 */ /* 0x001ee20000300a00 */
[----:B--2---:R-:W-:Y:S02]  /*b22b0*/  SHF.R.S32.HI R25, RZ, 0x1f, R27 ;  /* 0x0000001fff197819 */ /* 0x004fe4000001141b */
[C---:B------:R-:W-:Y:S01]  /*b22c0*/  IADD3 R28, P5, PT, R27.reuse, R0, RZ ;  /* 0x000000001b1c7210 */ /* 0x040fe20007fbe0ff */
[----:B---3--:R0:W-:Y:S04]  /*b22d0*/  STL.64 [R1+0x6668], R14 ;  /* 0x0066680e01007387 */ /* 0x0081e80000100a00 */
[----:B0-----:R-:W2:Y:S01]  /*b22e0*/  LDL.LU R14, [R1+0x28] ;  /* 0x00002800010e7983 */ /* 0x001ea20000300800 */
[----:B------:R-:W-:Y:S01]  /*b22f0*/  IADD3 R26, P6, PT, R27, R2, RZ ;  /* 0x000000021b1a7210 */ /* 0x000fe20007fde0ff */
[----:B------:R-:W-:-:S04]  /*b2300*/  IMAD.X R29, R25, 0x1, R3, P5 ;  /* 0x00000001191d7824 */ /* 0x000fc800028e0603 */
[----:B------:R-:W-:Y:S01]  /*b2310*/  IMAD.X R27, R25, 0x1, R4, P6 ;  /* 0x00000001191b7824 */ /* 0x000fe200030e0604 */
[----:B------:R0:W-:Y:S04]  /*b2320*/  STL.64 [R1+0x29b0], R28 ;  /* 0x0029b01c01007387 */ /* 0x0001e80000100a00 */
[----:B0-----:R-:W3:Y:S01]  /*b2330*/  LDL.LU.64 R28, [R1+0x6680] ;  /* 0x00668000011c7983 */ /* 0x001ee20000300a00 */
[C---:B--2---:R-:W-:Y:S02]  /*b2340*/  IADD3 R22, P4, PT, R14.reuse, R0, RZ ;  /* 0x000000000e167210 */ /* 0x044fe40007f9e0ff */
[----:B------:R-:W-:Y:S02]  /*b2350*/  SHF.R.S32.HI R11, RZ, 0x1f, R14 ;  /* 0x0000001fff0b7819 */ /* 0x000fe4000001140e */
[----:B------:R-:W-:Y:S01]  /*b2360*/  IADD3 R14, P6, PT, R14, R2, RZ ;  /* 0x000000020e0e7210 */ /* 0x000fe20007fde0ff */
[----:B------:R0:W-:Y:S04]  /*b2370*/  STL [R1+0x29a0], R22 ;  /* 0x0029a01601007387 */ /* 0x0001e80000100800 */
[----:B0-----:R-:W2:Y:S04]  /*b2380*/  LDL.LU.64 R22, [R1+0x6678] ;  /* 0x0066780001167983 */ /* 0x001ea80000300a00 */
[----:B------:R0:W-:Y:S04]  /*b2390*/  STL.64 [R1+0x29a8], R26 ;  /* 0x0029a81a01007387 */ /* 0x0001e80000100a00 */
[----:B0-----:R-:W4:Y:S04]  /*b23a0*/  LDL.LU.64 R26, [R1+0x6670] ;  /* 0x00667000011a7983 */ /* 0x001f280000300a00 */
[----:B------:R0:W-:Y:S04]  /*b23b0*/  STL [R1+0x2998], R14 ;  /* 0x0029980e01007387 */ /* 0x0001e80000100800 */
[----:B0-----:R-:W2:Y:S04]  /*b23c0*/  LDL.LU.64 R14, [R1+0x6668] ;  /* 0x00666800010e7983 */ /* 0x001ea80000300a00 */
[----:B------:R0:W-:Y:S04]  /*b23d0*/  STL.64 [R1+0x6660], R4 ;  /* 0x0066600401007387 */ /* 0x0001e80000100a00 */
[----:B0-----:R1:W3:Y:S04]  /*b23e0*/  LDL.64 R4, [R1+0x29a0] ;  /* 0x0029a00001047983 */ /* 0x0012e80000100a00 */
[----:B--2---:R0:W-:Y:S04]  /*b23f0*/  STL.64 [R1+0x6658], R14 ;  /* 0x0066580e01007387 */ /* 0x0041e80000100a00 */
[----:B0-----:R1:W2:Y:S01]  /*b2400*/  LDL.64 R14, [R1+0x2998] ;  /* 0x00299800010e7983 */ /* 0x0012a20000100a00 */
[----:B---3--:R-:W-:-:S03]  /*b2410*/  IMAD.X R5, R11, 0x1, R3, P4 ;  /* 0x000000010b057824 */ /* 0x008fc600020e0603 */
[----:B------:R-:W-:Y:S04]  /*b2420*/  STL.64 [R1+0x6648], R28 ;  /* 0x0066481c01007387 */ /* 0x000fe80000100a00 */
        /* <DEDUP_REMOVED lines=17> */
[----:B0-----:R-:W3:Y:S04]  /*b2540*/  LDL.LU.64 R28, [R1+0x6648] ;  /* 0x00664800011c7983 */ /* 0x001ee80000300a00 */
        /* <DEDUP_REMOVED lines=18> */
[----:B----4-:R0:W-:Y:S04]  /*b2670*/  STL.64 [R1+0x6608], R26 ;  /* 0x0066081a01007387 */ /* 0x0101e80000100a00 */
[----:B0-----:R-:W3:Y:S04]  /*b2680*/  LDL.LU R27, [R1+0x34] ;  /* 0x00003400011b7983 */ /* 0x001ee80000300800 */
[----:B------:R-:W-:Y:S04]  /*b2690*/  STL.64 [R1+0x6610], R22 ;  /* 0x0066101601007387 */ /* 0x000fe80000100a00 */
[----:B------:R0:W-:Y:S04]  /*b26a0*/  STL [R1+0x2984], R5 ;  /* 0x0029840501007387 */ /* 0x0001e80000100800 */
[----:B0-----:R-:W2:Y:S02]  /*b26b0*/  LDL.LU.64 R4, [R1+0x6628] ;  /* 0x0066280001047983 */ /* 0x001ea40000300a00 */
[----:B--2---:R-:W-:-:S05]  /*b26c0*/  IMAD.X R15, R11, 0x1, R4, P6 ;  /* 0x000000010b0f7824 */ /* 0x004fca00030e0604 */
[----:B------:R0:W-:Y:S04]  /*b26d0*/  STL [R1+0x297c], R15 ;  /* 0x00297c0f01007387 */ /* 0x0001e80000100800 */
[----:B0-----:R-:W2:Y:S01]  /*b26e0*/  LDL.LU.64 R14, [R1+0x6620] ;  /* 0x00662000010e7983 */ /* 0x001ea20000300a00 */
[----:B---3--:R-:W-:Y:S02]  /*b26f0*/  SHF.R.S32.HI R25, RZ, 0x1f, R27 ;  /* 0x0000001fff197819 */ /* 0x008fe4000001141b */
[C---:B------:R-:W-:Y:S01]  /*b2700*/  IADD3 R8, P5, PT, R27.reuse, R0, RZ ;  /* 0x000000001b087210 */ /* 0x040fe20007fbe0ff */
[----:B--2---:R0:W-:Y:S04]  /*b2710*/  STL.64 [R1+0x6600], R14 ;  /* 0x0066000e01007387 */ /* 0x0041e80000100a00 */
        /* <DEDUP_REMOVED lines=17> */
[----:B--2---:R-:W-:Y:S04]  /*b2830*/  STL.64 [R1+0x65e8], R14 ;  /* 0x0065e80e01007387 */ /* 0x004fe80000100a00 */
[----:B------:R0:W-:Y:S04]  /*b2840*/  STL.64 [R1+0x65f0], R18 ;  /* 0x0065f01201007387 */ /* 0x0001e80000100a00 */
[----:B0-----:R1:W2:Y:S01]  /*b2850*/  LDL.64 R18, [R1+0x2958] ;  /* 0x0029580001127983 */ /* 0x0012a20000100a00 */
[----:B---3--:R-:W-:-:S03]  /*b2860*/  IMAD.X R5, R11, 0x1, R3, P4 ;  /* 0x000000010b057824 */ /* 0x008fc600020e0603 */
[----:B------:R0:W-:Y:S04]  /*b2870*/  STL.64 [R1+0x65d8], R12 ;  /* 0x0065d80c01007387 */ /* 0x0001e80000100a00 */
[----:B0-----:R-:W3:Y:S04]  /*b2880*/  LDL.LU R13, [R1+0x3c] ;  /* 0x00003c00010d7983 */ /* 0x001ee80000300800 */
[----:B----4-:R0:W-:Y:S04]  /*b2890*/  STL.64 [R1+0x65d0], R26 ;  /* 0x0065d01a01007387 */ /* 0x0101e80000100a00 */
[----:B0-----:R-:W4:Y:S04]  /*b28a0*/  LDL.LU R26, [R1+0x40] ;  /* 0x00004000011a7983 */ /* 0x001f280000300800 */
[----:B------:R0:W-:Y:S04]  /*b28b0*/  STL [R1+0x2964], R5 ;  /* 0x0029640501007387 */ /* 0x0001e80000100800 */
[----:B0-----:R-:W2:Y:S04]  /*b28c0*/  LDL.LU.64 R4, [R1+0x65f8] ;  /* 0x0065f80001047983 */ /* 0x001ea80000300a00 */
[----:B------:R4:W-:Y:S01]  /*b28d0*/  STL.64 [R1+0x65e0], R22 ;  /* 0x0065e01601007387 */ /* 0x0009e20000100a00 */
[----:B---3--:R-:W-:-:S02]  /*b28e0*/  SHF.R.S32.HI R25, RZ, 0x1f, R13 ;  /* 0x0000001fff197819 */ /* 0x008fc4000001140d */
[----:B------:R-:W-:-:S05]  /*b28f0*/  IADD3 R14, P5, PT, R13, R0, RZ ;  /* 0x000000000d0e7210 */ /* 0x000fca0007fbe0ff */
[--C-:B------:R-:W-:Y:S01]  /*b2900*/  IMAD.X R15, R25, 0x1, R3.reuse, P5 ;  /* 0x00000001190f7824 */ /* 0x100fe200028e0603 */
[C---:B----4-:R-:W-:Y:S01]  /*b2910*/  IADD3 R22, P4, PT, R26.reuse, R0, RZ ;  /* 0x000000001a167210 */ /* 0x050fe20007f9e0ff */
[----:B--2---:R-:W-:Y:S01]  /*b2920*/  IMAD.X R19, R11, 0x1, R4, P6 ;  /* 0x000000010b137824 */ /* 0x004fe200030e0604 */
[-C--:B------:R-:W-:Y:S02]  /*b2930*/  IADD3 R12, P6, PT, R13, R2.reuse, RZ ;  /* 0x000000020d0c7210 */ /* 0x080fe40007fde0ff */
[----:B------:R-:W-:Y:S02]  /*b2940*/  SHF.R.S32.HI R11, RZ, 0x1f, R26 ;  /* 0x0000001fff0b7819 */ /* 0x000fe4000001141a */
[----:B------:R0:W-:Y:S01]  /*b2950*/  STL [R1+0x295c], R19 ;  /* 0x00295c1301007387 */ /* 0x0001e20000100800 */
[----:B------:R-:W-:Y:S01]  /*b2960*/  IMAD.X R13, R25, 0x1, R4, P6 ;  /* 0x00000001190d7824 */ /* 0x000fe200030e0604 */
[----:B------:R-:W-:Y:S02]  /*b2970*/  IADD3 R26, P6, PT, R26, R2, RZ ;  /* 0x000000021a1a7210 */ /* 0x000fe40007fde0ff */
[----:B0-----:R-:W2:Y:S04]  /*b2980*/  LDL.LU.64 R18, [R1+0x65f0] ;  /* 0x0065f00001127983 */ /* 0x001ea80000300a00 */
[----:B------:R0:W-:Y:S04]  /*b2990*/  STL.64 [R1+0x2950], R14 ;  /* 0x0029500e01007387 */ /* 0x0001e80000100a00 */
[----:B0-----:R-:W3:Y:S04]  /*b29a0*/  LDL.LU.64 R14, [R1+0x65e8] ;  /* 0x0065e800010e7983 */ /* 0x001ee80000300a00 */
[----:B------:R0:W-:Y:S04]  /*b29b0*/  STL [R1+0x2940], R22 ;  /* 0x0029401601007387 */ /* 0x0001e80000100800 */
[----:B0-----:R-:W4:Y:S04]  /*b29c0*/  LDL.LU.64 R22, [R1+0x65e0] ;  /* 0x0065e00001167983 */ /* 0x001f280000300a00 */
[----:B------:R0:W-:Y:S04]  /*b29d0*/  STL.64 [R1+0x2948], R12 ;  /* 0x0029480c01007387 */ /* 0x0001e80000100a00 */
[----:B0-----:R-:W2:Y:S04]  /*b29e0*/  LDL.LU.64 R12, [R1+0x65d8] ;  /* 0x0065d800010c7983 */ /* 0x001ea80000300a00 */
[----:B------:R0:W-:Y:S04]  /*b29f0*/  STL [R1+0x2938], R26 ;  /* 0x0029381a01007387 */ /* 0x0001e80000100800 */
[----:B0-----:R-:W2:Y:S04]  /*b2a00*/  LDL.LU.64 R26, [R1+0x65d0] ;  /* 0x0065d000011a7983 */ /* 0x001ea80000300a00 */
[----:B--2---:R-:W-:Y:S04]  /*b2a10*/  STL.64 [R1+0x65b8], R26 ;  /* 0x0065b81a01007387 */ /* 0x004fe80000100a00 */
[----:B----4-:R0:W-:Y:S04]  /*b2a20*/  STL.64 [R1+0x65c0], R22 ;  /* 0x0065c01601007387 */ /* 0x0101e80000100a00 */
[----:B0-----:R-:W2:Y:S04]  /*b2a30*/  LDL.64 R22, [R1+0x2938] ;  /* 0x0029380001167983 */ /* 0x001ea80000100a00 */
[----:B--2---:R0:W-:Y:S04]  /*b2a40*/  STL [R1+0x65c8], R22 ;  /* 0x0065c81601007387 */ /* 0x0041e80000100800 */
[----:B0-----:R1:W2:Y:S04]  /*b2a50*/  LDL.64 R22, [R1+0x2940] ;  /* 0x0029400001167983 */ /* 0x0012a80000100a00 */
[----:B------:R0:W-:Y:S04]  /*b2a60*/  STL.64 [R1+0x65a8], R28 ;  /* 0x0065a81c01007387 */ /* 0x0001e80000100a00 */
[----:B0-----:R-:W4:Y:S04]  /*b2a70*/  LDL.LU R28, [R1+0x44] ;  /* 0x00004400011c7983 */ /* 0x001f280000300800 */
[----:B------:R0:W-:Y:S04]  /*b2a80*/  STL.64 [R1+0x65a0], R12 ;  /* 0x0065a00c01007387 */ /* 0x0001e80000100a00 */
[----:B0-----:R-:W3:Y:S01]  /*b2a90*/  LDL.LU R12, [R1+0x48] ;  /* 0x00004800010c7983 */ /* 0x001ee20000300800 */
[----:B--2---:R-:W-:-:S05]  /*b2aa0*/  IMAD.X R23, R11, 0x1, R3, P4 ;  /* 0x000000010b177824 */ /* 0x004fca00020e0603 */
[----:B------:R0:W-:Y:S04]  /*b2ab0*/  STL [R1+0x2944], R23 ;  /* 0x0029441701007387 */ /* 0x0001e80000100800 */
[----:B------:R1:W2:Y:S01]  /*b2ac0*/  LDL.LU R22, [R1+0x65c8] ;  /* 0x0065c80001167983 */ /* 0x0002a20000300800 */
[----:B0-----:R-:W-:Y:S01]  /*b2ad0*/  IMAD.X R23, R11, 0x1, R4, P6 ;  /* 0x000000010b177824 */ /* 0x001fe200030e0604 */
[----:B----4-:R-:W-:Y:S02]  /*b2ae0*/  SHF.R.S32.HI R25, RZ, 0x1f, R28 ;  /* 0x0000001fff197819 */ /* 0x010fe4000001141c */
[C---:B------:R-:W-:Y:S02]  /*b2af0*/  IADD3 R26, P5, PT, R28.reuse, R0, RZ ;  /* 0x000000001c1a7210 */ /* 0x040fe40007fbe0ff */
[----:B------:R-:W-:Y:S01]  /*b2b00*/  IADD3 R28, P6, PT, R28, R2, RZ ;  /* 0x000000021c1c7210 */ /* 0x000fe20007fde0ff */
[----:B------:R2:W-:Y:S02]  /*b2b10*/  STL [R1+0x293c], R23 ;  /* 0x00293c1701007387 */ /* 0x0005e40000100800 */
[----:B------:R-:W-:-:S02]  /*b2b20*/  IMAD.X R27, R25, 0x1, R3, P5 ;  /* 0x00000001191b7824 */ /* 0x000fc400028e0603 */
[----:B--2---:R-:W2:Y:S04]  /*b2b30*/  LDL.LU.64 R22, [R1+0x65c0] ;  /* 0x0065c00001167983 */ /* 0x004ea80000300a00 */
[----:B------:R3:W-:Y:S04]  /*b2b40*/  STL [R1+0x65b0], R28 ;  /* 0x0065b01c01007387 */ /* 0x0007e80000100800 */
[----:B------:R0:W-:Y:S01]  /*b2b50*/  STL.64 [R1+0x2930], R26 ;  /* 0x0029301a01007387 */ /* 0x0001e20000100a00 */
[----:B---3--:R-:W-:-:S03]  /*b2b60*/  IADD3 R28, P4, PT, R12, R0, RZ ;  /* 0x000000000c1c7210 */ /* 0x008fc60007f9e0ff */
[----:B0-----:R-:W3:Y:S04]  /*b2b70*/  LDL.LU.64 R26, [R1+0x65b8] ;  /* 0x0065b800011a7983 */ /* 0x001ee80000300a00 */
[----:B------:R0:W-:Y:S04]  /*b2b80*/  STL [R1+0x2920], R28 ;  /* 0x0029201c01007387 */ /* 0x0001e80000100800 */
[----:B0-----:R-:W4:Y:S01]  /*b2b90*/  LDL.LU R28, [R1+0x65b0] ;  /* 0x0065b000011c7983 */ /* 0x001f220000300800 */
[----:B------:R-:W-:Y:S01]  /*b2ba0*/  IMAD.X R29, R25, 0x1, R4, P6 ;  /* 0x00000001191d7824 */ /* 0x000fe200030e0604 */
[----:B------:R-:W-:-:S02]  /*b2bb0*/  SHF.R.S32.HI R11, RZ, 0x1f, R12 ;  /* 0x0000001fff0b7819 */ /* 0x000fc4000001140c */
[----:B------:R-:W-:Y:S02]  /*b2bc0*/  IADD3 R12, P6, PT, R12, R2, RZ ;  /* 0x000000020c0c7210 */ /* 0x000fe40007fde0ff */
[----:B----4-:R0:W-:Y:S04]  /*b2bd0*/  STL.64 [R1+0x2928], R28 ;  /* 0x0029281c01007387 */ /* 0x0101e80000100a00 */
[----:B0-----:R-:W4:Y:S04]  /*b2be0*/  LDL.LU.64 R28, [R1+0x65a8] ;  /* 0x0065a800011c7983 */ /* 0x001f280000300a00 */
[----:B------:R0:W-:Y:S04]  /*b2bf0*/  STL [R1+0x2918], R12 ;  /* 0x0029180c01007387 */ /* 0x0001e80000100800 */
[----:B0-----:R-:W2:Y:S04]  /*b2c00*/  LDL.LU.64 R12, [R1+0x65a0] ;  /* 0x0065a000010c7983 */ /* 0x001ea80000300a00 */
[----:B--2---:R0:W-:Y:S04]  /*b2c10*/  STL.64 [R1+0x6590], R12 ;  /* 0x0065900c01007387 */ /* 0x0041e80000100a00 */
[----:B0-----:R-:W2:Y:S04]  /*b2c20*/  LDL.64 R12, [R1+0x2918] ;  /* 0x00291800010c7983 */ /* 0x001ea80000100a00 */
[----:B--2---:R0:W-:Y:S04]  /*b2c30*/  STL [R1+0x6598], R12 ;  /* 0x0065980c01007387 */ /* 0x0041e80000100800 */
[----:B0-----:R1:W2:Y:S04]  /*b2c40*/  LDL.64 R12, [R1+0x2920] ;  /* 0x00292000010c7983 */ /* 0x0012a80000100a00 */
[----:B---3--:R-:W-:Y:S04]  /*b2c50*/  STL.64 [R1+0x6588], R26 ;  /* 0x0065881a01007387 */ /* 0x008fe80000100a00 */
[----:B------:R0:W-:Y:S04]  /*b2c60*/  STL.64 [R1+0x6578], R22 ;  /* 0x0065781601007387 */ /* 0x0001e80000100a00 */
[----:B0-----:R-:W3:Y:S04]  /*b2c70*/  LDL.LU R23, [R1+0x4c] ;  /* 0x00004c0001177983 */ /* 0x001ee80000300800 */
[----:B----4-:R-:W-:Y:S01]  /*b2c80*/  STL.64 [R1+0x6580], R28 ;  /* 0x0065801c01007387 */ /* 0x010fe20000100a00 */
[----:B--2---:R-:W-:-:S05]  /*b2c90*/  IMAD.X R13, R11, 0x1, R3, P4 ;  /* 0x000000010b0d7824 */ /* 0x004fca00020e0603 */
[----:B------:R0:W-:Y:S04]  /*b2ca0*/  STL [R1+0x2924], R13 ;  /* 0x0029240d01007387 */ /* 0x0001e80000100800 */
[----:B------:R1:W2:Y:S01]  /*b2cb0*/  LDL.LU R12, [R1+0x6598] ;  /* 0x00659800010c7983 */ /* 0x0002a20000300800 */
[----:B0-----:R-:W-:-:S05]  /*b2cc0*/  IMAD.X R13, R11, 0x1, R4, P6 ;  /* 0x000000010b0d7824 */ /* 0x001fca00030e0604 */
[----:B------:R2:W-:Y:S04]  /*b2cd0*/  STL [R1+0x291c], R13 ;  /* 0x00291c0d01007387 */ /* 0x0005e80000100800 */
[----:B--2---:R-:W2:Y:S01]  /*b2ce0*/  LDL.LU.64 R12, [R1+0x6590] ;  /* 0x00659000010c7983 */ /* 0x004ea20000300a00 */
        /* <DEDUP_REMOVED lines=9> */
[----:B--2---:R-:W-:-:S05]  /*b2d80*/  IADD3 R28, P4, PT, R12, R0, RZ ;  /* 0x000000000c1c7210 */ /* 0x004fca0007f9e0ff */
[----:B------:R0:W-:Y:S04]  /*b2d90*/  STL [R1+0x2900], R28 ;  /* 0x0029001c01007387 */ /* 0x0001e80000100800 */
[----:B0-----:R-:W2:Y:S04]  /*b2da0*/  LDL.LU.64 R28, [R1+0x6580] ;  /* 0x00658000011c7983 */ /* 0x001ea80000300a00 */
[----:B------:R0:W-:Y:S04]  /*b2db0*/  STL.64 [R1+0x2908], R22 ;  /* 0x0029081601007387 */ /* 0x0001e80000100a00 */
[----:B0-----:R-:W4:Y:S01]  /*b2dc0*/  LDL.LU.64 R22, [R1+0x6578] ;  /* 0x0065780001167983 */ /* 0x001f220000300a00 */
[----:B------:R-:W-:-:S02]  /*b2dd0*/  SHF.R.S32.HI R11, RZ, 0x1f, R12 ;  /* 0x0000001fff0b7819 */ /* 0x000fc4000001140c */
[----:B------:R-:W-:-:S05]  /*b2de0*/  IADD3 R12, P6, PT, R12, R2, RZ ;  /* 0x000000020c0c7210 */ /* 0x000fca0007fde0ff */
[----:B------:R0:W-:Y:S04]  /*b2df0*/  STL [R1+0x28f8], R12 ;  /* 0x0028f80c01007387 */ /* 0x0001e80000100800 */
[----:B0-----:R-:W2:Y:S04]  /*b2e00*/  LDL.LU.64 R12, [R1+0x6570] ;  /* 0x00657000010c7983 */ /* 0x001ea80000300a00 */
[----:B----4-:R0:W-:Y:S04]  /*b2e10*/  STL.64 [R1+0x6568], R22 ;  /* 0x0065681601007387 */ /* 0x0101e80000100a00 */
[----:B0-----:R1:W4:Y:S04]  /*b2e20*/  LDL.64 R22, [R1+0x2900] ;  /* 0x0029000001167983 */ /* 0x0013280000100a00 */
[----:B--2---:R0:W-:Y:S04]  /*b2e30*/  STL.64 [R1+0x6560], R12 ;  /* 0x0065600c01007387 */ /* 0x0041e80000100a00 */
[----:B0-----:R1:W2:Y:S04]  /*b2e40*/  LDL.64 R12, [R1+0x28f8] ;  /* 0x0028f800010c7983 */ /* 0x0012a80000100a00 */
[----:B------:R-:W-:Y:S04]  /*b2e50*/  STL.64 [R1+0x6558], R20 ;  /* 0x0065581401007387 */ /* 0x000fe80000100a00 */
[----:B------:R0:W-:Y:S04]  /*b2e60*/  STL.64 [R1+0x6550], R18 ;  /* 0x0065501201007387 */ /* 0x0001e80000100a00 */
[----:B0-----:R-:W3:Y:S01]  /*b2e70*/  LDL.LU R18, [R1+0x54] ;  /* 0x0000540001127983 */ /* 0x001ee20000300800 */
[----:B----4-:R-:W-:-:S05]  /*b2e80*/  IMAD.X R23, R11, 0x1, R3, P4 ;  /* 0x000000010b177824 */ /* 0x010fca00020e0603 */
[----:B------:R0:W-:Y:S04]  /*b2e90*/  STL [R1+0x2904], R23 ;  /* 0x0029041701007387 */ /* 0x0001e80000100800 */
[----:B0-----:R-:W4:Y:S01]  /*b2ea0*/  LDL.LU.64 R22, [R1+0x6568] ;  /* 0x0065680001167983 */ /* 0x001f220000300a00 */
[----:B--2---:R-:W-:-:S05]  /*b2eb0*/  IMAD.X R13, R11, 0x1, R4, P6 ;  /* 0x000000010b0d7824 */ /* 0x004fca00030e0604 */
[----:B------:R0:W-:Y:S04]  /*b2ec0*/  STL [R1+0x28fc], R13 ;  /* 0x0028fc0d01007387 */ /* 0x0001e80000100800 */
[----:B0-----:R-:W2:Y:S04]  /*b2ed0*/  LDL.LU.64 R12, [R1+0x6560] ;  /* 0x00656000010c7983 */ /* 0x001ea80000300a00 */
[----:B------:R-:W-:Y:S04]  /*b2ee0*/  STL.64 [R1+0x6548], R28 ;  /* 0x0065481c01007387 */ /* 0x000fe80000100a00 */
[----:B----4-:R0:W-:Y:S04]  /*b2ef0*/  STL.64 [R1+0x6540], R22 ;  /* 0x0065401601007387 */ /* 0x0101e80000100a00 */
[----:B0-----:R-:W4:Y:S01]  /*b2f00*/  LDL.LU R22, [R1+0x58] ;  /* 0x0000580001167983 */ /* 0x001f220000300800 */
[----:B---3--:R-:W-:-:S02]  /*b2f10*/  SHF.R.S32.HI R25, RZ, 0x1f, R18 ;  /* 0x0000001fff197819 */ /* 0x008fc40000011412 */
[C---:B------:R-:W-:Y:S02]  /*b2f20*/  IADD3 R20, P5, PT, R18.reuse, R0, RZ ;  /* 0x0000000012147210 */ /* 0x040fe40007fbe0ff */
[----:B------:R-:W-:-:S03]  /*b2f30*/  IADD3 R28, P6, PT, R18, R2, RZ ;  /* 0x00000002121c7210 */ /* 0x000fc60007fde0ff */
[C---:B------:R-:W-:Y:S02]  /*b2f40*/  IMAD.X R21, R25.reuse, 0x1, R3, P5 ;  /* 0x0000000119157824 */ /* 0x040fe400028e0603 */
[----:B------:R-:W-:-:S03]  /*b2f50*/  IMAD.X R29, R25, 0x1, R4, P6 ;  /* 0x00000001191d7824 */ /* 0x000fc600030e0604 */
[----:B------:R0:W-:Y:S04]  /*b2f60*/  STL.64 [R1+0x28f0], R20 ;  /* 0x0028f01401007387 */ /* 0x0001e80000100a00 */
[----:B0-----:R-:W3:Y:S01]  /*b2f70*/  LDL.LU.64 R20, [R1+0x6558] ;  /* 0x0065580001147983 */ /* 0x001ee20000300a00 */
[C---:B----4-:R-:W-:Y:S02]  /*b2f80*/  IADD3 R18, P4, PT, R22.reuse, R0, RZ ;  /* 0x0000000016127210 */ /* 0x050fe40007f9e0ff */
[----:B------:R-:W-:Y:S02]  /*b2f90*/  SHF.R.S32.HI R11, RZ, 0x1f, R22 ;  /* 0x0000001fff0b7819 */ /* 0x000fe40000011416 */
[----:B------:R-:W-:Y:S01]  /*b2fa0*/  IADD3 R22, P6, PT, R22, R2, RZ ;  /* 0x0000000216167210 */ /* 0x000fe20007fde0ff */
[----:B------:R0:W-:Y:S04]  /*b2fb0*/  STL [R1+0x28e0], R18 ;  /* 0x0028e01201007387 */ /* 0x0001e80000100800 */
[----:B0-----:R-:W4:Y:S04]  /*b2fc0*/  LDL.LU.64 R18, [R1+0x6550] ;  /* 0x0065500001127983 */ /* 0x001f280000300a00 */
[----:B------:R0:W-:Y:S04]  /*b2fd0*/  STL.64 [R1+0x28e8], R28 ;  /* 0x0028e81c01007387 */ /* 0x0001e80000100a00 */
[----:B0-----:R-:W2:Y:S04]  /*b2fe0*/  LDL.LU.64 R28, [R1+0x6548] ;  /* 0x00654800011c7983 */ /* 0x001ea80000300a00 */
[----:B------:R0:W-:Y:S04]  /*b2ff0*/  STL [R1+0x28d8], R22 ;  /* 0x0028d81601007387 */ /* 0x0001e80000100800 */
[----:B0-----:R-:W2:Y:S04]  /*b3000*/  LDL.LU.64 R22, [R1+0x6540] ;  /* 0x0065400001167983 */ /* 0x001ea80000300a00 */
[----:B------:R0:W-:Y:S04]  /*b3010*/  STL.64 [R1+0x6538], R4 ;  /* 0x0065380401007387 */ /* 0x0001e80000100a00 */
[----:B0-----:R1:W3:Y:S04]  /*b3020*/  LDL.64 R4, [R1+0x28e0] ;  /* 0x0028e00001047983 */ /* 0x0012e80000100a00 */
[----:B------:R0:W-:Y:S04]  /*b3030*/  STL.64 [R1+0x6530], R26 ;  /* 0x0065301a01007387 */ /* 0x0001e80000100a00 */
[----:B0-----:R1:W3:Y:S04]  /*b3040*/  LDL.64 R26, [R1+0x28d8] ;  /* 0x0028d800011a7983 */ /* 0x0012e80000100a00 */
[----:B--2---:R0:W-:Y:S04]  /*b3050*/  STL [R1+0x6528], R22 ;  /* 0x0065281601007387 */ /* 0x0041e80000100800 */
[----:B0-----:R-:W2:Y:S04]  /*b3060*/  LDL.LU R22, [R1+0x5c] ;  /* 0x00005c0001167983 */ /* 0x001ea80000300800 */
[----:B----4-:R-:W-:Y:S01]  /*b3070*/  STL.64 [R1+0x6520], R18 ;  /* 0x0065201201007387 */ /* 0x010fe20000100a00 */
[----:B---3--:R-:W-:-:S03]  /*b3080*/  IMAD.X R5, R11, 0x1, R3, P4 ;  /* 0x000000010b057824 */ /* 0x008fc600020e0603 */
[----:B------:R0:W-:Y:S04]  /*b3090*/  STL.64 [R1+0x6508], R8 ;  /* 0x0065080801007387 */ /* 0x0001e80000100a00 */
[----:B0-----:R-:W3:Y:S04]  /*b30a0*/  LDL.LU R8, [R1+0x60] ;  /* 0x0000600001087983 */ /* 0x001ee80000300800 */
[----:B------:R0:W-:Y:S04]  /*b30b0*/  STL [R1+0x28e4], R5 ;  /* 0x0028e40501007387 */ /* 0x0001e80000100800 */
[----:B0-----:R-:W4:Y:S01]  /*b30c0*/  LDL.LU.64 R4, [R1+0x6538] ;  /* 0x0065380001047983 */ /* 0x001f220000300a00 */
[----:B--2---:R-:W-:-:S02]  /*b30d0*/  SHF.R.S32.HI R25, RZ, 0x1f, R22 ;  /* 0x0000001fff197819 */ /* 0x004fc40000011416 */
[----:B------:R-:W-:-:S05]  /*b30e0*/  IADD3 R18, P5, PT, R22, R0, RZ ;  /* 0x0000000016127210 */ /* 0x000fca0007fbe0ff */
[----:B------:R-:W-:Y:S02]  /*b30f0*/  IMAD.X R19, R25, 0x1, R3, P5 ;  /* 0x0000000119137824 */ /* 0x000fe400028e0603 */
[----:B----4-:R-:W-:-:S05]  /*b3100*/  IMAD.X R27, R11, 0x1, R4, P6 ;  /* 0x000000010b1b7824 */ /* 0x010fca00030e0604 */
[----:B------:R0:W-:Y:S04]  /*b3110*/  STL [R1+0x28dc], R27 ;  /* 0x0028dc1b01007387 */ /* 0x0001e80000100800 */
[----:B0-----:R-:W2:Y:S04]  /*b3120*/  LDL.LU.64 R26, [R1+0x6530] ;  /* 0x00653000011a7983 */ /* 0x001ea80000300a00 */
[----:B------:R3:W-:Y:S04]  /*b3130*/  STL.64 [R1+0x6518], R4 ;  /* 0x0065180401007387 */ /* 0x0007e80000100a00 */
[----:B------:R0:W-:Y:S01]  /*b3140*/  STL.64 [R1+0x6510], R28 ;  /* 0x0065101c01007387 */ /* 0x0001e20000100a00 */
[----:B---3--:R-:W-:-:S02]  /*b3150*/  IADD3 R4, P4, PT, R8, R0, RZ ;  /* 0x0000000008047210 */ /* 0x008fc40007f9e0ff */
[-C--:B0-----:R-:W-:Y:S02]  /*b3160*/  IADD3 R28, P6, PT, R22, R2.reuse, RZ ;  /* 0x00000002161c7210 */ /* 0x081fe40007fde0ff */
[----:B------:R-:W3:Y:S04]  /*b3170*/  LDL.LU R22, [R1+0x6528] ;  /* 0x0065280001167983 */ /* 0x000ee80000300800 */
[----:B------:R0:W-:Y:S04]  /*b3180*/  STL.64 [R1+0x28d0], R18 ;  /* 0x0028d01201007387 */ /* 0x0001e80000100a00 */
[----:B0-----:R-:W4:Y:S04]  /*b3190*/  LDL.LU.64 R18, [R1+0x6520] ;  /* 0x0065200001127983 */ /* 0x001f280000300a00 */
[----:B------:R0:W-:Y:S04]  /*b31a0*/  STL [R1+0x28c0], R4 ;  /* 0x0028c00401007387 */ /* 0x0001e80000100800 */
[----:B0-----:R-:W2:Y:S01]  /*b31b0*/  LDL.LU.64 R4, [R1+0x6518] ;  /* 0x0065180001047983 */ /* 0x001ea20000300a00 */
[----:B------:R-:W-:Y:S01]  /*b31c0*/  SHF.R.S32.HI R11, RZ, 0x1f, R8 ;  /* 0x0000001fff0b7819 */ /* 0x000fe20000011408 */
[----:B--2---:R-:W-:Y:S01]  /*b31d0*/  IMAD.X R29, R25, 0x1, R4, P6 ;  /* 0x00000001191d7824 */ /* 0x004fe200030e0604 */
[----:B------:R-:W-:-:S04]  /*b31e0*/  IADD3 R8, P6, PT, R8, R2, RZ ;  /* 0x0000000208087210 */ /* 0x000fc80007fde0ff */
[----:B------:R0:W-:Y:S04]  /*b31f0*/  STL.64 [R1+0x28c8], R28 ;  /* 0x0028c81c01007387 */ /* 0x0001e80000100a00 */
[----:B0-----:R-:W2:Y:S04]  /*b3200*/  LDL.LU.64 R28, [R1+0x6510] ;  /* 0x00651000011c7983 */ /* 0x001ea80000300a00 */
[----:B------:R0:W-:Y:S04]  /*b3210*/  STL [R1+0x28b8], R8 ;  /* 0x0028b80801007387 */ /* 0x0001e80000100800 */
[----:B0-----:R-:W2:Y:S04]  /*b3220*/  LDL.LU.64 R8, [R1+0x6508] ;  /* 0x0065080001087983 */ /* 0x001ea80000300a00 */
[----:B------:R0:W-:Y:S04]  /*b3230*/  STL.64 [R1+0x6500], R4 ;  /* 0x0065000401007387 */ /* 0x0001e80000100a00 */
[----:B0-----:R1:W3:Y:S04]  /*b3240*/  LDL.64 R4, [R1+0x28c0] ;  /* 0x0028c00001047983 */ /* 0x0012e80000100a00 */
[----:B--2---:R0:W-:Y:S04]  /*b3250*/  STL.64 [R1+0x64e0], R8 ;  /* 0x0064e00801007387 */ /* 0x0041e80000100a00 */
[----:B0-----:R-:W2:Y:S01]  /*b3260*/  LDL.LU R8, [R1+0x68] ;  /* 0x0000680001087983 */ /* 0x001ea20000300800 */
[----:B---3--:R-:W-:-:S03]  /*b3270*/  IMAD.X R5, R11, 0x1, R3, P4 ;  /* 0x000000010b057824 */ /* 0x008fc600020e0603 */
[----:B--2---:R-:W-:Y:S04]  /*b3280*/  STL.64 [R1+0x64f8], R8 ;  /* 0x0064f80801007387 */ /* 0x004fe80000100a00 */
[----:B------:R0:W-:Y:S04]  /*b3290*/  STL.64 [R1+0x64f0], R14 ;  /* 0x0064f00e01007387 */ /* 0x0001e80000100a00 */
[----:B0-----:R-:W2:Y:S04]  /*b32a0*/  LDL.LU R14, [R1+0x64] ;  /* 0x00006400010e7983 */ /* 0x001ea80000300800 */
[----:B----4-:R0:W-:Y:S04]  /*b32b0*/  STL.64 [R1+0x64e8], R18 ;  /* 0x0064e81201007387 */ /* 0x0101e80000100a00 */
[----:B0-----:R1:W3:Y:S04]  /*b32c0*/  LDL.64 R18, [R1+0x28b8] ;  /* 0x0028b80001127983 */ /* 0x0012e80000100a00 */
[----:B------:R0:W-:Y:S04]  /*b32d0*/  STL [R1+0x28c4], R5 ;  /* 0x0028c40501007387 */ /* 0x0001e80000100800 */
[----:B0-----:R-:W3:Y:S01]  /*b32e0*/  LDL.LU.64 R4, [R1+0x6500] ;  /* 0x0065000001047983 */ /* 0x001ee20000300a00 */
[----:B--2---:R-:W-:-:S02]  /*b32f0*/  SHF.R.S32.HI R25, RZ, 0x1f, R14 ;  /* 0x0000001fff197819 */ /* 0x004fc4000001140e */
[----:B------:R-:W-:-:S05]  /*b3300*/  IADD3 R8, P5, PT, R14, R0, RZ ;  /* 0x000000000e087210 */ /* 0x000fca0007fbe0ff */
[----:B------:R-:W-:Y:S02]  /*b3310*/  IMAD.X R9, R25, 0x1, R3, P5 ;  /* 0x0000000119097824 */ /* 0x000fe400028e0603 */
[----:B---3--:R-:W-:-:S05]  /*b3320*/  IMAD.X R19, R11, 0x1, R4, P6 ;  /* 0x000000010b137824 */ /* 0x008fca00030e0604 */
[----:B------:R-:W-:Y:S04]  /*b3330*/  STL [R1+0x28bc], R19 ;  /* 0x0028bc1301007387 */ /* 0x000fe80000100800 */
[----:B------:R0:W-:Y:S04]  /*b3340*/  STL.64 [R1+0x28b0], R8 ;  /* 0x0028b00801007387 */ /* 0x0001e80000100a00 */
[----:B0-----:R-:W2:Y:S01]  /*b3350*/  LDL.LU.64 R8, [R1+0x64f8] ;  /* 0x0064f80001087983 */ /* 0x001ea20000300a00 */
[----:B------:R-:W-:-:S05]  /*b3360*/  IADD3 R18, P6, PT, R14, R2, RZ ;  /* 0x000000020e127210 */ /* 0x000fca0007fde0ff */
[----:B------:R-:W-:Y:S01]  /*b3370*/  IMAD.X R19, R25, 0x1, R4, P6 ;  /* 0x0000000119137824 */ /* 0x000fe200030e0604 */
[C---:B--2---:R-:W-:Y:S02]  /*b3380*/  IADD3 R14, P4, PT, R8.reuse, R0, RZ ;  /* 0x00000000080e7210 */ /* 0x044fe40007f9e0ff */
[----:B------:R-:W-:Y:S02]  /*b3390*/  SHF.R.S32.HI R11, RZ, 0x1f, R8 ;  /* 0x0000001fff0b7819 */ /* 0x000fe40000011408 */
[----:B------:R-:W-:Y:S01]  /*b33a0*/  IADD3 R8, P6, PT, R8, R2, RZ ;  /* 0x0000000208087210 */ /* 0x000fe20007fde0ff */
[----:B------:R0:W-:Y:S04]  /*b33b0*/  STL [R1+0x28a0], R14 ;  /* 0x0028a00e01007387 */ /* 0x0001e80000100800 */
[----:B0-----:R-:W2:Y:S04]  /*b33c0*/  LDL.LU.64 R14, [R1+0x64f0] ;  /* 0x0064f000010e7983 */ /* 0x001ea80000300a00 */
[----:B------:R0:W-:Y:S04]  /*b33d0*/  STL.64 [R1+0x28a8], R18 ;  /* 0x0028a81201007387 */ /* 0x0001e80000100a00 */
[----:B0-----:R-:W3:Y:S04]  /*b33e0*/  LDL.LU.64 R18, [R1+0x64e8] ;  /* 0x0064e80001127983 */ /* 0x001ee80000300a00 */
[----:B------:R0:W-:Y:S04]  /*b33f0*/  STL [R1+0x2898], R8 ;  /* 0x0028980801007387 */ /* 0x0001e80000100800 */
[----:B0-----:R-:W4:Y:S04]  /*b3400*/  LDL.LU.64 R8, [R1+0x64e0] ;  /* 0x0064e00001087983 */ /* 0x001f280000300a00 */
[----:B----4-:R0:W-:Y:S04]  /*b3410*/  STL.64 [R1+0x64d8], R8 ;  /* 0x0064d80801007387 */ /* 0x0101e80000100a00 */
[----:B0-----:R1:W4:Y:S04]  /*b3420*/  LDL.64 R8, [R1+0x28a0] ;  /* 0x0028a00001087983 */ /* 0x0013280000100a00 */
[----:B------:R0:W-:Y:S04]  /*b3430*/  STL.64 [R1+0x64d0], R6 ;  /* 0x0064d00601007387 */ /* 0x0001e80000100a00 */
[----:B0-----:R1:W2:Y:S04]  /*b3440*/  LDL.64 R6, [R1+0x2898] ;  /* 0x0028980001067983 */ /* 0x0012a80000100a00 */
[----:B------:R0:W-:Y:S04]  /*b3450*/  STL.64 [R1+0x64b8], R26 ;  /* 0x0064b81a01007387 */ /* 0x0001e80000100a00 */
[----:B0-----:R-:W2:Y:S04]  /*b3460*/  LDL.LU R27, [R1+0x6c] ;  /* 0x00006c00011b7983 */ /* 0x001ea80000300800 */
[----:B---3--:R0:W-:Y:S04]  /*b3470*/  STL.64 [R1+0x64b0], R18 ;  /* 0x0064b01201007387 */ /* 0x0081e80000100a00 */
[----:B0-----:R-:W3:Y:S01]  /*b3480*/  LDL.LU R18, [R1+0x70] ;  /* 0x0000700001127983 */ /* 0x001ee20000300800 */
[----:B----4-:R-:W-:-:S02]  /*b3490*/  IMAD.X R9, R11, 0x1, R3, P4 ;  /* 0x000000010b097824 */ /* 0x010fc400020e0603 */
[----:B--2---:R-:W-:Y:S01]  /*b34a0*/  IMAD.X R7, R11, 0x1, R4, P6 ;  /* 0x000000010b077824 */ /* 0x004fe200030e0604 */
[----:B------:R-:W-:Y:S01]  /*b34b0*/  SHF.R.S32.HI R25, RZ, 0x1f, R27 ;  /* 0x0000001fff197819 */ /* 0x000fe2000001141b */
[----:B---3--:R0:W-:Y:S04]  /*b34c0*/  STL.64 [R1+0x64c8], R18 ;  /* 0x0064c81201007387 */ /* 0x0081e80000100a00 */
[----:B------:R-:W-:Y:S01]  /*b34d0*/  STL.64 [R1+0x64c0], R14 ;  /* 0x0064c00e01007387 */ /* 0x000fe20000100a00 */
[----:B0-----:R-:W-:-:S03]  /*b34e0*/  IADD3 R18, P5, PT, R27, R0, RZ ;  /* 0x000000001b127210 */ /* 0x001fc60007fbe0ff */
[----:B------:R0:W-:Y:S02]  /*b34f0*/  STL [R1+0x28a4], R9 ;  /* 0x0028a40901007387 */ /* 0x0001e40000100800 */
[----:B------:R-:W-:Y:S02]  /*b3500*/  IMAD.X R19, R25, 0x1, R3, P5 ;  /* 0x0000000119137824 */ /* 0x000fe400028e0603 */
[----:B0-----:R-:W2:Y:S04]  /*b3510*/  LDL.LU.64 R8, [R1+0x64d8] ;  /* 0x0064d80001087983 */ /* 0x001ea80000300a00 */
[----:B------:R0:W-:Y:S04]  /*b3520*/  STL [R1+0x289c], R7 ;  /* 0x00289c0701007387 */ /* 0x0001e80000100800 */
[----:B0-----:R-:W3:Y:S04]  /*b3530*/  LDL.LU.64 R6, [R1+0x64d0] ;  /* 0x0064d00001067983 */ /* 0x001ee80000300a00 */
[----:B------:R0:W-:Y:S04]  /*b3540*/  STL.64 [R1+0x2890], R18 ;  /* 0x0028901201007387 */ /* 0x0001e80000100a00 */
[----:B0-----:R-:W4:Y:S01]  /*b3550*/  LDL.LU.64 R18, [R1+0x64c8] ;  /* 0x0064c80001127983 */ /* 0x001f220000300a00 */
[----:B------:R-:W-:-:S05]  /*b3560*/  IADD3 R26, P6, PT, R27, R2, RZ ;  /* 0x000000021b1a7210 */ /* 0x000fca0007fde0ff */
[----:B------:R-:W-:Y:S01]  /*b3570*/  IMAD.X R27, R25, 0x1, R4, P6 ;  /* 0x00000001191b7824 */ /* 0x000fe200030e0604 */
        /* <DEDUP_REMOVED lines=9> */
[----:B--2---:R-:W-:Y:S04]  /*b3610*/  STL.64 [R1+0x6498], R18 ;  /* 0x0064981201007387 */ /* 0x004fe80000100a00 */
[----:B------:R0:W-:Y:S04]  /*b3620*/  STL.64 [R1+0x64a8], R4 ;  /* 0x0064a80401007387 */ /* 0x0001e80000100a00 */
[----:B0-----:R1:W2:Y:S04]  /*b3630*/  LDL.64 R4, [R1+0x2880] ;  /* 0x0028800001047983 */ /* 0x0012a80000100a00 */
[----:B------:R0:W-:Y:S04]  /*b3640*/  STL.64 [R1+0x64a0], R22 ;  /* 0x0064a01601007387 */ /* 0x0001e80000100a00 */
[----:B0-----:R1:W3:Y:S04]  /*b3650*/  LDL.64 R22, [R1+0x2878] ;  /* 0x0028780001167983 */ /* 0x0012e80000100a00 */
[----:B------:R0:W-:Y:S04]  /*b3660*/  STL.64 [R1+0x6488], R8 ;  /* 0x0064880801007387 */ /* 0x0001e80000100a00 */
[----:B0-----:R-:W3:Y:S04]  /*b3670*/  LDL.LU R9, [R1+0x74] ;  /* 0x0000740001097983 */ /* 0x001ee80000300800 */
[----:B------:R-:W-:Y:S01]  /*b3680*/  STL.64 [R1+0x6490], R26 ;  /* 0x0064901a01007387 */ /* 0x000fe20000100a00 */
[----:B--2---:R-:W-:-:S05]  /*b3690*/  IMAD.X R5, R11, 0x1, R3, P4 ;  /* 0x000000010b057824 */ /* 0x004fca00020e0603 */
[----:B------:R0:W-:Y:S04]  /*b36a0*/  STL [R1+0x2884], R5 ;  /* 0x0028840501007387 */ /* 0x0001e80000100800 */
[----:B0-----:R-:W2:Y:S01]  /*b36b0*/  LDL.LU.64 R4, [R1+0x64a8] ;  /* 0x0064a80001047983 */ /* 0x001ea20000300a00 */
[----:B---3--:R-:W-:Y:S02]  /*b36c0*/  SHF.R.S32.HI R25, RZ, 0x1f, R9 ;  /* 0x0000001fff197819 */ /* 0x008fe40000011409 */
[----:B------:R-:W-:-:S05]  /*b36d0*/  IADD3 R18, P5, PT, R9, R0, RZ ;  /* 0x0000000009127210 */ /* 0x000fca0007fbe0ff */
[----:B------:R-:W-:Y:S02]  /*b36e0*/  IMAD.X R19, R25, 0x1, R3, P5 ;  /* 0x0000000119137824 */ /* 0x000fe400028e0603 */
[----:B--2---:R-:W-:-:S05]  /*b36f0*/  IMAD.X R23, R11, 0x1, R4, P6 ;  /* 0x000000010b177824 */ /* 0x004fca00030e0604 */
[----:B------:R0:W-:Y:S04]  /*b3700*/  STL [R1+0x287c], R23 ;  /* 0x00287c1701007387 */ /* 0x0001e80000100800 */
[----:B0-----:R-:W2:Y:S04]  /*b3710*/  LDL.LU.64 R22, [R1+0x64a0] ;  /* 0x0064a00001167983 */ /* 0x001ea80000300a00 */
[----:B------:R0:W-:Y:S04]  /*b3720*/  STL.64 [R1+0x2870], R18 ;  /* 0x0028701201007387 */ /* 0x0001e80000100a00 */
[----:B0-----:R-:W3:Y:S01]  /*b3730*/  LDL.LU.64 R18, [R1+0x6498] ;  /* 0x0064980001127983 */ /* 0x001ee20000300a00 */
[----:B------:R-:W-:-:S03]  /*b3740*/  IADD3 R8, P6, PT, R9, R2, RZ ;  /* 0x0000000209087210 */ /* 0x000fc60007fde0ff */
[----:B---3--:R0:W-:Y:S04]  /*b3750*/  STL.64 [R1+0x6480], R18 ;  /* 0x0064801201007387 */ /* 0x0081e80000100a00 */
[----:B0-----:R-:W3:Y:S01]  /*b3760*/  LDL.LU R18, [R1+0x78] ;  /* 0x0000780001127983 */ /* 0x001ee20000300800 */
[----:B------:R-:W-:Y:S01]  /*b3770*/  IMAD.X R9, R25, 0x1, R4, P6 ;  /* 0x0000000119097824 */ /* 0x000fe200030e0604 */
[----:B---3--:R-:W-:-:S05]  /*b3780*/  IADD3 R26, P4, PT, R18, R0, RZ ;  /* 0x00000000121a7210 */ /* 0x008fca0007f9e0ff */
[----:B------:R0:W-:Y:S04]  /*b3790*/  STL [R1+0x2860], R26 ;  /* 0x0028601a01007387 */ /* 0x0001e80000100800 */
[----:B0-----:R-:W3:Y:S04]  /*b37a0*/  LDL.LU.64 R26, [R1+0x6490] ;  /* 0x00649000011a7983 */ /* 0x001ee80000300a00 */
[----:B------:R0:W-:Y:S04]  /*b37b0*/  STL.64 [R1+0x2868], R8 ;  /* 0x0028680801007387 */ /* 0x0001e80000100a00 */
[----:B0-----:R-:W2:Y:S01]  /*b37c0*/  LDL.LU.64 R8, [R1+0x6488] ;  /* 0x0064880001087983 */ /* 0x001ea20000300a00 */
[----:B------:R-:W-:-:S02]  /*b37d0*/  SHF.R.S32.HI R11, RZ, 0x1f, R18 ;  /* 0x0000001fff0b7819 */ /* 0x000fc40000011412 */
[----:B------:R-:W-:-:S05]  /*b37e0*/  IADD3 R18, P6, PT, R18, R2, RZ ;  /* 0x0000000212127210 */ /* 0x000fca0007fde0ff */
[----:B------:R0:W-:Y:S04]  /*b37f0*/  STL [R1+0x2858], R18 ;  /* 0x0028581201007387 */ /* 0x0001e80000100800 */
[----:B0-----:R-:W3:Y:S04]  /*b3800*/  LDL.LU.64 R18, [R1+0x6480] ;  /* 0x0064800001127983 */ /* 0x001ee80000300a00 */
[----:B--2---:R0:W-:Y:S04]  /*b3810*/  STL.64 [R1+0x6470], R8 ;  /* 0x0064700801007387 */ /* 0x0041e80000100a00 */
[----:B0-----:R-:W2:Y:S04]  /*b3820*/  LDL.64 R8, [R1+0x2858] ;  /* 0x0028580001087983 */ /* 0x001ea80000100a00 */
[----:B--2---:R0:W-:Y:S04]  /*b3830*/  STL [R1+0x6478], R8 ;  /* 0x0064780801007387 */ /* 0x0041e80000100800 */
[----:B0-----:R1:W2:Y:S04]  /*b3840*/  LDL.64 R8, [R1+0x2860] ;  /* 0x0028600001087983 */ /* 0x0012a80000100a00 */
[----:B------:R-:W-:Y:S04]  /*b3850*/  STL.64 [R1+0x6468], R22 ;  /* 0x0064681601007387 */ /* 0x000fe80000100a00 */
[----:B------:R0:W-:Y:S04]  /*b3860*/  STL.64 [R1+0x6460], R12 ;  /* 0x0064600c01007387 */ /* 0x0001e80000100a00 */
[----:B0-----:R-:W3:Y:S01]  /*b3870*/  LDL.LU R12, [R1+0x7c] ;  /* 0x00007c00010c7983 */ /* 0x001ee20000300800 */
[----:B--2---:R-:W-:-:S05]  /*b3880*/  IMAD.X R9, R11, 0x1, R3, P4 ;  /* 0x000000010b097824 */ /* 0x004fca00020e0603 */
[----:B------:R0:W-:Y:S04]  /*b3890*/  STL [R1+0x2864], R9 ;  /* 0x0028640901007387 */ /* 0x0001e80000100800 */
[----:B------:R1:W2:Y:S01]  /*b38a0*/  LDL.LU R8, [R1+0x6478] ;  /* 0x0064780001087983 */ /* 0x0002a20000300800 */
[----:B0-----:R-:W-:-:S05]  /*b38b0*/  IMAD.X R9, R11, 0x1, R4, P6 ;  /* 0x000000010b097824 */ /* 0x001fca00030e0604 */
[----:B------:R2:W-:Y:S04]  /*b38c0*/  STL [R1+0x285c], R9 ;  /* 0x00285c0901007387 */ /* 0x0005e80000100800 */
[----:B--2---:R-:W2:Y:S01]  /*b38d0*/  LDL.LU.64 R8, [R1+0x6470] ;  /* 0x0064700001087983 */ /* 0x004ea20000300a00 */
[----:B---3--:R-:W-:Y:S02]  /*b38e0*/  SHF.R.S32.HI R25, RZ, 0x1f, R12 ;  /* 0x0000001fff197819 */ /* 0x008fe4000001140c */
[----:B------:R-:W-:Y:S01]  /*b38f0*/  IADD3 R22, P5, PT, R12, R0, RZ ;  /* 0x000000000c167210 */ /* 0x000fe20007fbe0ff */
[----:B--2---:R0:W-:Y:S04]  /*b3900*/  STL.64 [R1+0x6450], R8 ;  /* 0x0064500801007387 */ /* 0x0041e80000100a00 */
[----:B0-----:R-:W2:Y:S01]  /*b3910*/  LDL.LU R8, [R1+0x80] ;  /* 0x0000800001087983 */ /* 0x001ea20000300800 */
[----:B------:R-:W-:-:S03]  /*b3920*/  IMAD.X R23, R25, 0x1, R3, P5 ;  /* 0x0000000119177824 */ /* 0x000fc600028e0603 */
[----:B------:R0:W-:Y:S04]  /*b3930*/  STL.64 [R1+0x6458], R18 ;  /* 0x0064581201007387 */ /* 0x0001e80000100a00 */
[----:B------:R3:W-:Y:S01]  /*b3940*/  STL.64 [R1+0x2850], R22 ;  /* 0x0028501601007387 */ /* 0x0007e20000100a00 */
[----:B0-----:R-:W-:-:S03]  /*b3950*/  IADD3 R18, P6, PT, R12, R2, RZ ;  /* 0x000000020c127210 */ /* 0x001fc60007fde0ff */
[----:B---3--:R-:W3:Y:S02]  /*b3960*/  LDL.LU.64 R22, [R1+0x6468] ;  /* 0x0064680001167983 */ /* 0x008ee40000300a00 */
[----:B------:R-:W-:Y:S01]  /*b3970*/  IMAD.X R19, R25, 0x1, R4, P6 ;  /* 0x0000000119137824 */ /* 0x000fe200030e0604 */
[C---:B--2---:R-:W-:Y:S02]  /*b3980*/  IADD3 R12, P4, PT, R8.reuse, R0, RZ ;  /* 0x00000000080c7210 */ /* 0x044fe40007f9e0ff */
[----:B------:R-:W-:Y:S02]  /*b3990*/  SHF.R.S32.HI R11, RZ, 0x1f, R8 ;  /* 0x0000001fff0b7819 */ /* 0x000fe40000011408 */
[----:B------:R-:W-:Y:S01]  /*b39a0*/  IADD3 R8, P6, PT, R8, R2, RZ ;  /* 0x0000000208087210 */ /* 0x000fe20007fde0ff */
[----:B------:R0:W-:Y:S04]  /*b39b0*/  STL [R1+0x2840], R12 ;  /* 0x0028400c01007387 */ /* 0x0001e80000100800 */
[----:B0-----:R-:W2:Y:S04]  /*b39c0*/  LDL.LU.64 R12, [R1+0x6460] ;  /* 0x00646000010c7983 */ /* 0x001ea80000300a00 */
[----:B------:R0:W-:Y:S04]  /*b39d0*/  STL.64 [R1+0x2848], R18 ;  /* 0x0028481201007387 */ /* 0x0001e80000100a00 */
[----:B0-----:R-:W2:Y:S04]  /*b39e0*/  LDL.LU.64 R18, [R1+0x6458] ;  /* 0x0064580001127983 */ /* 0x001ea80000300a00 */
[----:B------:R0:W-:Y:S04]  /*b39f0*/  STL [R1+0x2838], R8 ;  /* 0x0028380801007387 */ /* 0x0001e80000100800 */
[----:B0-----:R-:W3:Y:S04]  /*b3a00*/  LDL.LU.64 R8, [R1+0x6450] ;  /* 0x0064500001087983 */ /* 0x001ee80000300a00 */
[----:B------:R0:W-:Y:S04]  /*b3a10*/  STL.64 [R1+0x6448], R4 ;  /* 0x0064480401007387 */ /* 0x0001e80000100a00 */
[----:B0-----:R1:W3:Y:S04]  /*b3a20*/  LDL.64 R4, [R1+0x2840] ;  /* 0x0028400001047983 */ /* 0x0012e80000100a00 */
[----:B--2---:R0:W-:Y:S04]  /*b3a30*/  STL.64 [R1+0x6440], R18 ;  /* 0x0064401201007387 */ /* 0x0041e80000100a00 */
[----:B0-----:R1:W2:Y:S04]  /*b3a40*/  LDL.64 R18, [R1+0x2838] ;  /* 0x0028380001127983 */ /* 0x0012a80000100a00 */
[----:B------:R0:W-:Y:S04]  /*b3a50*/  STL [R1+0x6438], R7 ;  /* 0x0064380701007387 */ /* 0x0001e80000100800 */
[----:B0-----:R-:W2:Y:S01]  /*b3a60*/  LDL.LU R7, [R1+0x84] ;  /* 0x0000840001077983 */ /* 0x001ea20000300800 */
[----:B---3--:R-:W-:-:S03]  /*b3a70*/  IMAD.X R5, R11, 0x1, R3, P4 ;  /* 0x000000010b057824 */ /* 0x008fc600020e0603 */
[----:B------:R-:W-:Y:S04]  /*b3a80*/  STL.64 [R1+0x6430], R26 ;  /* 0x0064301a01007387 */ /* 0x000fe80000100a00 */
[----:B----4-:R0:W-:Y:S04]  /*b3a90*/  STL.64 [R1+0x6418], R14 ;  /* 0x0064180e01007387 */ /* 0x0101e80000100a00 */
        /* <DEDUP_REMOVED lines=26> */
[----:B0-----:R1:W4:Y:S04]  /*b3c40*/  LDL.64 R4, [R1+0x2820] ;  /* 0x0028200001047983 */ /* 0x0013280000100a00 */
[----:B------:R-:W-:Y:S04]  /*b3c50*/  STL.64 [R1+0x6400], R18 ;  /* 0x0064001201007387 */ /* 0x000fe80000100a00 */
[----:B---3--:R0:W-:Y:S04]  /*b3c60*/  STL.64 [R1+0x6408], R6 ;  /* 0x0064080601007387 */ /* 0x0081e80000100a00 */
[----:B0-----:R1:W3:Y:S04]  /*b3c70*/  LDL.64 R6, [R1+0x2818] ;  /* 0x0028180001067983 */ /* 0x0012e80000100a00 */
[----:B--2---:R0:W-:Y:S04]  /*b3c80*/  STL.64 [R1+0x63e8], R14 ;  /* 0x0063e80e01007387 */ /* 0x0041e80000100a00 */
[----:B0-----:R-:W2:Y:S01]  /*b3c90*/  LDL.LU R14, [R1+0x90] ;  /* 0x00009000010e7983 */ /* 0x001ea20000300800 */
[----:B----4-:R-:W-:-:S03]  /*b3ca0*/  IMAD.X R5, R11, 0x1, R3, P4 ;  /* 0x000000010b057824 */ /* 0x010fc600020e0603 */
[----:B------:R0:W-:Y:S04]  /*b3cb0*/  STL.64 [R1+0x63f0], R26 ;  /* 0x0063f01a01007387 */ /* 0x0001e80000100a00 */
[----:B0-----:R-:W4:Y:S04]  /*b3cc0*/  LDL.LU R27, [R1+0x8c] ;  /* 0x00008c00011b7983 */ /* 0x001f280000300800 */
[----:B------:R-:W-:Y:S04]  /*b3cd0*/  STL.64 [R1+0x63f8], R16 ;  /* 0x0063f81001007387 */ /* 0x000fe80000100a00 */
[----:B------:R0:W-:Y:S04]  /*b3ce0*/  STL [R1+0x2824], R5 ;  /* 0x0028240501007387 */ /* 0x0001e80000100800 */
[----:B0-----:R-:W3:Y:S01]  /*b3cf0*/  LDL.LU.64 R4, [R1+0x6410] ;  /* 0x0064100001047983 */ /* 0x001ee20000300a00 */
[----:B--2---:R-:W-:-:S02]  /*b3d00*/  IADD3 R16, P4, PT, R14, R0, RZ ;  /* 0x000000000e107210 */ /* 0x004fc40007f9e0ff */
[----:B----4-:R-:W-:Y:S02]  /*b3d10*/  SHF.R.S32.HI R25, RZ, 0x1f, R27 ;  /* 0x0000001fff197819 */ /* 0x010fe4000001141b */
[----:B------:R-:W-:-:S05]  /*b3d20*/  IADD3 R18, P5, PT, R27, R0, RZ ;  /* 0x000000001b127210 */ /* 0x000fca0007fbe0ff */
[--C-:B------:R-:W-:Y:S02]  /*b3d30*/  IMAD.X R19, R25, 0x1, R3.reuse, P5 ;  /* 0x0000000119137824 */ /* 0x100fe400028e0603 */
[----:B---3--:R-:W-:Y:S01]  /*b3d40*/  IMAD.X R7, R11, 0x1, R4, P6 ;  /* 0x000000010b077824 */ /* 0x008fe200030e0604 */
        /* <DEDUP_REMOVED lines=20> */
[----:B0-----:R-:W3:Y:S01]  /*b3e90*/  LDL.LU R7, [R1+0x94] ;  /* 0x0000940001077983 */ /* 0x001ee20000300800 */
[----:B--2---:R-:W-:-:S05]  /*b3ea0*/  IMAD.X R15, R11, 0x1, R3, P4 ;  /* 0x000000010b0f7824 */ /* 0x004fca00020e0603 */
[----:B------:R0:W-:Y:S04]  /*b3eb0*/  STL [R1+0x2804], R15 ;  /* 0x0028040f01007387 */ /* 0x0001e80000100800 */
[----:B------:R1:W2:Y:S01]  /*b3ec0*/  LDL.LU R14, [R1+0x63e0] ;  /* 0x0063e000010e7983 */ /* 0x0002a20000300800 */
[----:B0-----:R-:W-:-:S05]  /*b3ed0*/  IMAD.X R15, R11, 0x1, R4, P6 ;  /* 0x000000010b0f7824 */ /* 0x001fca00030e0604 */
[----:B------:R2:W-:Y:S04]  /*b3ee0*/  STL [R1+0x27fc], R15 ;  /* 0x0027fc0f01007387 */ /* 0x0005e80000100800 */
[----:B--2---:R-:W2:Y:S04]  /*b3ef0*/  LDL.LU.64 R14, [R1+0x63d8] ;  /* 0x0063d800010e7983 */ /* 0x004ea80000300a00 */
        /* <DEDUP_REMOVED lines=22> */
[----:B0-----:R1:W2:Y:S04]  /*b4060*/  LDL.64 R14, [R1+0x27d8] ;  /* 0x0027d800010e7983 */ /* 0x0012a80000100a00 */
[----:B---3--:R0:W-:Y:S04]  /*b4070*/  STL.64 [R1+0x6388], R18 ;  /* 0x0063881201007387 */ /* 0x0081e80000100a00 */
[----:B0-----:R-:W3:Y:S01]  /*b4080*/  LDL.LU R18, [R1+0xa8] ;  /* 0x0000a80001127983 */ /* 0x001ee20000300800 */
[----:B------:R-:W-:-:S03]  /*b4090*/  IMAD.X R5, R11, 0x1, R3, P4 ;  /* 0x000000010b057824 */ /* 0x000fc600020e0603 */
[----:B---3--:R-:W-:Y:S04]  /*b40a0*/  STL.64 [R1+0x63a0], R18 ;  /* 0x0063a01201007387 */ /* 0x008fe80000100a00 */
[----:B------:R0:W-:Y:S04]  /*b40b0*/  STL.64 [R1+0x6390], R22 ;  /* 0x0063901601007387 */ /* 0x0001e80000100a00 */
[----:B0-----:R-:W3:Y:S04]  /*b40c0*/  LDL.LU R23, [R1+0x9c] ;  /* 0x00009c0001177983 */ /* 0x001ee80000300800 */
[----:B------:R-:W-:Y:S04]  /*b40d0*/  STL.64 [R1+0x6398], R6 ;  /* 0x0063980601007387 */ /* 0x000fe80000100a00 */
[----:B------:R0:W-:Y:S04]  /*b40e0*/  STL [R1+0x27e4], R5 ;  /* 0x0027e40501007387 */ /* 0x0001e80000100800 */
[----:B0-----:R-:W2:Y:S01]  /*b40f0*/  LDL.LU.64 R4, [R1+0x63b0] ;  /* 0x0063b00001047983 */ /* 0x001ea20000300a00 */
[----:B---3--:R-:W-:-:S02]  /*b4100*/  SHF.R.S32.HI R25, RZ, 0x1f, R23 ;  /* 0x0000001fff197819 */ /* 0x008fc40000011417 */
[----:B------:R-:W-:-:S05]  /*b4110*/  IADD3 R18, P5, PT, R23, R0, RZ ;  /* 0x0000000017127210 */ /* 0x000fca0007fbe0ff */
[----:B------:R-:W-:Y:S02]  /*b4120*/  IMAD.X R19, R25, 0x1, R3, P5 ;  /* 0x0000000119137824 */ /* 0x000fe400028e0603 */
[----:B--2---:R-:W-:-:S05]  /*b4130*/  IMAD.X R15, R11, 0x1, R4, P6 ;  /* 0x000000010b0f7824 */ /* 0x004fca00030e0604 */
[----:B------:R0:W-:Y:S04]  /*b4140*/  STL [R1+0x27dc], R15 ;  /* 0x0027dc0f01007387 */ /* 0x0001e80000100800 */
[----:B0-----:R-:W2:Y:S04]  /*b4150*/  LDL.LU.64 R14, [R1+0x63a8] ;  /* 0x0063a800010e7983 */ /* 0x001ea80000300a00 */
[----:B------:R0:W-:Y:S04]  /*b4160*/  STL.64 [R1+0x27d0], R18 ;  /* 0x0027d01201007387 */ /* 0x0001e80000100a00 */
[----:B0-----:R-:W3:Y:S01]  /*b4170*/  LDL.LU.64 R18, [R1+0x63a0] ;  /* 0x0063a00001127983 */ /* 0x001ee20000300a00 */
[----:B------:R-:W-:-:S05]  /*b4180*/  IADD3 R22, P6, PT, R23, R2, RZ ;  /* 0x0000000217167210 */ /* 0x000fca0007fde0ff */
[----:B------:R-:W-:Y:S01]  /*b4190*/  IMAD.X R23, R25, 0x1, R4, P6 ;  /* 0x0000000119177824 */ /* 0x000fe200030e0604 */
[C---:B---3--:R-:W-:Y:S02]  /*b41a0*/  IADD3 R6, P4, PT, R18.reuse, R0, RZ ;  /* 0x0000000012067210 */ /* 0x048fe40007f9e0ff */
[----:B------:R-:W-:Y:S02]  /*b41b0*/  SHF.R.S32.HI R11, RZ, 0x1f, R18 ;  /* 0x0000001fff0b7819 */ /* 0x000fe40000011412 */
[----:B------:R-:W-:Y:S01]  /*b41c0*/  IADD3 R18, P6, PT, R18, R2, RZ ;  /* 0x0000000212127210 */ /* 0x000fe20007fde0ff */
[----:B------:R0:W-:Y:S04]  /*b41d0*/  STL [R1+0x27c0], R6 ;  /* 0x0027c00601007387 */ /* 0x0001e80000100800 */
[----:B0-----:R-:W3:Y:S04]  /*b41e0*/  LDL.LU.64 R6, [R1+0x6398] ;  /* 0x0063980001067983 */ /* 0x001ee80000300a00 */
[----:B------:R0:W-:Y:S04]  /*b41f0*/  STL.64 [R1+0x27c8], R22 ;  /* 0x0027c81601007387 */ /* 0x0001e80000100a00 */
[----:B0-----:R-:W3:Y:S04]  /*b4200*/  LDL.LU.64 R22, [R1+0x6390] ;  /* 0x0063900001167983 */ /* 0x001ee80000300a00 */
[----:B------:R0:W-:Y:S04]  /*b4210*/  STL [R1+0x27b8], R18 ;  /* 0x0027b81201007387 */ /* 0x0001e80000100800 */
[----:B0-----:R-:W3:Y:S04]  /*b4220*/  LDL.LU.64 R18, [R1+0x6388] ;  /* 0x0063880001127983 */ /* 0x001ee80000300a00 */
[----:B------:R0:W-:Y:S04]  /*b4230*/  STL.64 [R1+0x6380], R4 ;  /* 0x0063800401007387 */ /* 0x0001e80000100a00 */
[----:B0-----:R1:W4:Y:S04]  /*b4240*/  LDL.64 R4, [R1+0x27c0] ;  /* 0x0027c00001047983 */ /* 0x0013280000100a00 */
[----:B--2---:R0:W-:Y:S04]  /*b4250*/  STL.64 [R1+0x6360], R14 ;  /* 0x0063600e01007387 */ /* 0x0041e80000100a00 */
[----:B0-----:R-:W2:Y:S04]  /*b4260*/  LDL.LU R15, [R1+0xd0] ;  /* 0x0000d000010f7983 */ /* 0x001ea80000300800 */
[----:B------:R-:W-:Y:S04]  /*b4270*/  STL.64 [R1+0x6368], R8 ;  /* 0x0063680801007387 */ /* 0x000fe80000100a00 */
[----:B------:R-:W-:Y:S04]  /*b4280*/  STL [R1+0x6370], R9 ;  /* 0x0063700901007387 */ /* 0x000fe80000100800 */
[----:B------:R0:W-:Y:S04]  /*b4290*/  STL.64 [R1+0x6378], R20 ;  /* 0x0063781401007387 */ /* 0x0001e80000100a00 */
[----:B0-----:R1:W2:Y:S04]  /*b42a0*/  LDL.64 R20, [R1+0x27b8] ;  /* 0x0027b80001147983 */ /* 0x0012a80000100a00 */
[----:B---3--:R0:W-:Y:S04]  /*b42b0*/  STL.64 [R1+0x6358], R18 ;  /* 0x0063581201007387 */ /* 0x0081e80000100a00 */
[----:B0-----:R-:W3:Y:S01]  /*b42c0*/  LDL.LU R18, [R1+0xd4] ;  /* 0x0000d40001127983 */ /* 0x001ee20000300800 */
[----:B----4-:R-:W-:-:S05]  /*b42d0*/  IMAD.X R5, R11, 0x1, R3, P4 ;  /* 0x000000010b057824 */ /* 0x010fca00020e0603 */
[----:B------:R0:W-:Y:S04]  /*b42e0*/  STL [R1+0x27c4], R5 ;  /* 0x0027c40501007387 */ /* 0x0001e80000100800 */
[----:B0-----:R-:W4:Y:S01]  /*b42f0*/  LDL.LU.64 R4, [R1+0x6380] ;  /* 0x0063800001047983 */ /* 0x001f220000300a00 */
[----:B--2---:R-:W-:Y:S02]  /*b4300*/  SHF.R.S32.HI R25, RZ, 0x1f, R15 ;  /* 0x0000001fff197819 */ /* 0x004fe4000001140f */
[----:B------:R-:W-:-:S05]  /*b4310*/  IADD3 R8, P5, PT, R15, R0, RZ ;  /* 0x000000000f087210 */ /* 0x000fca0007fbe0ff */
[----:B------:R-:W-:Y:S02]  /*b4320*/  IMAD.X R9, R25, 0x1, R3, P5 ;  /* 0x0000000119097824 */ /* 0x000fe400028e0603 */
[----:B----4-:R-:W-:-:S05]  /*b4330*/  IMAD.X R21, R11, 0x1, R4, P6 ;  /* 0x000000010b157824 */ /* 0x010fca00030e0604 */
[----:B------:R0:W-:Y:S04]  /*b4340*/  STL [R1+0x27bc], R21 ;  /* 0x0027bc1501007387 */ /* 0x0001e80000100800 */
[----:B0-----:R-:W2:Y:S04]  /*b4350*/  LDL.LU.64 R20, [R1+0x6378] ;  /* 0x0063780001147983 */ /* 0x001ea80000300a00 */
[----:B------:R0:W-:Y:S04]  /*b4360*/  STL.64 [R1+0x27b0], R8 ;  /* 0x0027b00801007387 */ /* 0x0001e80000100a00 */
[----:B0-----:R1:W4:Y:S01]  /*b4370*/  LDL.LU R9, [R1+0x6370] ;  /* 0x0063700001097983 */ /* 0x0013220000300800 */
[----:B------:R-:W-:-:S02]  /*b4380*/  IADD3 R14, P6, PT, R15, R2, RZ ;  /* 0x000000020f0e7210 */ /* 0x000fc40007fde0ff */
[C---:B---3--:R-:W-:Y:S02]  /*b4390*/  IADD3 R8, P4, PT, R18.reuse, R0, RZ ;  /* 0x0000000012087210 */ /* 0x048fe40007f9e0ff */
[----:B------:R-:W-:Y:S01]  /*b43a0*/  SHF.R.S32.HI R11, RZ, 0x1f, R18 ;  /* 0x0000001fff0b7819 */ /* 0x000fe20000011412 */
[----:B------:R-:W-:Y:S01]  /*b43b0*/  IMAD.X R15, R25, 0x1, R4, P6 ;  /* 0x00000001190f7824 */ /* 0x000fe200030e0604 */
[----:B------:R-:W-:Y:S01]  /*b43c0*/  IADD3 R18, P6, PT, R18, R2, RZ ;  /* 0x0000000212127210 */ /* 0x000fe20007fde0ff */
[----:B------:R4:W-:Y:S04]  /*b43d0*/  STL [R1+0x27a0], R8 ;  /* 0x0027a00801007387 */ /* 0x0009e80000100800 */
[----:B----4-:R-:W3:Y:S04]  /*b43e0*/  LDL.LU.64 R8, [R1+0x6368] ;  /* 0x0063680001087983 */ /* 0x010ee80000300a00 */
[----:B------:R0:W-:Y:S04]  /*b43f0*/  STL.64 [R1+0x27a8], R14 ;  /* 0x0027a80e01007387 */ /* 0x0001e80000100a00 */
[----:B0-----:R-:W4:Y:S04]  /*b4400*/  LDL.LU.64 R14, [R1+0x6360] ;  /* 0x00636000010e7983 */ /* 0x001f280000300a00 */
[----:B------:R0:W-:Y:S04]  /*b4410*/  STL [R1+0x2798], R18 ;  /* 0x0027981201007387 */ /* 0x0001e80000100800 */
[----:B0-----:R-:W3:Y:S04]  /*b4420*/  LDL.LU.64 R18, [R1+0x6358] ;  /* 0x0063580001127983 */ /* 0x001ee80000300a00 */
[----:B------:R-:W-:Y:S04]  /*b4430*/  STL.64 [R1+0x6340], R22 ;  /* 0x0063401601007387 */ /* 0x000fe80000100a00 */
[----:B------:R0:W-:Y:S04]  /*b4440*/  STL.64 [R1+0x6350], R4 ;  /* 0x0063500401007387 */ /* 0x0001e80000100a00 */
[----:B0-----:R1:W3:Y:S04]  /*b4450*/  LDL.64 R4, [R1+0x27a0] ;  /* 0x0027a00001047983 */ /* 0x0012e80000100a00 */
[----:B--2---:R0:W-:Y:S04]  /*b4460*/  STL.64 [R1+0x6328], R20 ;  /* 0x0063281401007387 */ /* 0x0041e80000100a00 */
[----:B0-----:R-:W2:Y:S01]  /*b4470*/  LDL.LU R20, [R1+0xdc] ;  /* 0x0000dc0001147983 */ /* 0x001ea20000300800 */
[----:B---3--:R-:W-:-:S03]  /*b4480*/  IMAD.X R5, R11, 0x1, R3, P4 ;  /* 0x000000010b057824 */ /* 0x008fc600020e0603 */
[----:B--2---:R0:W-:Y:S04]  /*b4490*/  STL.64 [R1+0x6348], R20 ;  /* 0x0063481401007387 */ /* 0x0041e80000100a00 */
[----:B0-----:R1:W2:Y:S04]  /*b44a0*/  LDL.64 R20, [R1+0x2798] ;  /* 0x0027980001147983 */ /* 0x0012a80000100a00 */
        /* <DEDUP_REMOVED lines=9> */
[C---:B------:R-:W-:Y:S02]  /*b4540*/  IADD3 R22, P5, PT, R15.reuse, R0, RZ ;  /* 0x000000000f167210 */ /* 0x040fe40007fbe0ff */
[----:B------:R-:W-:-:S03]  /*b4550*/  IADD3 R14, P6, PT, R15, R2, RZ ;  /* 0x000000020f0e7210 */ /* 0x000fc60007fde0ff */
[C---:B------:R-:W-:Y:S02]  /*b4560*/  IMAD.X R23, R25.reuse, 0x1, R3, P5 ;  /* 0x0000000119177824 */ /* 0x040fe400028e0603 */
[----:B------:R-:W-:-:S03]  /*b4570*/  IMAD.X R15, R25, 0x1, R4, P6 ;  /* 0x00000001190f7824 */ /* 0x000fc600030e0604 */
        /* <DEDUP_REMOVED lines=11> */
[----:B------:R-:W-:Y:S04]  /*b4630*/  STL.64 [R1+0x6308], R26 ;  /* 0x0063081a01007387 */ /* 0x000fe80000100a00 */
[----:B------:R-:W-:Y:S04]  /*b4640*/  STL [R1+0x6310], R27 ;  /* 0x0063101b01007387 */ /* 0x000fe80000100800 */
[----:B------:R0:W-:Y:S04]  /*b4650*/  STL.64 [R1+0x6300], R28 ;  /* 0x0063001c01007387 */ /* 0x0001e80000100a00 */
[----:B0-----:R-:W2:Y:S04]  /*b4660*/  LDL.LU R29, [R1+0xf0] ;  /* 0x0000f000011d7983 */ /* 0x001ea80000300800 */
[----:B------:R0:W-:Y:S04]  /*b4670*/  STL.64 [R1+0x6318], R18 ;  /* 0x0063181201007387 */ /* 0x0001e80000100a00 */
[----:B0-----:R-:W2:Y:S04]  /*b4680*/  LDL.64 R18, [R1+0x2778] ;  /* 0x0027780001127983 */ /* 0x001ea80000100a00 */
[----:B--2---:R0:W-:Y:S04]  /*b4690*/  STL [R1+0x6320], R18 ;  /* 0x0063201201007387 */ /* 0x0041e80000100800 */
[----:B0-----:R1:W2:Y:S04]  /*b46a0*/  LDL.64 R18, [R1+0x2780] ;  /* 0x0027800001127983 */ /* 0x0012a80000100a00 */
[----:B----4-:R0:W-:Y:S04]  /*b46b0*/  STL.64 [R1+0x62f8], R14 ;  /* 0x0062f80e01007387 */ /* 0x0101e80000100a00 */
[----:B0-----:R-:W4:Y:S01]  /*b46c0*/  LDL.LU R14, [R1+0xf4] ;  /* 0x0000f400010e7983 */ /* 0x001f220000300800 */
[----:B--2---:R-:W-:-:S05]  /*b46d0*/  IMAD.X R19, R11, 0x1, R3, P4 ;  /* 0x000000010b137824 */ /* 0x004fca00020e0603 */
[----:B------:R0:W-:Y:S04]  /*b46e0*/  STL [R1+0x2784], R19 ;  /* 0x0027841301007387 */ /* 0x0001e80000100800 */
[----:B------:R1:W2:Y:S01]  /*b46f0*/  LDL.LU R18, [R1+0x6320] ;  /* 0x0063200001127983 */ /* 0x0002a20000300800 */
[----:B------:R-:W-:Y:S02]  /*b4700*/  SHF.R.S32.HI R25, RZ, 0x1f, R29 ;  /* 0x0000001fff197819 */ /* 0x000fe4000001141d */
[----:B------:R-:W-:Y:S01]  /*b4710*/  IADD3 R26, P5, PT, R29, R0, RZ ;  /* 0x000000001d1a7210 */ /* 0x000fe20007fbe0ff */
[----:B0-----:R-:W-:-:S04]  /*b4720*/  IMAD.X R19, R11, 0x1, R4, P6 ;  /* 0x000000010b137824 */ /* 0x001fc800030e0604 */
[----:B------:R-:W-:Y:S01]  /*b4730*/  IMAD.X R27, R25, 0x1, R3, P5 ;  /* 0x00000001191b7824 */ /* 0x000fe200028e0603 */
[----:B------:R2:W-:Y:S04]  /*b4740*/  STL [R1+0x277c], R19 ;  /* 0x00277c1301007387 */ /* 0x0005e80000100800 */
[----:B--2---:R-:W2:Y:S04]  /*b4750*/  LDL.LU.64 R18, [R1+0x6318] ;  /* 0x0063180001127983 */ /* 0x004ea80000300a00 */
[----:B------:R0:W-:Y:S04]  /*b4760*/  STL.64 [R1+0x2770], R26 ;  /* 0x0027701a01007387 */ /* 0x0001e80000100a00 */
[----:B0-----:R1:W2:Y:S01]  /*b4770*/  LDL.LU R27, [R1+0x6310] ;  /* 0x00631000011b7983 */ /* 0x0012a20000300800 */
[----:B------:R-:W-:-:S02]  /*b4780*/  IADD3 R28, P6, PT, R29, R2, RZ ;  /* 0x000000021d1c7210 */ /* 0x000fc40007fde0ff */
[C---:B----4-:R-:W-:Y:S02]  /*b4790*/  IADD3 R26, P4, PT, R14.reuse, R0, RZ ;  /* 0x000000000e1a7210 */ /* 0x050fe40007f9e0ff */
[----:B------:R-:W-:Y:S01]  /*b47a0*/  SHF.R.S32.HI R11, RZ, 0x1f, R14 ;  /* 0x0000001fff0b7819 */ /* 0x000fe2000001140e */
[----:B------:R-:W-:Y:S01]  /*b47b0*/  IMAD.X R29, R25, 0x1, R4, P6 ;  /* 0x00000001191d7824 */ /* 0x000fe200030e0604 */
[----:B------:R-:W-:Y:S01]  /*b47c0*/  IADD3 R14, P6, PT, R14, R2, RZ ;  /* 0x000000020e0e7210 */ /* 0x000fe20007fde0ff */
[----:B------:R2:W-:Y:S04]  /*b47d0*/  STL [R1+0x2760], R26 ;  /* 0x0027601a01007387 */ /* 0x0005e80000100800 */
[----:B--2---:R-:W2:Y:S04]  /*b47e0*/  LDL.LU.64 R26, [R1+0x6308] ;  /* 0x00630800011a7983 */ /* 0x004ea80000300a00 */
[----:B------:R0:W-:Y:S04]  /*b47f0*/  STL.64 [R1+0x2768], R28 ;  /* 0x0027681c01007387 */ /* 0x0001e80000100a00 */
[----:B0-----:R-:W4:Y:S04]  /*b4800*/  LDL.LU.64 R28, [R1+0x6300] ;  /* 0x00630000011c7983 */ /* 0x001f280000300a00 */
[----:B------:R0:W-:Y:S04]  /*b4810*/  STL [R1+0x2758], R14 ;  /* 0x0027580e01007387 */ /* 0x0001e80000100800 */
[----:B0-----:R-:W2:Y:S04]  /*b4820*/  LDL.LU.64 R14, [R1+0x62f8] ;  /* 0x0062f800010e7983 */ /* 0x001ea80000300a00 */
[----:B--2---:R0:W-:Y:S04]  /*b4830*/  STL.64 [R1+0x62e8], R14 ;  /* 0x0062e80e01007387 */ /* 0x0041e80000100a00 */
[----:B0-----:R-:W2:Y:S04]  /*b4840*/  LDL.64 R14, [R1+0x2758] ;  /* 0x00275800010e7983 */ /* 0x001ea80000100a00 */
[----:B--2---:R0:W-:Y:S04]  /*b4850*/  STL [R1+0x62f0], R14 ;  /* 0x0062f00e01007387 */ /* 0x0041e80000100800 */
[----:B0-----:R1:W2:Y:S04]  /*b4860*/  LDL.64 R14, [R1+0x2760] ;  /* 0x00276000010e7983 */ /* 0x0012a80000100a00 */
[----:B----4-:R0:W-:Y:S04]  /*b4870*/  STL [R1+0x62e0], R28 ;  /* 0x0062e01c01007387 */ /* 0x0101e80000100800 */
[----:B0-----:R-:W4:Y:S04]  /*b4880*/  LDL.LU R28, [R1+0xf8] ;  /* 0x0000f800011c7983 */ /* 0x001f280000300800 */
[----:B------:R-:W-:Y:S01]  /*b4890*/  STL.64 [R1+0x62d8], R26 ;  /* 0x0062d81a01007387 */ /* 0x000fe20000100a00 */
[----:B--2---:R-:W-:-:S05]  /*b48a0*/  IMAD.X R15, R11, 0x1, R3, P4 ;  /* 0x000000010b0f7824 */ /* 0x004fca00020e0603 */
[----:B------:R0:W-:Y:S04]  /*b48b0*/  STL [R1+0x2764], R15 ;  /* 0x0027640f01007387 */ /* 0x0001e80000100800 */
[----:B------:R1:W2:Y:S01]  /*b48c0*/  LDL.LU R14, [R1+0x62f0] ;  /* 0x0062f000010e7983 */ /* 0x0002a20000300800 */
[----:B0-----:R-:W-:-:S05]  /*b48d0*/  IMAD.X R15, R11, 0x1, R4, P6 ;  /* 0x000000010b0f7824 */ /* 0x001fca00030e0604 */
[----:B------:R2:W-:Y:S04]  /*b48e0*/  STL [R1+0x275c], R15 ;  /* 0x00275c0f01007387 */ /* 0x0005e80000100800 */
[----:B--2---:R-:W2:Y:S04]  /*b48f0*/  LDL.LU.64 R14, [R1+0x62e8] ;  /* 0x0062e800010e7983 */ /* 0x004ea80000300a00 */
[----:B------:R-:W-:Y:S04]  /*b4900*/  STL.64 [R1+0x62d0], R4 ;  /* 0x0062d00401007387 */ /* 0x000fe80000100a00 */
[----:B------:R0:W-:Y:S04]  /*b4910*/  STL.64 [R1+0x62c0], R8 ;  /* 0x0062c00801007387 */ /* 0x0001e80000100a00 */
[----:B0-----:R-:W3:Y:S01]  /*b4920*/  LDL.LU R8, [R1+0xfc] ;  /* 0x0000fc0001087983 */ /* 0x001ee20000300800 */
[----:B----4-:R-:W-:-:S02]  /*b4930*/  SHF.R.S32.HI R25, RZ, 0x1f, R28 ;  /* 0x0000001fff197819 */ /* 0x010fc4000001141c */
[----:B------:R-:W-:-:S05]  /*b4940*/  IADD3 R26, P5, PT, R28, R0, RZ ;  /* 0x000000001c1a7210 */ /* 0x000fca0007fbe0ff */
[----:B------:R-:W-:Y:S01]  /*b4950*/  IMAD.X R27, R25, 0x1, R3, P5 ;  /* 0x00000001191b7824 */ /* 0x000fe200028e0603 */
[----:B--2---:R0:W-:Y:S02]  /*b4960*/  STL.64 [R1+0x62c8], R14 ;  /* 0x0062c80e01007387 */ /* 0x0041e40000100a00 */
[----:B0-----:R-:W-:Y:S02]  /*b4970*/  IADD3 R14, P6, PT, R28, R2, RZ ;  /* 0x000000021c0e7210 */ /* 0x001fe40007fde0ff */
[----:B------:R-:W2:Y:S01]  /*b4980*/  LDL.LU R28, [R1+0x62e0] ;  /* 0x0062e000011c7983 */ /* 0x000ea20000300800 */
[----:B---3--:R-:W-:-:S03]  /*b4990*/  IADD3 R4, P4, PT, R8, R0, RZ ;  /* 0x0000000008047210 */ /* 0x008fc60007f9e0ff */
[----:B------:R0:W-:Y:S04]  /*b49a0*/  STL.64 [R1+0x2750], R26 ;  /* 0x0027501a01007387 */ /* 0x0001e80000100a00 */
[----:B0-----:R-:W3:Y:S04]  /*b49b0*/  LDL.LU.64 R26, [R1+0x62d8] ;  /* 0x0062d800011a7983 */ /* 0x001ee80000300a00 */
[----:B------:R0:W-:Y:S04]  /*b49c0*/  STL [R1+0x2740], R4 ;  /* 0x0027400401007387 */ /* 0x0001e80000100800 */
[----:B0-----:R-:W4:Y:S01]  /*b49d0*/  LDL.LU.64 R4, [R1+0x62d0] ;  /* 0x0062d00001047983 */ /* 0x001f220000300a00 */
[----:B------:R-:W-:Y:S01]  /*b49e0*/  SHF.R.S32.HI R11, RZ, 0x1f, R8 ;  /* 0x0000001fff0b7819 */ /* 0x000fe20000011408 */
[----:B----4-:R-:W-:Y:S01]  /*b49f0*/  IMAD.X R15, R25, 0x1, R4, P6 ;  /* 0x00000001190f7824 */ /* 0x010fe200030e0604 */
[----:B------:R-:W-:-:S04]  /*b4a00*/  IADD3 R8, P6, PT, R8, R2, RZ ;  /* 0x0000000208087210 */ /* 0x000fc80007fde0ff */
[----:B------:R0:W-:Y:S04]  /*b4a10*/  STL.64 [R1+0x2748], R14 ;  /* 0x0027480e01007387 */ /* 0x0001e80000100a00 */
[----:B0-----:R-:W4:Y:S04]  /*b4a20*/  LDL.LU.64 R14, [R1+0x62c8] ;  /* 0x0062c800010e7983 */ /* 0x001f280000300a00 */
[----:B------:R0:W-:Y:S04]  /*b4a30*/  STL [R1+0x2738], R8 ;  /* 0x0027380801007387 */ /* 0x0001e80000100800 */
[----:B0-----:R-:W2:Y:S04]  /*b4a40*/  LDL.LU.64 R8, [R1+0x62c0] ;  /* 0x0062c00001087983 */ /* 0x001ea80000300a00 */
[----:B------:R0:W-:Y:S04]  /*b4a50*/  STL.64 [R1+0x62b8], R4 ;  /* 0x0062b80401007387 */ /* 0x0001e80000100a00 */
[----:B0-----:R1:W2:Y:S04]  /*b4a60*/  LDL.64 R4, [R1+0x2740] ;  /* 0x0027400001047983 */ /* 0x0012a80000100a00 */
[----:B----4-:R0:W-:Y:S04]  /*b4a70*/  STL.64 [R1+0x62b0], R14 ;  /* 0x0062b00e01007387 */ /* 0x0101e80000100a00 */
[----:B0-----:R1:W4:Y:S04]  /*b4a80*/  LDL.64 R14, [R1+0x2738] ;  /* 0x00273800010e7983 */ /* 0x0013280000100a00 */
[----:B------:R-:W-:Y:S04]  /*b4a90*/  STL.64 [R1+0x62a0], R22 ;  /* 0x0062a01601007387 */ /* 0x000fe80000100a00 */
[----:B------:R0:W-:Y:S01]  /*b4aa0*/  STL [R1+0x62a8], R10 ;  /* 0x0062a80a01007387 */ /* 0x0001e20000100800 */
[----:B--2---:R-:W-:-:S03]  /*b4ab0*/  IMAD.X R5, R11, 0x1, R3, P4 ;  /* 0x000000010b057824 */ /* 0x004fc600020e0603 */
[----:B0-----:R-:W2:Y:S04]  /*b4ac0*/  LDL.LU R10, [R1+0x100] ;  /* 0x00010000010a7983 */ /* 0x001ea80000300800 */
        /* <DEDUP_REMOVED lines=28> */
[----:B------:R-:W-:Y:S04]  /*b4c90*/  STL.64 [R1+0x6268], R26 ;  /* 0x0062681a01007387 */ /* 0x000fe80000100a00 */
[----:B------:R0:W-:Y:S04]  /*b4ca0*/  STL.64 [R1+0x6270], R14 ;  /* 0x0062700e01007387 */ /* 0x0001e80000100a00 */
[----:B0-----:R-:W4:Y:S04]  /*b4cb0*/  LDL.LU R14, [R1+0x108] ;  /* 0x00010800010e7983 */ /* 0x001f280000300800 */
[----:B------:R0:W-:Y:S04]  /*b4cc0*/  STL.64 [R1+0x6278], R28 ;  /* 0x0062781c01007387 */ /* 0x0001e80000100a00 */
[----:B0-----:R1:W4:Y:S04]  /*b4cd0*/  LDL.64 R28, [R1+0x2718] ;  /* 0x00271800011c7983 */ /* 0x0013280000100a00 */
[----:B--2---:R0:W-:Y:S04]  /*b4ce0*/  STL.64 [R1+0x6250], R18 ;  /* 0x0062501201007387 */ /* 0x0041e80000100a00 */
[----:B0-----:R-:W2:Y:S01]  /*b4cf0*/  LDL.LU R18, [R1+0x10c] ;  /* 0x00010c0001127983 */ /* 0x001ea20000300800 */
[----:B---3--:R-:W-:-:S05]  /*b4d00*/  IMAD.X R5, R11, 0x1, R3, P4 ;  /* 0x000000010b057824 */ /* 0x008fca00020e0603 */
[----:B------:R0:W-:Y:S04]  /*b4d10*/  STL [R1+0x2724], R5 ;  /* 0x0027240501007387 */ /* 0x0001e80000100800 */
[----:B0-----:R-:W3:Y:S01]  /*b4d20*/  LDL.LU.64 R4, [R1+0x6280] ;  /* 0x0062800001047983 */ /* 0x001ee20000300a00 */
[----:B----4-:R-:W-:Y:S02]  /*b4d30*/  SHF.R.S32.HI R25, RZ, 0x1f, R14 ;  /* 0x0000001fff197819 */ /* 0x010fe4000001140e */
[----:B------:R-:W-:-:S05]  /*b4d40*/  IADD3 R26, P5, PT, R14, R0, RZ ;  /* 0x000000000e1a7210 */ /* 0x000fca0007fbe0ff */
[----:B------:R-:W-:Y:S02]  /*b4d50*/  IMAD.X R27, R25, 0x1, R3, P5 ;  /* 0x00000001191b7824 */ /* 0x000fe400028e0603 */
[----:B---3--:R-:W-:Y:S01]  /*b4d60*/  IMAD.X R29, R11, 0x1, R4, P6 ;  /* 0x000000010b1d7824 */ /* 0x008fe200030e0604 */
[----:B------:R-:W-:-:S04]  /*b4d70*/  IADD3 R14, P6, PT, R14, R2, RZ ;  /* 0x000000020e0e7210 */ /* 0x000fc80007fde0ff */
[----:B------:R0:W-:Y:S04]  /*b4d80*/  STL [R1+0x271c], R29 ;  /* 0x00271c1d01007387 */ /* 0x0001e80000100800 */
[----:B0-----:R-:W3:Y:S04]  /*b4d90*/  LDL.LU.64 R28, [R1+0x6278] ;  /* 0x00627800011c7983 */ /* 0x001ee80000300a00 */
[----:B------:R0:W-:Y:S04]  /*b4da0*/  STL [R1+0x2708], R14 ;  /* 0x0027080e01007387 */ /* 0x0001e80000100800 */
[----:B0-----:R-:W4:Y:S04]  /*b4db0*/  LDL.LU.64 R14, [R1+0x6270] ;  /* 0x00627000010e7983 */ /* 0x001f280000300a00 */
[----:B------:R0:W-:Y:S04]  /*b4dc0*/  STL.64 [R1+0x2710], R26 ;  /* 0x0027101a01007387 */ /* 0x0001e80000100a00 */
[----:B0-----:R-:W3:Y:S04]  /*b4dd0*/  LDL.LU.64 R26, [R1+0x6268] ;  /* 0x00626800011a7983 */ /* 0x001ee80000300a00 */
[----:B------:R2:W-:Y:S04]  /*b4de0*/  STL.64 [R1+0x6260], R24 ;  /* 0x0062601801007387 */ /* 0x0005e80000100a00 */
[----:B------:R0:W-:Y:S01]  /*b4df0*/  STL.64 [R1+0x6258], R2 ;  /* 0x0062580201007387 */ /* 0x0001e20000100a00 */
[----:B--2---:R-:W-:-:S03]  /*b4e00*/  IADD3 R24, P4, PT, R18, R0, RZ ;  /* 0x0000000012187210 */ /* 0x004fc60007f9e0ff */
[----:B0-----:R1:W2:Y:S04]  /*b4e10*/  LDL.64 R2, [R1+0x2708] ;  /* 0x0027080001027983 */ /* 0x0012a80000100a00 */
[----:B------:R0:W-:Y:S04]  /*b4e20*/  STL [R1+0x2700], R24 ;  /* 0x0027001801007387 */ /* 0x0001e80000100800 */
[----:B0-----:R-:W2:Y:S02]  /*b4e30*/  LDL.LU.64 R24, [R1+0x6260] ;  /* 0x0062600001187983 */ /* 0x001ea40000300a00 */
[----:B--2---:R-:W-:-:S05]  /*b4e40*/  IMAD.X R3, R25, 0x1, R4, P6 ;  /* 0x0000000119037824 */ /* 0x004fca00030e0604 */
[----:B------:R0:W-:Y:S04]  /*b4e50*/  STL [R1+0x270c], R3 ;  /* 0x00270c0301007387 */ /* 0x0001e80000100800 */
[----:B0-----:R-:W2:Y:S01]  /*b4e60*/  LDL.LU.64 R2, [R1+0x6258] ;  /* 0x0062580001027983 */ /* 0x001ea20000300a00 */
[----:B------:R-:W-:Y:S02]  /*b4e70*/  SHF.R.S32.HI R11, RZ, 0x1f, R18 ;  /* 0x0000001fff0b7819 */ /* 0x000fe40000011412 */
[----:B--2---:R-:W-:-:S05]  /*b4e80*/  IADD3 R18, P6, PT, R18, R2, RZ ;  /* 0x0000000212127210 */ /* 0x004fca0007fde0ff */
[----:B------:R0:W-:Y:S04]  /*b4e90*/  STL [R1+0x26f8], R18 ;  /* 0x0026f81201007387 */ /* 0x0001e80000100800 */
[----:B0-----:R-:W2:Y:S04]  /*b4ea0*/  LDL.LU.64 R18, [R1+0x6250] ;  /* 0x0062500001127983 */ /* 0x001ea80000300a00 */
[----:B--2---:R0:W-:Y:S04]  /*b4eb0*/  STL.64 [R1+0x6240], R18 ;  /* 0x0062401201007387 */ /* 0x0041e80000100a00 */
[----:B0-----:R-:W2:Y:S04]  /*b4ec0*/  LDL.64 R18, [R1+0x26f8] ;  /* 0x0026f80001127983 */ /* 0x001ea80000100a00 */
[----:B--2---:R0:W-:Y:S04]  /*b4ed0*/  STL [R1+0x6248], R18 ;  /* 0x0062481201007387 */ /* 0x0041e80000100800 */
[----:B0-----:R1:W2:Y:S04]  /*b4ee0*/  LDL.64 R18, [R1+0x2700] ;  /* 0x0027000001127983 */ /* 0x0012a80000100a00 */
[----:B---3--:R-:W-:Y:S04]  /*b4ef0*/  STL.64 [R1+0x6238], R26 ;  /* 0x0062381a01007387 */ /* 0x008fe80000100a00 */
[----:B----4-:R0:W-:Y:S04]  /*b4f00*/  STL.64 [R1+0x6228], R14 ;  /* 0x0062280e01007387 */ /* 0x0101e80000100a00 */
        /* <DEDUP_REMOVED lines=32> */
[----:B------:R0:W-:Y:S04]  /*b5110*/  STL [R1+0x6208], R16 ;  /* 0x0062081001007387 */ /* 0x0001e80000100800 */
[----:B0-----:R-:W2:Y:S04]  /*b5120*/  LDL.LU R16, [R1+0x118] ;  /* 0x0001180001107983 */ /* 0x001ea80000300800 */
[----:B------:R0:W-:Y:S04]  /*b5130*/  STL [R1+0x26e4], R5 ;  /* 0x0026e40501007387 */ /* 0x0001e80000100800 */
[----:B0-----:R-:W4:Y:S02]  /*b5140*/  LDL.LU.64 R4, [R1+0x6218] ;  /* 0x0062180001047983 */ /* 0x001f240000300a00 */
[----:B----4-:R-:W-:-:S05]  /*b5150*/  IMAD.X R19, R11, 0x1, R4, P6 ;  /* 0x000000010b137824 */ /* 0x010fca00030e0604 */
[----:B------:R0:W-:Y:S04]  /*b5160*/  STL [R1+0x26dc], R19 ;  /* 0x0026dc1301007387 */ /* 0x0001e80000100800 */
[----:B0-----:R-:W3:Y:S04]  /*b5170*/  LDL.LU.64 R18, [R1+0x6210] ;  /* 0x0062100001127983 */ /* 0x001ee80000300a00 */
[----:B------:R-:W-:Y:S04]  /*b5180*/  STL.64 [R1+0x61f8], R4 ;  /* 0x0061f80401007387 */ /* 0x000fe80000100a00 */
[----:B------:R0:W-:Y:S04]  /*b5190*/  STL.64 [R1+0x61e8], R14 ;  /* 0x0061e80e01007387 */ /* 0x0001e80000100a00 */
[----:B0-----:R-:W4:Y:S01]  /*b51a0*/  LDL.LU R14, [R1+0x11c] ;  /* 0x00011c00010e7983 */ /* 0x001f220000300800 */
[----:B--2---:R-:W-:-:S02]  /*b51b0*/  SHF.R.S32.HI R25, RZ, 0x1f, R16 ;  /* 0x0000001fff197819 */ /* 0x004fc40000011410 */
[----:B------:R-:W-:-:S05]  /*b51c0*/  IADD3 R26, P5, PT, R16, R0, RZ ;  /* 0x00000000101a7210 */ /* 0x000fca0007fbe0ff */
[----:B------:R-:W-:Y:S01]  /*b51d0*/  IMAD.X R27, R25, 0x1, R3, P5 ;  /* 0x00000001191b7824 */ /* 0x000fe200028e0603 */
[----:B---3--:R0:W-:Y:S02]  /*b51e0*/  STL.64 [R1+0x61f0], R18 ;  /* 0x0061f01201007387 */ /* 0x0081e40000100a00 */
[----:B0-----:R-:W-:Y:S02]  /*b51f0*/  IADD3 R18, P6, PT, R16, R2, RZ ;  /* 0x0000000210127210 */ /* 0x001fe40007fde0ff */
[----:B------:R-:W2:Y:S01]  /*b5200*/  LDL.LU R16, [R1+0x6208] ;  /* 0x0062080001107983 */ /* 0x000ea20000300800 */
[----:B----4-:R-:W-:-:S03]  /*b5210*/  IADD3 R4, P4, PT, R14, R0, RZ ;  /* 0x000000000e047210 */ /* 0x010fc60007f9e0ff */
        /* <DEDUP_REMOVED lines=12> */
[----:B0-----:R1:W4:Y:S04]  /*b52e0*/  LDL.64 R4, [R1+0x26c0] ;  /* 0x0026c00001047983 */ /* 0x0013280000100a00 */
[----:B------:R0:W-:Y:S04]  /*b52f0*/  STL.64 [R1+0x61d8], R12 ;  /* 0x0061d80c01007387 */ /* 0x0001e80000100a00 */
[----:B0-----:R1:W4:Y:S04]  /*b5300*/  LDL.64 R12, [R1+0x26b8] ;  /* 0x0026b800010c7983 */ /* 0x0013280000100a00 */
[----:B---3--:R-:W-:Y:S04]  /*b5310*/  STL.64 [R1+0x61c8], R26 ;  /* 0x0061c81a01007387 */ /* 0x008fe80000100a00 */
[----:B------:R0:W-:Y:S04]  /*b5320*/  STL [R1+0x61d0], R23 ;  /* 0x0061d01701007387 */ /* 0x0001e80000100800 */
[----:B0-----:R-:W3:Y:S04]  /*b5330*/  LDL.LU R23, [R1+0x120] ;  /* 0x0001200001177983 */ /* 0x001ee80000300800 */
[----:B--2---:R0:W-:Y:S04]  /*b5340*/  STL.64 [R1+0x61b0], R14 ;  /* 0x0061b00e01007387 */ /* 0x0041e80000100a00 */
[----:B0-----:R-:W2:Y:S01]  /*b5350*/  LDL.LU R14, [R1+0x124] ;  /* 0x00012400010e7983 */ /* 0x001ea20000300800 */
[----:B----4-:R-:W-:-:S05]  /*b5360*/  IMAD.X R5, R11, 0x1, R3, P4 ;  /* 0x000000010b057824 */ /* 0x010fca00020e0603 */
[----:B------:R0:W-:Y:S04]  /*b5370*/  STL [R1+0x26c4], R5 ;  /* 0x0026c40501007387 */ /* 0x0001e80000100800 */
[----:B0-----:R-:W4:Y:S01]  /*b5380*/  LDL.LU.64 R4, [R1+0x61e0] ;  /* 0x0061e00001047983 */ /* 0x001f220000300a00 */
[----:B---3--:R-:W-:Y:S02]  /*b5390*/  SHF.R.S32.HI R25, RZ, 0x1f, R23 ;  /* 0x0000001fff197819 */ /* 0x008fe40000011417 */
[----:B------:R-:W-:-:S05]  /*b53a0*/  IADD3 R26, P5, PT, R23, R0, RZ ;  /* 0x00000000171a7210 */ /* 0x000fca0007fbe0ff */
[----:B------:R-:W-:Y:S02]  /*b53b0*/  IMAD.X R27, R25, 0x1, R3, P5 ;  /* 0x00000001191b7824 */ /* 0x000fe400028e0603 */
[----:B----4-:R-:W-:-:S05]  /*b53c0*/  IMAD.X R13, R11, 0x1, R4, P6 ;  /* 0x000000010b0d7824 */ /* 0x010fca00030e0604 */
[----:B------:R0:W-:Y:S04]  /*b53d0*/  STL [R1+0x26bc], R13 ;  /* 0x0026bc0d01007387 */ /* 0x0001e80000100800 */
[----:B0-----:R-:W3:Y:S04]  /*b53e0*/  LDL.LU.64 R12, [R1+0x61d8] ;  /* 0x0061d800010c7983 */ /* 0x001ee80000300a00 */
[----:B------:R2:W-:Y:S04]  /*b53f0*/  STL.64 [R1+0x61c0], R4 ;  /* 0x0061c00401007387 */ /* 0x0005e80000100a00 */
[----:B------:R0:W-:Y:S01]  /*b5400*/  STL.64 [R1+0x61b8], R16 ;  /* 0x0061b81001007387 */ /* 0x0001e20000100a00 */
[----:B--2---:R-:W-:-:S02]  /*b5410*/  IADD3 R4, P4, PT, R14, R0, RZ ;  /* 0x000000000e047210 */ /* 0x004fc40007f9e0ff */
[-C--:B0-----:R-:W-:Y:S02]  /*b5420*/  IADD3 R16, P6, PT, R23, R2.reuse, RZ ;  /* 0x0000000217107210 */ /* 0x081fe40007fde0ff */
[----:B------:R-:W2:Y:S04]  /*b5430*/  LDL.LU R23, [R1+0x61d0] ;  /* 0x0061d00001177983 */ /* 0x000ea80000300800 */
        /* <DEDUP_REMOVED lines=11> */
[----:B--2---:R0:W-:Y:S04]  /*b54f0*/  STL.64 [R1+0x61a8], R14 ;  /* 0x0061a80e01007387 */ /* 0x0041e80000100a00 */
[----:B0-----:R1:W2:Y:S04]  /*b5500*/  LDL.64 R14, [R1+0x26a0] ;  /* 0x0026a000010e7983 */ /* 0x0012a80000100a00 */
[----:B------:R-:W-:Y:S04]  /*b5510*/  STL.64 [R1+0x61a0], R8 ;  /* 0x0061a00801007387 */ /* 0x000fe80000100a00 */
[----:B---3--:R0:W-:Y:S04]  /*b5520*/  STL.64 [R1+0x6198], R12 ;  /* 0x0061980c01007387 */ /* 0x0081e80000100a00 */
[----:B0-----:R-:W3:Y:S04]  /*b5530*/  LDL.LU R12, [R1+0x128] ;  /* 0x00012800010c7983 */ /* 0x001ee80000300800 */
[----:B----4-:R0:W-:Y:S04]  /*b5540*/  STL.64 [R1+0x6190], R26 ;  /* 0x0061901a01007387 */ /* 0x0101e80000100a00 */
[----:B0-----:R1:W4:Y:S01]  /*b5550*/  LDL.64 R26, [R1+0x2698] ;  /* 0x00269800011a7983 */ /* 0x0013220000100a00 */
[----:B--2---:R-:W-:-:S05]  /*b5560*/  IMAD.X R15, R11, 0x1, R3, P4 ;  /* 0x000000010b0f7824 */ /* 0x004fca00020e0603 */
[----:B------:R0:W-:Y:S04]  /*b5570*/  STL [R1+0x26a4], R15 ;  /* 0x0026a40f01007387 */ /* 0x0001e80000100800 */
[----:B0-----:R-:W2:Y:S01]  /*b5580*/  LDL.LU.64 R14, [R1+0x61a8] ;  /* 0x0061a800010e7983 */ /* 0x001ea20000300a00 */
[----:B----4-:R-:W-:-:S05]  /*b5590*/  IMAD.X R27, R11, 0x1, R4, P6 ;  /* 0x000000010b1b7824 */ /* 0x010fca00030e0604 */
[----:B------:R-:W-:Y:S04]  /*b55a0*/  STL [R1+0x269c], R27 ;  /* 0x00269c1b01007387 */ /* 0x000fe80000100800 */
[----:B--2---:R0:W-:Y:S04]  /*b55b0*/  STL.64 [R1+0x6188], R14 ;  /* 0x0061880e01007387 */ /* 0x0041e80000100a00 */
[----:B0-----:R-:W2:Y:S01]  /*b55c0*/  LDL.LU R14, [R1+0x12c] ;  /* 0x00012c00010e7983 */ /* 0x001ea20000300800 */
[----:B---3--:R-:W-:Y:S02]  /*b55d0*/  SHF.R.S32.HI R25, RZ, 0x1f, R12 ;  /* 0x0000001fff197819 */ /* 0x008fe4000001140c */
[----:B------:R-:W-:-:S02]  /*b55e0*/  IADD3 R8, P5, PT, R12, R0, RZ ;  /* 0x000000000c087210 */ /* 0x000fc40007fbe0ff */
        /* <DEDUP_REMOVED lines=19> */
[----:B------:R0:W-:Y:S04]  /*b5720*/  STL [R1+0x6170], R10 ;  /* 0x0061700a01007387 */ /* 0x0001e80000100800 */
[----:B0-----:R-:W3:Y:S04]  /*b5730*/  LDL.LU R10, [R1+0x130] ;  /* 0x00013000010a7983 */ /* 0x001ee80000300800 */
[----:B------:R-:W-:Y:S04]  /*b5740*/  STL.64 [R1+0x6168], R12 ;  /* 0x0061680c01007387 */ /* 0x000fe80000100a00 */
[----:B------:R0:W-:Y:S04]  /*b5750*/  STL [R1+0x2684], R5 ;  /* 0x0026840501007387 */ /* 0x0001e80000100800 */
[----:B0-----:R-:W2:Y:S02]  /*b5760*/  LDL.LU.64 R4, [R1+0x6180] ;  /* 0x0061800001047983 */ /* 0x001ea40000300a00 */
[----:B--2---:R-:W-:-:S05]  /*b5770*/  IMAD.X R15, R11, 0x1, R4, P6 ;  /* 0x000000010b0f7824 */ /* 0x004fca00030e0604 */
[----:B------:R0:W-:Y:S04]  /*b5780*/  STL [R1+0x267c], R15 ;  /* 0x00267c0f01007387 */ /* 0x0001e80000100800 */
[----:B0-----:R-:W2:Y:S04]  /*b5790*/  LDL.LU.64 R14, [R1+0x6178] ;  /* 0x00617800010e7983 */ /* 0x001ea80000300a00 */
[----:B------:R-:W-:Y:S04]  /*b57a0*/  STL.64 [R1+0x6160], R4 ;  /* 0x0061600401007387 */ /* 0x000fe80000100a00 */
[----:B------:R0:W-:Y:S04]  /*b57b0*/  STL.64 [R1+0x6150], R16 ;  /* 0x0061501001007387 */ /* 0x0001e80000100a00 */
[----:B0-----:R-:W2:Y:S01]  /*b57c0*/  LDL.LU R16, [R1+0x134] ;  /* 0x0001340001107983 */ /* 0x001ea20000300800 */
[----:B---3--:R-:W-:-:S02]  /*b57d0*/  SHF.R.S32.HI R25, RZ, 0x1f, R10 ;  /* 0x0000001fff197819 */ /* 0x008fc4000001140a */
[C---:B------:R-:W-:Y:S01]  /*b57e0*/  IADD3 R12, P5, PT, R10.reuse, R0, RZ ;  /* 0x000000000a0c7210 */ /* 0x040fe20007fbe0ff */
[----:B------:R0:W-:Y:S04]  /*b57f0*/  STL.64 [R1+0x6158], R18 ;  /* 0x0061581201007387 */ /* 0x0001e80000100a00 */
[----:B------:R-:W-:Y:S01]  /*b5800*/  IMAD.X R13, R25, 0x1, R3, P5 ;  /* 0x00000001190d7824 */ /* 0x000fe200028e0603 */
[----:B0-----:R-:W-:Y:S02]  /*b5810*/  IADD3 R18, P6, PT, R10, R2, RZ ;  /* 0x000000020a127210 */ /* 0x001fe40007fde0ff */
[----:B------:R-:W3:Y:S04]  /*b5820*/  LDL.LU R10, [R1+0x6170] ;  /* 0x00617000010a7983 */ /* 0x000ee80000300800 */
[----:B------:R0:W-:Y:S04]  /*b5830*/  STL.64 [R1+0x2670], R12 ;  /* 0x0026700c01007387 */ /* 0x0001e80000100a00 */
[----:B0-----:R-:W3:Y:S01]  /*b5840*/  LDL.LU.64 R12, [R1+0x6168] ;  /* 0x00616800010c7983 */ /* 0x001ee20000300a00 */
[----:B--2---:R-:W-:-:S05]  /*b5850*/  IADD3 R4, P4, PT, R16, R0, RZ ;  /* 0x0000000010047210 */ /* 0x004fca0007f9e0ff */
        /* <DEDUP_REMOVED lines=13> */
[----:B----4-:R-:W-:Y:S04]  /*b5930*/  STL.64 [R1+0x6138], R26 ;  /* 0x0061381a01007387 */ /* 0x010fe80000100a00 */
[----:B------:R0:W-:Y:S04]  /*b5940*/  STL.64 [R1+0x6128], R22 ;  /* 0x0061281601007387 */ /* 0x0001e80000100a00 */
[----:B0-----:R-:W4:Y:S04]  /*b5950*/  LDL.LU R23, [R1+0x138] ;  /* 0x0001380001177983 */ /* 0x001f280000300800 */
        /* <DEDUP_REMOVED lines=8> */
[----:B---3--:R-:W-:-:S05]  /*b59e0*/  IMAD.X R15, R11, 0x1, R4, P6 ;  /* 0x000000010b0f7824 */ /* 0x008fca00030e0604 */
[----:B------:R0:W-:Y:S04]  /*b59f0*/  STL [R1+0x265c], R15 ;  /* 0x00265c0f01007387 */ /* 0x0001e80000100800 */
[----:B0-----:R-:W3:Y:S04]  /*b5a00*/  LDL.LU.64 R14, [R1+0x6140] ;  /* 0x00614000010e7983 */ /* 0x001ee80000300a00 */
[----:B------:R2:W-:Y:S04]  /*b5a10*/  STL.64 [R1+0x6130], R4 ;  /* 0x0061300401007387 */ /* 0x0005e80000100a00 */
[----:B------:R0:W-:Y:S01]  /*b5a20*/  STL.64 [R1+0x2650], R26 ;  /* 0x0026501a01007387 */ /* 0x0001e20000100a00 */
[----:B--2---:R-:W-:-:S03]  /*b5a30*/  IADD3 R4, P4, PT, R16, R0, RZ ;  /* 0x0000000010047210 */ /* 0x004fc60007f9e0ff */
[----:B0-----:R-:W2:Y:S04]  /*b5a40*/  LDL.LU.64 R26, [R1+0x6138] ;  /* 0x00613800011a7983 */ /* 0x001ea80000300a00 */
[----:B------:R0:W-:Y:S04]  /*b5a50*/  STL [R1+0x2640], R4 ;  /* 0x0026400401007387 */ /* 0x0001e80000100800 */
[----:B0-----:R-:W4:Y:S01]  /*b5a60*/  LDL.LU.64 R4, [R1+0x6130] ;  /* 0x0061300001047983 */ /* 0x001f220000300a00 */
[----:B------:R-:W-:Y:S02]  /*b5a70*/  IADD3 R22, P6, PT, R23, R2, RZ ;  /* 0x0000000217167210 */ /* 0x000fe40007fde0ff */
[----:B------:R-:W-:-:S03]  /*b5a80*/  SHF.R.S32.HI R11, RZ, 0x1f, R16 ;  /* 0x0000001fff0b7819 */ /* 0x000fc60000011410 */
[----:B----4-:R-:W-:Y:S01]  /*b5a90*/  IMAD.X R23, R25, 0x1, R4, P6 ;  /* 0x0000000119177824 */ /* 0x010fe200030e0604 */
[----:B------:R-:W-:-:S04]  /*b5aa0*/  IADD3 R16, P6, PT, R16, R2, RZ ;  /* 0x0000000210107210 */ /* 0x000fc80007fde0ff */
[----:B------:R0:W-:Y:S04]  /*b5ab0*/  STL.64 [R1+0x2648], R22 ;  /* 0x0026481601007387 */ /* 0x0001e80000100a00 */
[----:B0-----:R-:W4:Y:S04]  /*b5ac0*/  LDL.LU.64 R22, [R1+0x6128] ;  /* 0x0061280001167983 */ /* 0x001f280000300a00 */
[----:B------:R0:W-:Y:S04]  /*b5ad0*/  STL [R1+0x2638], R16 ;  /* 0x0026381001007387 */ /* 0x0001e80000100800 */
[----:B0-----:R-:W2:Y:S04]  /*b5ae0*/  LDL.LU.64 R16, [R1+0x6120] ;  /* 0x0061200001107983 */ /* 0x001ea80000300a00 */
[----:B--2---:R0:W-:Y:S04]  /*b5af0*/  STL.64 [R1+0x6118], R16 ;  /* 0x0061181001007387 */ /* 0x0041e80000100a00 */
[----:B0-----:R1:W2:Y:S04]  /*b5b00*/  LDL.64 R16, [R1+0x2640] ;  /* 0x0026400001107983 */ /* 0x0012a80000100a00 */
[----:B---3--:R-:W-:Y:S04]  /*b5b10*/  STL.64 [R1+0x6100], R14 ;  /* 0x0061000e01007387 */ /* 0x008fe80000100a00 */
[----:B------:R0:W-:Y:S04]  /*b5b20*/  STL.64 [R1+0x6108], R8 ;  /* 0x0061080801007387 */ /* 0x0001e80000100a00 */
[----:B0-----:R-:W3:Y:S04]  /*b5b30*/  LDL.LU R8, [R1+0x150] ;  /* 0x0001500001087983 */ /* 0x001ee80000300800 */
[----:B------:R0:W-:Y:S04]  /*b5b40*/  STL.64 [R1+0x6110], R12 ;  /* 0x0061100c01007387 */ /* 0x0001e80000100a00 */
[----:B0-----:R1:W3:Y:S01]  /*b5b50*/  LDL.64 R12, [R1+0x2638] ;  /* 0x00263800010c7983 */ /* 0x0012e20000100a00 */
[----:B--2---:R-:W-:-:S05]  /*b5b60*/  IMAD.X R17, R11, 0x1, R3, P4 ;  /* 0x000000010b117824 */ /* 0x004fca00020e0603 */
[----:B------:R0:W-:Y:S04]  /*b5b70*/  STL [R1+0x2644], R17 ;  /* 0x0026441101007387 */ /* 0x0001e80000100800 */
[----:B0-----:R-:W2:Y:S01]  /*b5b80*/  LDL.LU.64 R16, [R1+0x6118] ;  /* 0x0061180001107983 */ /* 0x001ea20000300a00 */
[----:B---3--:R-:W-:-:S05]  /*b5b90*/  IMAD.X R13, R11, 0x1, R4, P6 ;  /* 0x000000010b0d7824 */ /* 0x008fca00030e0604 */
[----:B------:R0:W-:Y:S04]  /*b5ba0*/  STL [R1+0x263c], R13 ;  /* 0x00263c0d01007387 */ /* 0x0001e80000100800 */
[----:B0-----:R-:W3:Y:S04]  /*b5bb0*/  LDL.LU.64 R12, [R1+0x6110] ;  /* 0x00611000010c7983 */ /* 0x001ee80000300a00 */
[----:B------:R-:W-:Y:S04]  /*b5bc0*/  STL.64 [R1+0x60f8], R4 ;  /* 0x0060f80401007387 */ /* 0x000fe80000100a00 */
[----:B--2---:R0:W-:Y:S04]  /*b5bd0*/  STL.64 [R1+0x60e8], R16 ;  /* 0x0060e81001007387 */ /* 0x0041e80000100a00 */
[----:B0-----:R-:W2:Y:S01]  /*b5be0*/  LDL.LU R16, [R1+0x154] ;  /* 0x0001540001107983 */ /* 0x001ea20000300800 */
[----:B------:R-:W-:-:S02]  /*b5bf0*/  SHF.R.S32.HI R25, RZ, 0x1f, R8 ;  /* 0x0000001fff197819 */ /* 0x000fc40000011408 */
[C---:B------:R-:W-:Y:S02]  /*b5c00*/  IADD3 R14, P5, PT, R8.reuse, R0, RZ ;  /* 0x00000000080e7210 */ /* 0x040fe40007fbe0ff */
[----:B------:R-:W-:-:S03]  /*b5c10*/  IADD3 R8, P6, PT, R8, R2, RZ ;  /* 0x0000000208087210 */ /* 0x000fc60007fde0ff */
[----:B------:R-:W-:Y:S02]  /*b5c20*/  IMAD.X R15, R25, 0x1, R3, P5 ;  /* 0x00000001190f7824 */ /* 0x000fe400028e0603 */
        /* <DEDUP_REMOVED lines=19> */
[----:B0-----:R1:W2:Y:S04]  /*b5d60*/  LDL.64 R16, [R1+0x2618] ;  /* 0x0026180001107983 */ /* 0x0012a80000100a00 */
[----:B------:R-:W-:Y:S01]  /*b5d70*/  STL.64 [R1+0x60d0], R14 ;  /* 0x0060d00e01007387 */ /* 0x000fe20000100a00 */
[----:B---3--:R-:W-:-:S03]  /*b5d80*/  IMAD.X R5, R11, 0x1, R3, P4 ;  /* 0x000000010b057824 */ /* 0x008fc600020e0603 */
[----:B------:R0:W-:Y:S04]  /*b5d90*/  STL.64 [R1+0x60c0], R6 ;  /* 0x0060c00601007387 */ /* 0x0001e80000100a00 */
[----:B0-----:R-:W3:Y:S04]  /*b5da0*/  LDL.LU R7, [R1+0x158] ;  /* 0x0001580001077983 */ /* 0x001ee80000300800 */
[----:B------:R0:W-:Y:S04]  /*b5db0*/  STL.64 [R1+0x60b8], R18 ;  /* 0x0060b81201007387 */ /* 0x0001e80000100a00 */
[----:B0-----:R-:W2:Y:S04]  /*b5dc0*/  LDL.LU R18, [R1+0x15c] ;  /* 0x00015c0001127983 */ /* 0x001ea80000300800 */
        /* <DEDUP_REMOVED lines=9> */
[----:B------:R3:W-:Y:S01]  /*b5e60*/  STL.64 [R1+0x2610], R14 ;  /* 0x0026100e01007387 */ /* 0x0007e20000100a00 */
[----:B0-----:R-:W-:-:S03]  /*b5e70*/  IADD3 R4, P4, PT, R18, R0, RZ ;  /* 0x0000000012047210 */ /* 0x001fc60007f9e0ff */
[----:B---3--:R-:W3:Y:S04]  /*b5e80*/  LDL.LU.64 R14, [R1+0x60d0] ;  /* 0x0060d000010e7983 */ /* 0x008ee80000300a00 */
        /* <DEDUP_REMOVED lines=11> */
[----:B0-----:R1:W2:Y:S04]  /*b5f40*/  LDL.64 R4, [R1+0x2600] ;  /* 0x0026000001047983 */ /* 0x0012a80000100a00 */
[----:B------:R0:W-:Y:S04]  /*b5f50*/  STL.64 [R1+0x60a8], R16 ;  /* 0x0060a81001007387 */ /* 0x0001e80000100a00 */
[----:B0-----:R1:W4:Y:S04]  /*b5f60*/  LDL.64 R16, [R1+0x25f8] ;  /* 0x0025f80001107983 */ /* 0x0013280000100a00 */
[----:B---3--:R-:W-:Y:S04]  /*b5f70*/  STL.64 [R1+0x60a0], R14 ;  /* 0x0060a00e01007387 */ /* 0x008fe80000100a00 */
[----:B------:R0:W-:Y:S04]  /*b5f80*/  STL.64 [R1+0x6090], R12 ;  /* 0x0060900c01007387 */ /* 0x0001e80000100a00 */
[----:B0-----:R-:W3:Y:S04]  /*b5f90*/  LDL.LU R13, [R1+0x160] ;  /* 0x00016000010d7983 */ /* 0x001ee80000300800 */
[----:B------:R-:W-:Y:S01]  /*b5fa0*/  STL.64 [R1+0x6098], R20 ;  /* 0x0060981401007387 */ /* 0x000fe20000100a00 */
[----:B--2---:R-:W-:-:S05]  /*b5fb0*/  IMAD.X R5, R11, 0x1, R3, P4 ;  /* 0x000000010b057824 */ /* 0x004fca00020e0603 */
[----:B------:R0:W-:Y:S04]  /*b5fc0*/  STL [R1+0x2604], R5 ;  /* 0x0026040501007387 */ /* 0x0001e80000100800 */
[----:B0-----:R-:W4:Y:S02]  /*b5fd0*/  LDL.LU.64 R4, [R1+0x60b0] ;  /* 0x0060b00001047983 */ /* 0x001f240000300a00 */
[----:B----4-:R-:W-:-:S05]  /*b5fe0*/  IMAD.X R17, R11, 0x1, R4, P6 ;  /* 0x000000010b117824 */ /* 0x010fca00030e0604 */
        /* <DEDUP_REMOVED lines=298> */
[----:B------:R0:W-:Y:S04]  /*b7290*/  STL [R1+0x5ed0], R10 ;  /* 0x005ed00a01007387 */ /* 0x0001e80000100800 */
        /* <DEDUP_REMOVED lines=10> */
[----:B------:R-:W-:-:S03]  /*b7340*/  IADD3 R6, P5, PT, R10, R0, RZ ;  /* 0x000000000a067210 */ /* 0x000fc60007fbe0ff */
[----:B------:R0:W-:Y:S02]  /*b7350*/  STL.64 [R1+0x5eb8], R14 ;  /* 0x005eb80e01007387 */ /* 0x0001e40000100a00 */
        /* <DEDUP_REMOVED lines=17> */
[----:B------:R0:W-:Y:S04]  /*b7470*/  STL.64 [R1+0x5ea0], R12 ;  /* 0x005ea00c01007387 */ /* 0x0001e80000100a00 */
[----:B0-----:R1:W4:Y:S04]  /*b7480*/  LDL.64 R12, [R1+0x24b0] ;  /* 0x0024b000010c7983 */ /* 0x0013280000100a00 */
[----:B---3--:R0:W-:Y:S04]  /*b7490*/  STL [R1+0x5e98], R7 ;  /* 0x005e980701007387 */ /* 0x0081e80000100800 */
[----:B0-----:R-:W3:Y:S04]  /*b74a0*/  LDL.LU R7, [R1+0x310] ;  /* 0x0003100001077983 */ /* 0x001ee80000300800 */
[----:B------:R-:W-:Y:S04]  /*b74b0*/  STL.64 [R1+0x5e90], R20 ;  /* 0x005e901401007387 */ /* 0x000fe80000100a00 */
[----:B--2---:R0:W-:Y:S04]  /*b74c0*/  STL.64 [R1+0x5e78], R16 ;  /* 0x005e781001007387 */ /* 0x0041e80000100a00 */
[----:B0-----:R-:W2:Y:S01]  /*b74d0*/  LDL.LU R16, [R1+0x314] ;  /* 0x0003140001107983 */ /* 0x001ea20000300800 */
[----:B----4-:R-:W-:-:S05]  /*b74e0*/  IMAD.X R5, R11, 0x1, R3, P4 ;  /* 0x000000010b057824 */ /* 0x010fca00020e0603 */
[----:B------:R0:W-:Y:S04]  /*b74f0*/  STL [R1+0x24bc], R5 ;  /* 0x0024bc0501007387 */ /* 0x0001e80000100800 */
[----:B0-----:R-:W4:Y:S02]  /*b7500*/  LDL.LU.64 R4, [R1+0x5ea8] ;  /* 0x005ea80001047983 */ /* 0x001f240000300a00 */
[----:B----4-:R-:W-:-:S05]  /*b7510*/  IMAD.X R13, R11, 0x1, R4, P6 ;  /* 0x000000010b0d7824 */ /* 0x010fca00030e0604 */
[----:B------:R0:W-:Y:S04]  /*b7520*/  STL [R1+0x24b4], R13 ;  /* 0x0024b40d01007387 */ /* 0x0001e80000100800 */
[----:B0-----:R-:W4:Y:S01]  /*b7530*/  LDL.LU.64 R12, [R1+0x5ea0] ;  /* 0x005ea000010c7983 */ /* 0x001f220000300a00 */
[----:B---3--:R-:W-:Y:S02]  /*b7540*/  SHF.R.S32.HI R25, RZ, 0x1f, R7 ;  /* 0x0000001fff197819 */ /* 0x008fe40000011407 */
[-C--:B------:R-:W-:Y:S01]  /*b7550*/  IADD3 R20, P5, PT, R7, R0.reuse, RZ ;  /* 0x0000000007147210 */ /* 0x080fe20007fbe0ff */
[----:B------:R2:W-:Y:S04]  /*b7560*/  STL.64 [R1+0x5e88], R4 ;  /* 0x005e880401007387 */ /* 0x0005e80000100a00 */
[----:B------:R-:W-:Y:S01]  /*b7570*/  IMAD.X R21, R25, 0x1, R3, P5 ;  /* 0x0000000119157824 */ /* 0x000fe200028e0603 */
[----:B--2---:R-:W-:Y:S01]  /*b7580*/  IADD3 R4, P4, PT, R16, R0, RZ ;  /* 0x0000000010047210 */ /* 0x004fe20007f9e0ff */
[----:B----4-:R0:W-:Y:S02]  /*b7590*/  STL.64 [R1+0x5e80], R12 ;  /* 0x005e800c01007387 */ /* 0x0101e40000100a00 */
[----:B0-----:R-:W-:-:S02]  /*b75a0*/  IADD3 R12, P6, PT, R7, R2, RZ ;  /* 0x00000002070c7210 */ /* 0x001fc40007fde0ff */
[----:B------:R-:W2:Y:S04]  /*b75b0*/  LDL.LU R7, [R1+0x5e98] ;  /* 0x005e980001077983 */ /* 0x000ea80000300800 */
        /* <DEDUP_REMOVED lines=13> */
[----:B----4-:R-:W-:Y:S04]  /*b7690*/  STL.64 [R1+0x5e60], R12 ;  /* 0x005e600c01007387 */ /* 0x010fe80000100a00 */
[----:B------:R0:W-:Y:S04]  /*b76a0*/  STL [R1+0x5e68], R19 ;  /* 0x005e681301007387 */ /* 0x0001e80000100800 */
[----:B0-----:R-:W4:Y:S04]  /*b76b0*/  LDL.LU R19, [R1+0x318] ;  /* 0x0003180001137983 */ /* 0x001f280000300800 */
[----:B------:R0:W-:Y:S04]  /*b76c0*/  STL.64 [R1+0x5e48], R14 ;  /* 0x005e480e01007387 */ /* 0x0001e80000100a00 */
[----:B0-----:R-:W3:Y:S01]  /*b76d0*/  LDL.LU R14, [R1+0x31c] ;  /* 0x00031c00010e7983 */ /* 0x001ee20000300800 */
[----:B--2---:R-:W-:-:S05]  /*b76e0*/  IMAD.X R17, R11, 0x1, R3, P4 ;  /* 0x000000010b117824 */ /* 0x004fca00020e0603 */
[----:B------:R0:W-:Y:S04]  /*b76f0*/  STL [R1+0x249c], R17 ;  /* 0x00249c1101007387 */ /* 0x0001e80000100800 */
[----:B0-----:R-:W2:Y:S04]  /*b7700*/  LDL.LU.64 R16, [R1+0x5e70] ;  /* 0x005e700001107983 */ /* 0x001ea80000300a00 */
[----:B--2---:R0:W-:Y:S04]  /*b7710*/  STL.64 [R1+0x5e50], R16 ;  /* 0x005e501001007387 */ /* 0x0041e80000100a00 */
[----:B0-----:R1:W2:Y:S01]  /*b7720*/  LDL.64 R16, [R1+0x2490] ;  /* 0x0024900001107983 */ /* 0x0012a20000100a00 */
[----:B----4-:R-:W-:-:S02]  /*b7730*/  SHF.R.S32.HI R25, RZ, 0x1f, R19 ;  /* 0x0000001fff197819 */ /* 0x010fc40000011413 */
[-C--:B------:R-:W-:Y:S01]  /*b7740*/  IADD3 R12, P5, PT, R19, R0.reuse, RZ ;  /* 0x00000000130c7210 */ /* 0x080fe20007fbe0ff */
[----:B------:R3:W-:Y:S04]  /*b7750*/  STL.64 [R1+0x5e58], R4 ;  /* 0x005e580401007387 */ /* 0x0007e80000100a00 */
[----:B------:R-:W-:Y:S02]  /*b7760*/  IMAD.X R13, R25, 0x1, R3, P5 ;  /* 0x00000001190d7824 */ /* 0x000fe400028e0603 */
[----:B--2---:R-:W-:Y:S01]  /*b7770*/  IMAD.X R17, R11, 0x1, R4, P6 ;  /* 0x000000010b117824 */ /* 0x004fe200030e0604 */
[----:B---3--:R-:W-:Y:S02]  /*b7780*/  IADD3 R4, P4, PT, R14, R0, RZ ;  /* 0x000000000e047210 */ /* 0x008fe40007f9e0ff */
[----:B------:R-:W-:-:S02]  /*b7790*/  IADD3 R16, P6, PT, R19, R2, RZ ;  /* 0x0000000213107210 */ /* 0x000fc40007fde0ff */
[----:B------:R-:W-:Y:S04]  /*b77a0*/  STL [R1+0x2494], R17 ;  /* 0x0024941101007387 */ /* 0x000fe80000100800 */
        /* <DEDUP_REMOVED lines=16> */
[----:B---3--:R-:W-:Y:S04]  /*b78b0*/  STL.64 [R1+0x5e30], R12 ;  /* 0x005e300c01007387 */ /* 0x008fe80000100a00 */
[----:B------:R0:W-:Y:S01]  /*b78c0*/  STL.64 [R1+0x5e20], R8 ;  /* 0x005e200801007387 */ /* 0x0001e20000100a00 */
[----:B--2---:R-:W-:-:S03]  /*b78d0*/  IMAD.X R5, R11, 0x1, R3, P4 ;  /* 0x000000010b057824 */ /* 0x004fc600020e0603 */
[----:B0-----:R-:W2:Y:S04]  /*b78e0*/  LDL.LU R9, [R1+0x330] ;  /* 0x0003300001097983 */ /* 0x001ea80000300800 */
[----:B------:R-:W-:Y:S04]  /*b78f0*/  STL.64 [R1+0x5e28], R26 ;  /* 0x005e281a01007387 */ /* 0x000fe80000100a00 */
[----:B------:R0:W-:Y:S04]  /*b7900*/  STL.64 [R1+0x5e18], R14 ;  /* 0x005e180e01007387 */ /* 0x0001e80000100a00 */
[----:B0-----:R-:W3:Y:S04]  /*b7910*/  LDL.LU R14, [R1+0x334] ;  /* 0x00033400010e7983 */ /* 0x001ee80000300800 */
[----:B------:R0:W-:Y:S04]  /*b7920*/  STL [R1+0x247c], R5 ;  /* 0x00247c0501007387 */ /* 0x0001e80000100800 */
[----:B0-----:R-:W4:Y:S01]  /*b7930*/  LDL.LU.64 R4, [R1+0x5e40] ;  /* 0x005e400001047983 */ /* 0x001f220000300a00 */
[----:B--2---:R-:W-:-:S02]  /*b7940*/  SHF.R.S32.HI R25, RZ, 0x1f, R9 ;  /* 0x0000001fff197819 */ /* 0x004fc40000011409 */
[----:B------:R-:W-:-:S05]  /*b7950*/  IADD3 R12, P5, PT, R9, R0, RZ ;  /* 0x00000000090c7210 */ /* 0x000fca0007fbe0ff */
[--C-:B------:R-:W-:Y:S01]  /*b7960*/  IMAD.X R13, R25, 0x1, R3.reuse, P5 ;  /* 0x00000001190d7824 */ /* 0x100fe200028e0603 */
[C---:B---3--:R-:W-:Y:S01]  /*b7970*/  IADD3 R26, P4, PT, R14.reuse, R0, RZ ;  /* 0x000000000e1a7210 */ /* 0x048fe20007f9e0ff */
[----:B----4-:R-:W-:Y:S01]  /*b7980*/  IMAD.X R17, R11, 0x1, R4, P6 ;  /* 0x000000010b117824 */ /* 0x010fe200030e0604 */
        /* <DEDUP_REMOVED lines=11> */
[----:B0-----:R-:W4:Y:S04]  /*b7a40*/  LDL.LU.64 R8, [R1+0x5e20] ;  /* 0x005e200001087983 */ /* 0x001f280000300a00 */
[----:B------:R0:W-:Y:S04]  /*b7a50*/  STL [R1+0x2450], R14 ;  /* 0x0024500e01007387 */ /* 0x0001e80000100800 */
[----:B0-----:R-:W4:Y:S04]  /*b7a60*/  LDL.LU.64 R14, [R1+0x5e18] ;  /* 0x005e1800010e7983 */ /* 0x001f280000300a00 */
[----:B------:R0:W-:Y:S04]  /*b7a70*/  STL.64 [R1+0x5e10], R4 ;  /* 0x005e100401007387 */ /* 0x0001e80000100a00 */
[----:B0-----:R1:W4:Y:S04]  /*b7a80*/  LDL.64 R4, [R1+0x2458] ;  /* 0x0024580001047983 */ /* 0x0013280000100a00 */
[----:B--2---:R0:W-:Y:S04]  /*b7a90*/  STL.64 [R1+0x5e08], R16 ;  /* 0x005e081001007387 */ /* 0x0041e80000100a00 */
[----:B0-----:R1:W2:Y:S04]  /*b7aa0*/  LDL.64 R16, [R1+0x2450] ;  /* 0x0024500001107983 */ /* 0x0012a80000100a00 */
[----:B---3--:R-:W-:Y:S04]  /*b7ab0*/  STL.64 [R1+0x5e00], R12 ;  /* 0x005e000c01007387 */ /* 0x008fe80000100a00 */
[----:B------:R0:W-:Y:S04]  /*b7ac0*/  STL.64 [R1+0x5df0], R6 ;  /* 0x005df00601007387 */ /* 0x0001e80000100a00 */
[----:B0-----:R-:W3:Y:S04]  /*b7ad0*/  LDL.LU R7, [R1+0x338] ;  /* 0x0003380001077983 */ /* 0x001ee80000300800 */
[----:B----4-:R-:W-:Y:S01]  /*b7ae0*/  STL.64 [R1+0x5df8], R8 ;  /* 0x005df80801007387 */ /* 0x010fe20000100a00 */
[----:B------:R-:W-:-:S05]  /*b7af0*/  IMAD.X R5, R11, 0x1, R3, P4 ;  /* 0x000000010b057824 */ /* 0x000fca00020e0603 */
        /* <DEDUP_REMOVED lines=331> */
[----:B---3--:R-:W-:Y:S01]  /*b8fb0*/  STL.64 [R1+0x5bf8], R20 ;  /* 0x005bf81401007387 */ /* 0x008fe20000100a00 */
[----:B------:R-:W-:-:S03]  /*b8fc0*/  IMAD.X R5, R11, 0x1, R3, P4 ;  /* 0x000000010b057824 */ /* 0x000fc600020e0603 */
        /* <DEDUP_REMOVED lines=9> */
[----:B------:R-:W-:-:S02]  /*b9060*/  IADD3 R20, P5, PT, R26, R0, RZ ;  /* 0x000000001a147210 */ /* 0x000fc40007fbe0ff */
[----:B------:R-:W-:Y:S01]  /*b9070*/  IADD3 R26, P6, PT, R26, R2, RZ ;  /* 0x000000021a1a7210 */ /* 0x000fe20007fde0ff */
[----:B--2---:R0:W-:Y:S04]  /*b9080*/  STL.64 [R1+0x5be0], R16 ;  /* 0x005be01001007387 */ /* 0x0041e80000100a00 */
[----:B0-----:R-:W2:Y:S01]  /*b9090*/  LDL.LU R16, [R1+0x40c] ;  /* 0x00040c0001107983 */ /* 0x001ea20000300800 */
[----:B------:R-:W-:-:S03]  /*b90a0*/  IMAD.X R21, R25, 0x1, R3, P5 ;  /* 0x0000000119157824 */ /* 0x000fc600028e0603 */
        /* <DEDUP_REMOVED lines=33> */
[----:B0-----:R-:W2:Y:S01]  /*b92c0*/  LDL R16, [R1+0x424] ;  /* 0x0004240001107983 */ /* 0x001ea20000100800 */
        /* <DEDUP_REMOVED lines=32> */
[----:B0-----:R-:W2:Y:S01]  /*b94d0*/  LDL R16, [R1+0x42c] ;  /* 0x00042c0001107983 */ /* 0x001ea20000100800 */
        /* <DEDUP_REMOVED lines=200> */
[----:B------:R-:W-:Y:S01]  /*ba160*/  IADD3 R26, P5, PT, R9, R0, RZ ;  /* 0x00000000091a7210 */ /* 0x000fe20007fbe0ff */
[----:B--2---:R0:W-:Y:S04]  /*ba170*/  STL.64 [R1+0x5a48], R16 ;  /* 0x005a481001007387 */ /* 0x0041e80000100a00 */
[----:B0-----:R-:W2:Y:S01]  /*ba180*/  LDL R16, [R1+0x4ac] ;  /* 0x0004ac0001107983 */ /* 0x001ea20000100800 */
        /* <DEDUP_REMOVED lines=235> */
[----:B0-----:R-:W2:Y:S01]  /*bb040*/  LDL.LU R16, [R1+0x554] ;  /* 0x0005540001107983 */ /* 0x001ea20000300800 */
        /* <DEDUP_REMOVED lines=22> */
[----:B------:R0:W-:Y:S04]  /*bb1b0*/  STL.64 [R1+0x58b0], R18 ;  /* 0x0058b01201007387 */ /* 0x0001e80000100a00 */
[----:B0-----:R-:W2:Y:S04]  /*bb1c0*/  LDL.LU R18, [R1+0x55c] ;  /* 0x00055c0001127983 */ /* 0x001ea80000300800 */
[----:B------:R0:W-:Y:S04]  /*bb1d0*/  STL [R1+0x211c], R5 ;  /* 0x00211c0501007387 */ /* 0x0001e80000100800 */
[----:B0-----:R-:W4:Y:S04]  /*bb1e0*/  LDL.LU.64 R4, [R1+0x58d8] ;  /* 0x0058d80001047983 */ /* 0x001f280000300a00 */
[----:B------:R2:W-:Y:S01]  /*bb1f0*/  STL.64 [R1+0x58c0], R26 ;  /* 0x0058c01a01007387 */ /* 0x0005e20000100a00 */
[----:B---3--:R-:W-:-:S02]  /*bb200*/  SHF.R.S32.HI R25, RZ, 0x1f, R9 ;  /* 0x0000001fff197819 */ /* 0x008fc40000011409 */
[----:B------:R-:W-:-:S05]  /*bb210*/  IADD3 R28, P5, PT, R9, R0, RZ ;  /* 0x00000000091c7210 */ /* 0x000fca0007fbe0ff */
[--C-:B------:R-:W-:Y:S01]  /*bb220*/  IMAD.X R29, R25, 0x1, R3.reuse, P5 ;  /* 0x00000001191d7824 */ /* 0x100fe200028e0603 */
[C---:B--2---:R-:W-:Y:S01]  /*bb230*/  IADD3 R26, P4, PT, R18.reuse, R0, RZ ;  /* 0x00000000121a7210 */ /* 0x044fe20007f9e0ff */
        /* <DEDUP_REMOVED lines=15> */
[----:B------:R0:W-:Y:S04]  /*bb330*/  STL.64 [R1+0x58a8], R4 ;  /* 0x0058a80401007387 */ /* 0x0001e80000100a00 */
[----:B0-----:R1:W2:Y:S04]  /*bb340*/  LDL.64 R4, [R1+0x20f8] ;  /* 0x0020f80001047983 */ /* 0x0012a80000100a00 */
[----:B------:R0:W-:Y:S04]  /*bb350*/  STL.64 [R1+0x58a0], R12 ;  /* 0x0058a00c01007387 */ /* 0x0001e80000100a00 */
[----:B0-----:R1:W2:Y:S04]  /*bb360*/  LDL.64 R12, [R1+0x20f0] ;  /* 0x0020f000010c7983 */ /* 0x0012a80000100a00 */
[----:B---3--:R-:W-:Y:S04]  /*bb370*/  STL.64 [R1+0x5898], R28 ;  /* 0x0058981c01007387 */ /* 0x008fe80000100a00 */
[----:B------:R0:W-:Y:S04]  /*bb380*/  STL.64 [R1+0x5888], R14 ;  /* 0x0058880e01007387 */ /* 0x0001e80000100a00 */
[----:B0-----:R-:W3:Y:S04]  /*bb390*/  LDL.LU R15, [R1+0x560] ;  /* 0x00056000010f7983 */ /* 0x001ee80000300800 */
[----:B----4-:R-:W-:Y:S04]  /*bb3a0*/  STL.64 [R1+0x5890], R26 ;  /* 0x0058901a01007387 */ /* 0x010fe80000100a00 */
[----:B--2---:R0:W-:Y:S04]  /*bb3b0*/  STL.64 [R1+0x5880], R18 ;  /* 0x0058801201007387 */ /* 0x0041e80000100a00 */
[----:B0-----:R-:W2:Y:S01]  /*bb3c0*/  LDL R18, [R1+0x564] ;  /* 0x0005640001127983 */ /* 0x001ea20000100800 */
[----:B------:R-:W-:-:S05]  /*bb3d0*/  IMAD.X R5, R11, 0x1, R3, P4 ;  /* 0x000000010b057824 */ /* 0x000fca00020e0603 */
[----:B------:R0:W-:Y:S04]  /*bb3e0*/  STL [R1+0x20fc], R5 ;  /* 0x0020fc0501007387 */ /* 0x0001e80000100800 */
[----:B0-----:R-:W4:Y:S01]  /*bb3f0*/  LDL.LU.64 R4, [R1+0x58a8] ;  /* 0x0058a80001047983 */ /* 0x001f220000300a00 */
[----:B---3--:R-:W-:Y:S02]  /*bb400*/  SHF.R.S32.HI R25, RZ, 0x1f, R15 ;  /* 0x0000001fff197819 */ /* 0x008fe4000001140f */
        /* <DEDUP_REMOVED lines=15> */
[----:B0-----:R-:W3:Y:S04]  /*bb500*/  LDL.LU.64 R14, [R1+0x5888] ;  /* 0x00588800010e7983 */ /* 0x001ee80000300a00 */
[----:B------:R0:W-:Y:S04]  /*bb510*/  STL [R1+0x20d0], R18 ;  /* 0x0020d01201007387 */ /* 0x0001e80000100800 */
[----:B0-----:R-:W3:Y:S04]  /*bb520*/  LDL.LU.64 R18, [R1+0x5880] ;  /* 0x0058800001127983 */ /* 0x001ee80000300a00 */
[----:B------:R0:W-:Y:S04]  /*bb530*/  STL.64 [R1+0x5878], R4 ;  /* 0x0058780401007387 */ /* 0x0001e80000100a00 */
[----:B0-----:R1:W4:Y:S04]  /*bb540*/  LDL.64 R4, [R1+0x20d8] ;  /* 0x0020d80001047983 */ /* 0x0013280000100a00 */
[----:B------:R-:W-:Y:S04]  /*bb550*/  STL.64 [R1+0x5868], R16 ;  /* 0x0058681001007387 */ /* 0x000fe80000100a00 */
[----:B--2---:R0:W-:Y:S04]  /*bb560*/  STL.64 [R1+0x5870], R12 ;  /* 0x0058700c01007387 */ /* 0x0041e80000100a00 */
[----:B0-----:R1:W2:Y:S04]  /*bb570*/  LDL.64 R12, [R1+0x20d0] ;  /* 0x0020d000010c7983 */ /* 0x0012a80000100a00 */
[----:B------:R0:W-:Y:S04]  /*bb580*/  STL.64 [R1+0x5858], R6 ;  /* 0x0058580601007387 */ /* 0x0001e80000100a00 */
[----:B0-----:R-:W2:Y:S04]  /*bb590*/  LDL.LU R7, [R1+0x568] ;  /* 0x0005680001077983 */ /* 0x001ea80000300800 */
[----:B------:R-:W-:Y:S04]  /*bb5a0*/  STL.64 [R1+0x5860], R8 ;  /* 0x0058600801007387 */ /* 0x000fe80000100a00 */
[----:B---3--:R0:W-:Y:S04]  /*bb5b0*/  STL.64 [R1+0x5850], R18 ;  /* 0x0058501201007387 */ /* 0x0081e80000100a00 */
[----:B0-----:R-:W3:Y:S01]  /*bb5c0*/  LDL R18, [R1+0x56c] ;  /* 0x00056c0001127983 */ /* 0x001ee20000100800 */
[----:B----4-:R-:W-:-:S05]  /*bb5d0*/  IMAD.X R5, R11, 0x1, R3, P4 ;  /* 0x000000010b057824 */ /* 0x010fca00020e0603 */
[----:B------:R0:W-:Y:S04]  /*bb5e0*/  STL [R1+0x20dc], R5 ;  /* 0x0020dc0501007387 */ /* 0x0001e80000100800 */
[----:B0-----:R-:W4:Y:S01]  /*bb5f0*/  LDL.LU.64 R4, [R1+0x5878] ;  /* 0x0058780001047983 */ /* 0x001f220000300a00 */
[----:B--2---:R-:W-:Y:S02]  /*bb600*/  SHF.R.S32.HI R25, RZ, 0x1f, R7 ;  /* 0x0000001fff197819 */ /* 0x004fe40000011407 */
        /* <DEDUP_REMOVED lines=58> */
[----:B------:R-:W-:Y:S04]  /*bb9b0*/  STL.64 [R1+0x5800], R28 ;  /* 0x0058001c01007387 */ /* 0x000fe80000100a00 */
[----:B------:R0:W-:Y:S01]  /*bb9c0*/  STL.64 [R1+0x57e8], R20 ;  /* 0x0057e81401007387 */ /* 0x0001e20000100a00 */
[----:B---3--:R-:W-:-:S03]  /*bb9d0*/  IMAD.X R5, R11, 0x1, R3, P4 ;  /* 0x000000010b057824 */ /* 0x008fc600020e0603 */
[----:B0-----:R-:W3:Y:S04]  /*bb9e0*/  LDL R20, [R1+0x57c] ;  /* 0x00057c0001147983 */ /* 0x001ee80000100800 */
[----:B----4-:R0:W-:Y:S04]  /*bb9f0*/  STL.64 [R1+0x57f0], R8 ;  /* 0x0057f00801007387 */ /* 0x0101e80000100a00 */
[----:B0-----:R-:W4:Y:S04]  /*bba00*/  LDL.LU R9, [R1+0x578] ;  /* 0x0005780001097983 */ /* 0x001f280000300800 */
[----:B------:R-:W-:Y:S04]  /*bba10*/  STL.64 [R1+0x57f8], R14 ;  /* 0x0057f80e01007387 */ /* 0x000fe80000100a00 */
[----:B------:R0:W-:Y:S04]  /*bba20*/  STL [R1+0x209c], R5 ;  /* 0x00209c0501007387 */ /* 0x0001e80000100800 */
[----:B0-----:R-:W2:Y:S01]  /*bba30*/  LDL.LU.64 R4, [R1+0x5810] ;  /* 0x0058100001047983 */ /* 0x001ea20000300a00 */
[----:B---3--:R-:W-:-:S02]  /*bba40*/  IADD3 R14, P4, PT, R20, R0, RZ ;  /* 0x00000000140e7210 */ /* 0x008fc40007f9e0ff */
[----:B----4-:R-:W-:Y:S02]  /*bba50*/  SHF.R.S32.HI R25, RZ, 0x1f, R9 ;  /* 0x0000001fff197819 */ /* 0x010fe40000011409 */
[----:B------:R-:W-:-:S05]  /*bba60*/  IADD3 R28, P5, PT, R9, R0, RZ ;  /* 0x00000000091c7210 */ /* 0x000fca0007fbe0ff */
[--C-:B------:R-:W-:Y:S02]  /*bba70*/  IMAD.X R29, R25, 0x1, R3.reuse, P5 ;  /* 0x00000001191d7824 */ /* 0x100fe400028e0603 */
        /* <DEDUP_REMOVED lines=16> */
[----:B0-----:R1:W2:Y:S04]  /*bbb80*/  LDL.64 R20, [R1+0x2078] ;  /* 0x0020780001147983 */ /* 0x0012a80000100a00 */
[----:B------:R-:W-:Y:S04]  /*bbb90*/  STL.64 [R1+0x57c8], R18 ;  /* 0x0057c81201007387 */ /* 0x000fe80000100a00 */
        /* <DEDUP_REMOVED lines=12> */
[----:B0-----:R-:W2:Y:S01]  /*bbc60*/  LDL R20, [R1+0x584] ;  /* 0x0005840001147983 */ /* 0x001ea20000100800 */
        /* <DEDUP_REMOVED lines=24> */
[----:B------:R0:W-:Y:S04]  /*bbdf0*/  STL.64 [R1+0x5780], R28 ;  /* 0x0057801c01007387 */ /* 0x0001e80000100a00 */
[----:B0-----:R-:W2:Y:S01]  /*bbe00*/  LDL.LU R28, [R1+0x58c] ;  /* 0x00058c00011c7983 */ /* 0x001ea20000300800 */
[----:B---3--:R-:W-:-:S03]  /*bbe10*/  IMAD.X R5, R11, 0x1, R3, P4 ;  /* 0x000000010b057824 */ /* 0x008fc600020e0603 */
[----:B--2---:R-:W-:Y:S04]  /*bbe20*/  STL.64 [R1+0x5798], R28 ;  /* 0x0057981c01007387 */ /* 0x004fe80000100a00 */
[----:B------:R0:W-:Y:S04]  /*bbe30*/  STL.64 [R1+0x5788], R6 ;  /* 0x0057880601007387 */ /* 0x0001e80000100a00 */
[----:B0-----:R-:W2:Y:S04]  /*bbe40*/  LDL.LU R7, [R1+0x588] ;  /* 0x0005880001077983 */ /* 0x001ea80000300800 */
[----:B------:R-:W-:Y:S04]  /*bbe50*/  STL.64 [R1+0x5790], R12 ;  /* 0x0057900c01007387 */ /* 0x000fe80000100a00 */
[----:B------:R0:W-:Y:S04]  /*bbe60*/  STL [R1+0x205c], R5 ;  /* 0x00205c0501007387 */ /* 0x0001e80000100800 */
[----:B0-----:R-:W3:Y:S01]  /*bbe70*/  LDL.LU.64 R4, [R1+0x57a8] ;  /* 0x0057a80001047983 */ /* 0x001ee20000300a00 */
[----:B--2---:R-:W-:-:S02]  /*bbe80*/  SHF.R.S32.HI R25, RZ, 0x1f, R7 ;  /* 0x0000001fff197819 */ /* 0x004fc40000011407 */
[----:B------:R-:W-:-:S05]  /*bbe90*/  IADD3 R28, P5, PT, R7, R0, RZ ;  /* 0x00000000071c7210 */ /* 0x000fca0007fbe0ff */
[----:B------:R-:W-:Y:S02]  /*bbea0*/  IMAD.X R29, R25, 0x1, R3, P5 ;  /* 0x00000001191d7824 */ /* 0x000fe400028e0603 */
[----:B---3--:R-:W-:-:S05]  /*bbeb0*/  IMAD.X R21, R11, 0x1, R4, P6 ;  /* 0x000000010b157824 */ /* 0x008fca00030e0604 */
        /* <DEDUP_REMOVED lines=17> */
[----:B--2---:R-:W-:Y:S04]  /*bbfd0*/  STL.64 [R1+0x5760], R20 ;  /* 0x0057601401007387 */ /* 0x004fe80000100a00 */
[----:B------:R0:W-:Y:S04]  /*bbfe0*/  STL.64 [R1+0x5768], R18 ;  /* 0x0057681201007387 */ /* 0x0001e80000100a00 */
[----:B0-----:R-:W2:Y:S04]  /*bbff0*/  LDL.LU R18, [R1+0x590] ;  /* 0x0005900001127983 */ /* 0x001ea80000300800 */
        /* <DEDUP_REMOVED lines=10> */
[----:B----4-:R-:W-:Y:S01]  /*bc0a0*/  IMAD.X R17, R11, 0x1, R4, P6 ;  /* 0x000000010b117824 */ /* 0x010fe200030e0604 */
[----:B------:R-:W-:-:S04]  /*bc0b0*/  IADD3 R18, P6, PT, R18, R2, RZ ;  /* 0x0000000212127210 */ /* 0x000fc80007fde0ff */
[----:B------:R0:W-:Y:S04]  /*bc0c0*/  STL [R1+0x2034], R17 ;  /* 0x0020341101007387 */ /* 0x0001e80000100800 */
[----:B0-----:R-:W2:Y:S04]  /*bc0d0*/  LDL.LU.64 R16, [R1+0x5770] ;  /* 0x0057700001107983 */ /* 0x001ea80000300a00 */
[----:B------:R0:W-:Y:S04]  /*bc0e0*/  STL [R1+0x2020], R18 ;  /* 0x0020201201007387 */ /* 0x0001e80000100800 */
[----:B0-----:R-:W4:Y:S04]  /*bc0f0*/  LDL.LU.64 R18, [R1+0x5768] ;  /* 0x0057680001127983 */ /* 0x001f280000300a00 */
[----:B------:R0:W-:Y:S04]  /*bc100*/  STL.64 [R1+0x2028], R20 ;  /* 0x0020281401007387 */ /* 0x0001e80000100a00 */
[----:B0-----:R-:W2:Y:S04]  /*bc110*/  LDL.LU.64 R20, [R1+0x5760] ;  /* 0x0057600001147983 */ /* 0x001ea80000300a00 */
[----:B------:R0:W-:Y:S04]  /*bc120*/  STL.64 [R1+0x5750], R2 ;  /* 0x0057500201007387 */ /* 0x0001e80000100a00 */
[----:B0-----:R-:W2:Y:S04]  /*bc130*/  LDL.64 R2, [R1+0x2020] ;  /* 0x0020200001027983 */ /* 0x001ea80000100a00 */
[----:B--2---:R3:W-:Y:S02]  /*bc140*/  STL [R1+0x5758], R2 ;  /* 0x0057580201007387 */ /* 0x0047e40000100800 */
[----:B---3--:R-:W-:-:S05]  /*bc150*/  IADD3 R2, P4, PT, R28, R0, RZ ;  /* 0x000000001c027210 */ /* 0x008fca0007f9e0ff */
[----:B------:R0:W-:Y:S04]  /*bc160*/  STL [R1+0x2018], R2 ;  /* 0x0020180201007387 */ /* 0x0001e80000100800 */
[----:B0-----:R1:W2:Y:S01]  /*bc170*/  LDL.LU R2, [R1+0x5758] ;  /* 0x0057580001027983 */ /* 0x0012a20000300800 */
[----:B------:R-:W-:-:S05]  /*bc180*/  IMAD.X R3, R25, 0x1, R4, P6 ;  /* 0x0000000119037824 */ /* 0x000fca00030e0604 */
[----:B------:R2:W-:Y:S04]  /*bc190*/  STL [R1+0x2024], R3 ;  /* 0x0020240301007387 */ /* 0x0005e80000100800 */
[----:B--2---:R-:W2:Y:S01]  /*bc1a0*/  LDL.LU.64 R2, [R1+0x5750] ;  /* 0x0057500001027983 */ /* 0x004ea20000300a00 */
        /* <DEDUP_REMOVED lines=40> */
[----:B----4-:R-:W-:Y:S01]  /*bc430*/  STL.64 [R1+0x5700], R18 ;  /* 0x0057001201007387 */ /* 0x010fe20000100a00 */
[----:B---3--:R-:W-:-:S03]  /*bc440*/  IMAD.X R5, R11, 0x1, R3, P4 ;  /* 0x000000010b057824 */ /* 0x008fc600020e0603 */
[----:B------:R0:W-:Y:S04]  /*bc450*/  STL.64 [R1+0x56e8], R16 ;  /* 0x0056e81001007387 */ /* 0x0001e80000100a00 */
[----:B0-----:R-:W3:Y:S04]  /*bc460*/  LDL R16, [R1+0x5a4] ;  /* 0x0005a40001107983 */ /* 0x001ee80000100800 */
[----:B------:R0:W-:Y:S04]  /*bc470*/  STL.64 [R1+0x56f0], R22 ;  /* 0x0056f01601007387 */ /* 0x0001e80000100a00 */
[----:B0-----:R-:W4:Y:S04]  /*bc480*/  LDL.LU R23, [R1+0x5a0] ;  /* 0x0005a00001177983 */ /* 0x001f280000300800 */
[----:B------:R0:W-:Y:S04]  /*bc490*/  STL [R1+0x1ffc], R5 ;  /* 0x001ffc0501007387 */ /* 0x0001e80000100800 */
[----:B0-----:R-:W2:Y:S01]  /*bc4a0*/  LDL.LU.64 R4, [R1+0x5710] ;  /* 0x0057100001047983 */ /* 0x001ea20000300a00 */
[----:B----4-:R-:W-:-:S02]  /*bc4b0*/  SHF.R.S32.HI R25, RZ, 0x1f, R23 ;  /* 0x0000001fff197819 */ /* 0x010fc40000011417 */
[----:B------:R-:W-:Y:S01]  /*bc4c0*/  IADD3 R18, P5, PT, R23, R0, RZ ;  /* 0x0000000017127210 */ /* 0x000fe20007fbe0ff */
[----:B--2---:R-:W-:-:S04]  /*bc4d0*/  IMAD.X R29, R11, 0x1, R4, P6 ;  /* 0x000000010b1d7824 */ /* 0x004fc800030e0604 */
[----:B------:R-:W-:Y:S01]  /*bc4e0*/  IMAD.X R19, R25, 0x1, R3, P5 ;  /* 0x0000000119137824 */ /* 0x000fe200028e0603 */
[----:B------:R0:W-:Y:S04]  /*bc4f0*/  STL [R1+0x1ff4], R29 ;  /* 0x001ff41d01007387 */ /* 0x0001e80000100800 */
[----:B0-----:R-:W2:Y:S04]  /*bc500*/  LDL.LU.64 R28, [R1+0x5708] ;  /* 0x00570800011c7983 */ /* 0x001ea80000300a00 */
[----:B------:R3:W-:Y:S04]  /*bc510*/  STL.64 [R1+0x56f8], R4 ;  /* 0x0056f80401007387 */ /* 0x0007e80000100a00 */
[----:B------:R0:W-:Y:S01]  /*bc520*/  STL.64 [R1+0x1fe8], R18 ;  /* 0x001fe81201007387 */ /* 0x0001e20000100a00 */
[----:B---3--:R-:W-:-:S03]  /*bc530*/  IADD3 R4, P4, PT, R16, R0, RZ ;  /* 0x0000000010047210 */ /* 0x008fc60007f9e0ff */
[----:B0-----:R-:W3:Y:S04]  /*bc540*/  LDL.LU.64 R18, [R1+0x5700] ;  /* 0x0057000001127983 */ /* 0x001ee80000300a00 */
[----:B------:R0:W-:Y:S04]  /*bc550*/  STL [R1+0x1fd8], R4 ;  /* 0x001fd80401007387 */ /* 0x0001e80000100800 */
[----:B0-----:R-:W4:Y:S01]  /*bc560*/  LDL.LU.64 R4, [R1+0x56f8] ;  /* 0x0056f80001047983 */ /* 0x001f220000300a00 */
[----:B------:R-:W-:Y:S02]  /*bc570*/  IADD3 R22, P6, PT, R23, R2, RZ ;  /* 0x0000000217167210 */ /* 0x000fe40007fde0ff */
[----:B------:R-:W-:-:S03]  /*bc580*/  SHF.R.S32.HI R11, RZ, 0x1f, R16 ;  /* 0x0000001fff0b7819 */ /* 0x000fc60000011410 */
[----:B----4-:R-:W-:-:S05]  /*bc590*/  IMAD.X R23, R25, 0x1, R4, P6 ;  /* 0x0000000119177824 */ /* 0x010fca00030e0604 */
[----:B------:R0:W-:Y:S04]  /*bc5a0*/  STL.64 [R1+0x1fe0], R22 ;  /* 0x001fe01601007387 */ /* 0x0001e80000100a00 */
[----:B0-----:R-:W4:Y:S01]  /*bc5b0*/  LDL.LU.64 R22, [R1+0x56f0] ;  /* 0x0056f00001167983 */ /* 0x001f220000300a00 */
[----:B------:R-:W-:-:S05]  /*bc5c0*/  IADD3 R16, P6, PT, R16, R2, RZ ;  /* 0x0000000210107210 */ /* 0x000fca0007fde0ff */
[----:B------:R0:W-:Y:S04]  /*bc5d0*/  STL [R1+0x1fd0], R16 ;  /* 0x001fd01001007387 */ /* 0x0001e80000100800 */
[----:B0-----:R-:W2:Y:S04]  /*bc5e0*/  LDL.LU.64 R16, [R1+0x56e8] ;  /* 0x0056e80001107983 */ /* 0x001ea80000300a00 */
[----:B----4-:R0:W-:Y:S04]  /*bc5f0*/  STL.64 [R1+0x56e0], R22 ;  /* 0x0056e01601007387 */ /* 0x0101e80000100a00 */
[----:B0-----:R1:W4:Y:S04]  /*bc600*/  LDL.64 R22, [R1+0x1fd8] ;  /* 0x001fd80001167983 */ /* 0x0013280000100a00 */
[----:B------:R-:W-:Y:S04]  /*bc610*/  STL.64 [R1+0x56d0], R8 ;  /* 0x0056d00801007387 */ /* 0x000fe80000100a00 */
[----:B------:R0:W-:Y:S04]  /*bc620*/  STL.64 [R1+0x56d8], R14 ;  /* 0x0056d80e01007387 */ /* 0x0001e80000100a00 */
[----:B0-----:R1:W4:Y:S04]  /*bc630*/  LDL.64 R14, [R1+0x1fd0] ;  /* 0x001fd000010e7983 */ /* 0x0013280000100a00 */
[----:B--2---:R0:W-:Y:S04]  /*bc640*/  STL.64 [R1+0x56b8], R16 ;  /* 0x0056b81001007387 */ /* 0x0041e80000100a00 */
[----:B0-----:R-:W2:Y:S04]  /*bc650*/  LDL.LU R16, [R1+0x5ac] ;  /* 0x0005ac0001107983 */ /* 0x001ea80000300800 */
[----:B---3--:R0:W-:Y:S04]  /*bc660*/  STL.64 [R1+0x56c0], R18 ;  /* 0x0056c01201007387 */ /* 0x0081e80000100a00 */
[----:B0-----:R-:W3:Y:S01]  /*bc670*/  LDL.LU R19, [R1+0x5a8] ;  /* 0x0005a80001137983 */ /* 0x001ee20000300800 */
[----:B----4-:R-:W-:-:S05]  /*bc680*/  IMAD.X R23, R11, 0x1, R3, P4 ;  /* 0x000000010b177824 */ /* 0x010fca00020e0603 */
[----:B------:R0:W-:Y:S04]  /*bc690*/  STL [R1+0x1fdc], R23 ;  /* 0x001fdc1701007387 */ /* 0x0001e80000100800 */
[----:B0-----:R-:W4:Y:S01]  /*bc6a0*/  LDL.LU.64 R22, [R1+0x56e0] ;  /* 0x0056e00001167983 */ /* 0x001f220000300a00 */
[----:B------:R-:W-:Y:S01]  /*bc6b0*/  IMAD.X R15, R11, 0x1, R4, P6 ;  /* 0x000000010b0f7824 */ /* 0x000fe200030e0604 */
[----:B--2---:R-:W-:Y:S02]  /*bc6c0*/  SHF.R.S32.HI R11, RZ, 0x1f, R16 ;  /* 0x0000001fff0b7819 */ /* 0x004fe40000011410 */
[----:B---3--:R-:W-:Y:S02]  /*bc6d0*/  SHF.R.S32.HI R25, RZ, 0x1f, R19 ;  /* 0x0000001fff197819 */ /* 0x008fe40000011413 */
[----:B------:R-:W-:-:S02]  /*bc6e0*/  IADD3 R8, P5, PT, R19, R0, RZ ;  /* 0x0000000013087210 */ /* 0x000fc40007fbe0ff */
[----:B------:R-:W-:-:S03]  /*bc6f0*/  IADD3 R18, P6, PT, R19, R2, RZ ;  /* 0x0000000213127210 */ /* 0x000fc60007fde0ff */
[C---:B------:R-:W-:Y:S02]  /*bc700*/  IMAD.X R9, R25.reuse, 0x1, R3, P5 ;  /* 0x0000000119097824 */ /* 0x040fe400028e0603 */
[----:B------:R-:W-:Y:S01]  /*bc710*/  IMAD.X R19, R25, 0x1, R4, P6 ;  /* 0x0000000119137824 */ /* 0x000fe200030e0604 */
[----:B----4-:R-:W-:Y:S04]  /*bc720*/  STL.64 [R1+0x56c8], R22 ;  /* 0x0056c81601007387 */ /* 0x010fe80000100a00 */
[----:B------:R0:W-:Y:S04]  /*bc730*/  STL [R1+0x1fd4], R15 ;  /* 0x001fd40f01007387 */ /* 0x0001e80000100800 */
[----:B0-----:R-:W2:Y:S01]  /*bc740*/  LDL.LU.64 R14, [R1+0x56d8] ;  /* 0x0056d800010e7983 */ /* 0x001ea20000300a00 */
[----:B------:R-:W-:-:S03]  /*bc750*/  IADD3 R22, P4, PT, R16, R0, RZ ;  /* 0x0000000010167210 */ /* 0x000fc60007f9e0ff */
[----:B------:R0:W-:Y:S01]  /*bc760*/  STL.64 [R1+0x1fc8], R8 ;  /* 0x001fc80801007387 */ /* 0x0001e20000100a00 */
[----:B------:R-:W-:-:S03]  /*bc770*/  IADD3 R16, P6, PT, R16, R2, RZ ;  /* 0x0000000210107210 */ /* 0x000fc60007fde0ff */
        /* <DEDUP_REMOVED lines=15> */
[----:B0-----:R-:W3:Y:S01]  /*bc870*/  LDL R18, [R1+0x12b4] ;  /* 0x0012b40001127983 */ /* 0x001ee20000100800 */
[----:B--2---:R-:W-:-:S05]  /*bc880*/  IMAD.X R23, R11, 0x1, R3, P4 ;  /* 0x000000010b177824 */ /* 0x004fca00020e0603 */
[----:B------:R0:W-:Y:S04]  /*bc890*/  STL [R1+0x1fbc], R23 ;  /* 0x001fbc1701007387 */ /* 0x0001e80000100800 */
[----:B------:R1:W2:Y:S01]  /*bc8a0*/  LDL.LU R22, [R1+0x56b0] ;  /* 0x0056b00001167983 */ /* 0x0002a20000300800 */
[----:B----4-:R-:W-:Y:S02]  /*bc8b0*/  SHF.R.S32.HI R25, RZ, 0x1f, R14 ;  /* 0x0000001fff197819 */ /* 0x010fe4000001140e */
[C---:B------:R-:W-:Y:S01]  /*bc8c0*/  IADD3 R16, P5, PT, R14.reuse, R0, RZ ;  /* 0x000000000e107210 */ /* 0x040fe20007fbe0ff */
[----:B0-----:R-:W-:Y:S01]  /*bc8d0*/  IMAD.X R23, R11, 0x1, R4, P6 ;  /* 0x000000010b177824 */ /* 0x001fe200030e0604 */
[----:B------:R-:W-:-:S03]  /*bc8e0*/  IADD3 R14, P6, PT, R14, R2, RZ ;  /* 0x000000020e0e7210 */ /* 0x000fc60007fde0ff */
[----:B------:R-:W-:Y:S01]  /*bc8f0*/  IMAD.X R17, R25, 0x1, R3, P5 ;  /* 0x0000000119117824 */ /* 0x000fe200028e0603 */
[----:B------:R2:W-:Y:S04]  /*bc900*/  STL [R1+0x1fb4], R23 ;  /* 0x001fb41701007387 */ /* 0x0005e80000100800 */
        /* <DEDUP_REMOVED lines=20> */
[----:B0-----:R-:W3:Y:S04]  /*bca50*/  LDL.LU R9, [R1+0x12b8] ;  /* 0x0012b80001097983 */ /* 0x001ee80000300800 */
[----:B----4-:R0:W-:Y:S04]  /*bca60*/  STL.64 [R1+0x5658], R14 ;  /* 0x0056580e01007387 */ /* 0x0101e80000100a00 */
[----:B0-----:R-:W4:Y:S01]  /*bca70*/  LDL.LU R14, [R1+0x12bc] ;  /* 0x0012bc00010e7983 */ /* 0x001f220000300800 */
[----:B--2---:R-:W-:-:S05]  /*bca80*/  IMAD.X R19, R11, 0x1, R3, P4 ;  /* 0x000000010b137824 */ /* 0x004fca00020e0603 */
[----:B------:R0:W-:Y:S04]  /*bca90*/  STL [R1+0x1f9c], R19 ;  /* 0x001f9c1301007387 */ /* 0x0001e80000100800 */
[----:B------:R1:W2:Y:S01]  /*bcaa0*/  LDL.LU R18, [R1+0x5680] ;  /* 0x0056800001127983 */ /* 0x0002a20000300800 */
[----:B---3--:R-:W-:Y:S01]  /*bcab0*/  SHF.R.S32.HI R25, RZ, 0x1f, R9 ;  /* 0x0000001fff197819 */ /* 0x008fe20000011409 */
[----:B0-----:R-:W-:Y:S01]  /*bcac0*/  IMAD.X R19, R11, 0x1, R4, P6 ;  /* 0x000000010b137824 */ /* 0x001fe200030e0604 */
[C---:B------:R-:W-:Y:S02]  /*bcad0*/  IADD3 R22, P5, PT, R9.reuse, R0, RZ ;  /* 0x0000000009167210 */ /* 0x040fe40007fbe0ff */
[----:B------:R-:W-:Y:S02]  /*bcae0*/  IADD3 R8, P6, PT, R9, R2, RZ ;  /* 0x0000000209087210 */ /* 0x000fe40007fde0ff */
[----:B------:R2:W-:Y:S01]  /*bcaf0*/  STL [R1+0x1f94], R19 ;  /* 0x001f941301007387 */ /* 0x0005e20000100800 */
[----:B------:R-:W-:-:S02]  /*bcb00*/  IMAD.X R23, R25, 0x1, R3, P5 ;  /* 0x0000000119177824 */ /* 0x000fc400028e0603 */
[----:B------:R-:W-:Y:S01]  /*bcb10*/  IMAD.X R9, R25, 0x1, R4, P6 ;  /* 0x0000000119097824 */ /* 0x000fe200030e0604 */
[----:B----4-:R-:W-:Y:S01]  /*bcb20*/  SHF.R.S32.HI R11, RZ, 0x1f, R14 ;  /* 0x0000001fff0b7819 */ /* 0x010fe2000001140e */
[----:B--2---:R-:W2:Y:S04]  /*bcb30*/  LDL.LU.64 R18, [R1+0x5678] ;  /* 0x0056780001127983 */ /* 0x004ea80000300a00 */
[----:B------:R0:W-:Y:S04]  /*bcb40*/  STL.64 [R1+0x5668], R12 ;  /* 0x0056680c01007387 */ /* 0x0001e80000100a00 */
[----:B------:R3:W-:Y:S01]  /*bcb50*/  STL.64 [R1+0x1f88], R22 ;  /* 0x001f881601007387 */ /* 0x0007e20000100a00 */
[----:B0-----:R-:W-:-:S03]  /*bcb60*/  IADD3 R12, P4, PT, R14, R0, RZ ;  /* 0x000000000e0c7210 */ /* 0x001fc60007f9e0ff */
[----:B---3--:R-:W3:Y:S01]  /*bcb70*/  LDL.LU.64 R22, [R1+0x5670] ;  /* 0x0056700001167983 */ /* 0x008ee20000300a00 */
[----:B------:R-:W-:-:S03]  /*bcb80*/  IADD3 R14, P6, PT, R14, R2, RZ ;  /* 0x000000020e0e7210 */ /* 0x000fc60007fde0ff */
        /* <DEDUP_REMOVED lines=10> */
[----:B0-----:R1:W3:Y:S04]  /*bcc30*/  LDL.64 R16, [R1+0x1f70] ;  /* 0x001f700001107983 */ /* 0x0012e80000100a00 */
[----:B------:R0:W-:Y:S04]  /*bcc40*/  STL.64 [R1+0x5630], R6 ;  /* 0x0056300601007387 */ /* 0x0001e80000100a00 */
[----:B0-----:R-:W4:Y:S04]  /*bcc50*/  LDL.LU R7, [R1+0x12c0] ;  /* 0x0012c00001077983 */ /* 0x001f280000300800 */
[----:B------:R0:W-:Y:S04]  /*bcc60*/  STL.64 [R1+0x5628], R8 ;  /* 0x0056280801007387 */ /* 0x0001e80000100a00 */
[----:B0-----:R-:W4:Y:S01]  /*bcc70*/  LDL.LU R8, [R1+0x12c4] ;  /* 0x0012c40001087983 */ /* 0x001f220000300800 */
[----:B--2---:R-:W-:-:S05]  /*bcc80*/  IMAD.X R15, R11, 0x1, R3, P4 ;  /* 0x000000010b0f7824 */ /* 0x004fca00020e0603 */
[----:B------:R0:W-:Y:S01]  /*bcc90*/  STL [R1+0x1f7c], R15 ;  /* 0x001f7c0f01007387 */ /* 0x0001e20000100800 */
[----:B---3--:R-:W-:-:S03]  /*bcca0*/  IMAD.X R17, R11, 0x1, R4, P6 ;  /* 0x000000010b117824 */ /* 0x008fc600030e0604 */
[----:B0-----:R-:W2:Y:S04]  /*bccb0*/  LDL.LU.64 R14, [R1+0x5650] ;  /* 0x00565000010e7983 */ /* 0x001ea80000300a00 */
[----:B------:R0:W-:Y:S01]  /*bccc0*/  STL [R1+0x1f74], R17 ;  /* 0x001f741101007387 */ /* 0x0001e20000100800 */
[----:B----4-:R-:W-:Y:S02]  /*bccd0*/  SHF.R.S32.HI R25, RZ, 0x1f, R7 ;  /* 0x0000001fff197819 */ /* 0x010fe40000011407 */
[----:B------:R-:W-:Y:S01]  /*bcce0*/  IADD3 R18, P5, PT, R7, R0, RZ ;  /* 0x0000000007127210 */ /* 0x000fe20007fbe0ff */
[----:B0-----:R-:W3:Y:S04]  /*bccf0*/  LDL.LU.64 R16, [R1+0x5648] ;  /* 0x0056480001107983 */ /* 0x001ee80000300a00 */
[----:B------:R0:W-:Y:S01]  /*bcd00*/  STL.64 [R1+0x5638], R4 ;  /* 0x0056380401007387 */ /* 0x0001e20000100a00 */
[----:B------:R-:W-:-:S05]  /*bcd10*/  IMAD.X R19, R25, 0x1, R3, P5 ;  /* 0x0000000119137824 */ /* 0x000fca00028e0603 */
[----:B------:R4:W-:Y:S01]  /*bcd20*/  STL.64 [R1+0x1f68], R18 ;  /* 0x001f681201007387 */ /* 0x0009e20000100a00 */
[----:B0-----:R-:W-:-:S03]  /*bcd30*/  IADD3 R4, P4, PT, R8, R0, RZ ;  /* 0x0000000008047210 */ /* 0x001fc60007f9e0ff */
[----:B----4-:R-:W4:Y:S04]  /*bcd40*/  LDL.LU.64 R18, [R1+0x5640] ;  /* 0x0056400001127983 */ /* 0x010f280000300a00 */
        /* <DEDUP_REMOVED lines=13> */
[----:B0-----:R1:W4:Y:S04]  /*bce20*/  LDL.64 R14, [R1+0x1f50] ;  /* 0x001f5000010e7983 */ /* 0x0013280000100a00 */
[----:B------:R-:W-:Y:S04]  /*bce30*/  STL.64 [R1+0x5610], R22 ;  /* 0x0056101601007387 */ /* 0x000fe80000100a00 */
[----:B------:R0:W-:Y:S04]  /*bce40*/  STL.64 [R1+0x55f8], R20 ;  /* 0x0055f81401007387 */ /* 0x0001e80000100a00 */
[----:B0-----:R-:W4:Y:S04]  /*bce50*/  LDL R20, [R1+0x12cc] ;  /* 0x0012cc0001147983 */ /* 0x001f280000100800 */
[----:B------:R0:W-:Y:S04]  /*bce60*/  STL.64 [R1+0x5600], R28 ;  /* 0x0056001c01007387 */ /* 0x0001e80000100a00 */
[----:B0-----:R-:W4:Y:S04]  /*bce70*/  LDL.LU R29, [R1+0x12c8] ;  /* 0x0012c800011d7983 */ /* 0x001f280000300800 */
[----:B--2---:R-:W-:Y:S01]  /*bce80*/  STL.64 [R1+0x5608], R8 ;  /* 0x0056080801007387 */ /* 0x004fe20000100a00 */
[----:B---3--:R-:W-:-:S05]  /*bce90*/  IMAD.X R5, R11, 0x1, R3, P4 ;  /* 0x000000010b057824 */ /* 0x008fca00020e0603 */
[----:B------:R0:W-:Y:S04]  /*bcea0*/  STL [R1+0x1f5c], R5 ;  /* 0x001f5c0501007387 */ /* 0x0001e80000100800 */
[----:B0-----:R-:W2:Y:S01]  /*bceb0*/  LDL.LU.64 R4, [R1+0x5620] ;  /* 0x0056200001047983 */ /* 0x001ea20000300a00 */
[-C--:B----4-:R-:W-:Y:S02]  /*bcec0*/  IADD3 R8, P4, PT, R20, R0.reuse, RZ ;  /* 0x0000000014087210 */ /* 0x090fe40007f9e0ff */
[----:B------:R-:W-:Y:S02]  /*bced0*/  SHF.R.S32.HI R25, RZ, 0x1f, R29 ;  /* 0x0000001fff197819 */ /* 0x000fe4000001141d */
        /* <DEDUP_REMOVED lines=19> */
[----:B--2---:R-:W-:Y:S04]  /*bd010*/  STL.64 [R1+0x55d8], R14 ;  /* 0x0055d80e01007387 */ /* 0x004fe80000100a00 */
[----:B------:R0:W-:Y:S04]  /*bd020*/  STL.64 [R1+0x55e0], R18 ;  /* 0x0055e01201007387 */ /* 0x0001e80000100a00 */
[----:B0-----:R-:W2:Y:S04]  /*bd030*/  LDL.LU R18, [R1+0x12d0] ;  /* 0x0012d00001127983 */ /* 0x001ea80000300800 */
[----:B------:R0:W-:Y:S04]  /*bd040*/  STL.64 [R1+0x55e8], R16 ;  /* 0x0055e81001007387 */ /* 0x0001e80000100a00 */
[----:B0-----:R1:W2:Y:S04]  /*bd050*/  LDL.64 R16, [R1+0x1f10] ;  /* 0x001f100001107983 */ /* 0x0012a80000100a00 */
[----:B---3--:R-:W-:Y:S04]  /*bd060*/  STL.64 [R1+0x55d0], R22 ;  /* 0x0055d01601007387 */ /* 0x008fe80000100a00 */
[----:B----4-:R0:W-:Y:S04]  /*bd070*/  STL.64 [R1+0x55c0], R8 ;  /* 0x0055c00801007387 */ /* 0x0101e80000100a00 */
[----:B0-----:R-:W3:Y:S01]  /*bd080*/  LDL R8, [R1+0x12d4] ;  /* 0x0012d40001087983 */ /* 0x001ee20000100800 */
[----:B------:R-:W-:-:S05]  /*bd090*/  IMAD.X R5, R11, 0x1, R3, P4 ;  /* 0x000000010b057824 */ /* 0x000fca00020e0603 */
        /* <DEDUP_REMOVED lines=14> */
[----:B0-----:R1:W2:Y:S01]  /*bd180*/  LDL.64 R2, [R1+0x1ed8] ;  /* 0x001ed80001027983 */ /* 0x0012a20000100a00 */
[----:B---3--:R-:W-:-:S05]  /*bd190*/  IADD3 R22, P4, PT, R8, R0, RZ ;  /* 0x0000000008167210 */ /* 0x008fca0007f9e0ff */
[----:B------:R0:W-:Y:S04]  /*bd1a0*/  STL [R1+0x1ed0], R22 ;  /* 0x001ed01601007387 */ /* 0x0001e80000100800 */
[----:B0-----:R-:W3:Y:S01]  /*bd1b0*/  LDL.LU.64 R22, [R1+0x55d0] ;  /* 0x0055d00001167983 */ /* 0x001ee20000300a00 */
        /* <DEDUP_REMOVED lines=11> */
[----:B----4-:R-:W-:Y:S04]  /*bd270*/  STL.64 [R1+0x55a0], R18 ;  /* 0x0055a01201007387 */ /* 0x010fe80000100a00 */
[----:B------:R-:W-:Y:S04]  /*bd280*/  STL [R1+0x55a8], R19 ;  /* 0x0055a81301007387 */ /* 0x000fe80000100800 */
[----:B------:R0:W-:Y:S04]  /*bd290*/  STL.64 [R1+0x5598], R14 ;  /* 0x0055980e01007387 */ /* 0x0001e80000100a00 */
[----:B0-----:R-:W4:Y:S01]  /*bd2a0*/  LDL.LU R15, [R1+0x12d8] ;  /* 0x0012d800010f7983 */ /* 0x001f220000300800 */
[----:B--2---:R-:W-:-:S05]  /*bd2b0*/  IMAD.X R9, R11, 0x1, R3, P4 ;  /* 0x000000010b097824 */ /* 0x004fca00020e0603 */
[----:B------:R0:W-:Y:S04]  /*bd2c0*/  STL [R1+0x1ed4], R9 ;  /* 0x001ed40901007387 */ /* 0x0001e80000100800 */
[----:B------:R1:W2:Y:S01]  /*bd2d0*/  LDL.LU R8, [R1+0x55b8] ;  /* 0x0055b80001087983 */ /* 0x0002a20000300800 */
[----:B0-----:R-:W-:-:S05]  /*bd2e0*/  IMAD.X R9, R11, 0x1, R4, P6 ;  /* 0x000000010b097824 */ /* 0x001fca00030e0604 */
[----:B------:R2:W-:Y:S04]  /*bd2f0*/  STL [R1+0x1eac], R9 ;  /* 0x001eac0901007387 */ /* 0x0005e80000100800 */
[----:B--2---:R-:W2:Y:S01]  /*bd300*/  LDL.LU.64 R8, [R1+0x55b0] ;  /* 0x0055b00001087983 */ /* 0x004ea20000300a00 */
[----:B----4-:R-:W-:Y:S02]  /*bd310*/  SHF.R.S32.HI R25, RZ, 0x1f, R15 ;  /* 0x0000001fff197819 */ /* 0x010fe4000001140f */
[----:B------:R-:W-:-:S05]  /*bd320*/  IADD3 R18, P5, PT, R15, R0, RZ ;  /* 0x000000000f127210 */ /* 0x000fca0007fbe0ff */
[----:B------:R-:W-:Y:S01]  /*bd330*/  IMAD.X R19, R25, 0x1, R3, P5 ;  /* 0x0000000119137824 */ /* 0x000fe200028e0603 */
[----:B--2---:R0:W-:Y:S04]  /*bd340*/  STL.64 [R1+0x5590], R8 ;  /* 0x0055900801007387 */ /* 0x0041e80000100a00 */
[----:B0-----:R-:W2:Y:S04]  /*bd350*/  LDL.LU R8, [R1+0x12dc] ;  /* 0x0012dc0001087983 */ /* 0x001ea80000300800 */
[----:B------:R0:W-:Y:S04]  /*bd360*/  STL.64 [R1+0x1ea0], R18 ;  /* 0x001ea01201007387 */ /* 0x0001e80000100a00 */
[----:B0-----:R1:W4:Y:S01]  /*bd370*/  LDL.LU R19, [R1+0x55a8] ;  /* 0x0055a80001137983 */ /* 0x0013220000300800 */
[----:B------:R-:W-:-:S05]  /*bd380*/  IADD3 R14, P6, PT, R15, R2, RZ ;  /* 0x000000020f0e7210 */ /* 0x000fca0007fde0ff */
[----:B------:R-:W-:Y:S01]  /*bd390*/  IMAD.X R15, R25, 0x1, R4, P6 ;  /* 0x00000001190f7824 */ /* 0x000fe200030e0604 */
[C---:B--2---:R-:W-:Y:S02]  /*bd3a0*/  IADD3 R18, P4, PT, R8.reuse, R0, RZ ;  /* 0x0000000008127210 */ /* 0x044fe40007f9e0ff */
[----:B------:R-:W-:Y:S02]  /*bd3b0*/  SHF.R.S32.HI R11, RZ, 0x1f, R8 ;  /* 0x0000001fff0b7819 */ /* 0x000fe40000011408 */
[----:B------:R-:W-:Y:S01]  /*bd3c0*/  IADD3 R8, P6, PT, R8, R2, RZ ;  /* 0x0000000208087210 */ /* 0x000fe20007fde0ff */
[----:B------:R4:W-:Y:S04]  /*bd3d0*/  STL [R1+0x1e88], R18 ;  /* 0x001e881201007387 */ /* 0x0009e80000100800 */
[----:B----4-:R-:W2:Y:S04]  /*bd3e0*/  LDL.LU.64 R18, [R1+0x55a0] ;  /* 0x0055a00001127983 */ /* 0x010ea80000300a00 */
        /* <DEDUP_REMOVED lines=18> */
[----:B----4-:R0:W-:Y:S04]  /*bd510*/  STL.64 [R1+0x5558], R14 ;  /* 0x0055580e01007387 */ /* 0x0101e80000100a00 */
[----:B0-----:R-:W4:Y:S01]  /*bd520*/  LDL.LU R14, [R1+0x12e4] ;  /* 0x0012e400010e7983 */ /* 0x001f220000300800 */
[----:B---3--:R-:W-:-:S02]  /*bd530*/  SHF.R.S32.HI R25, RZ, 0x1f, R24 ;  /* 0x0000001fff197819 */ /* 0x008fc40000011418 */
[C---:B------:R-:W-:Y:S01]  /*bd540*/  IADD3 R28, P5, PT, R24.reuse, R0, RZ ;  /* 0x00000000181c7210 */ /* 0x040fe20007fbe0ff */
[----:B------:R0:W-:Y:S04]  /*bd550*/  STL.64 [R1+0x5560], R6 ;  /* 0x0055600601007387 */ /* 0x0001e80000100a00 */
[----:B------:R-:W-:Y:S01]  /*bd560*/  IMAD.X R29, R25, 0x1, R3, P5 ;  /* 0x00000001191d7824 */ /* 0x000fe200028e0603 */
[----:B0-----:R-:W-:Y:S02]  /*bd570*/  IADD3 R6, P6, PT, R24, R2, RZ ;  /* 0x0000000218067210 */ /* 0x001fe40007fde0ff */
[----:B------:R-:W3:Y:S04]  /*bd580*/  LDL.LU R24, [R1+0x5578] ;  /* 0x0055780001187983 */ /* 0x000ee80000300800 */
[----:B------:R0:W-:Y:S04]  /*bd590*/  STL.64 [R1+0x1e68], R28 ;  /* 0x001e681c01007387 */ /* 0x0001e80000100a00 */
[----:B0-----:R-:W2:Y:S01]  /*bd5a0*/  LDL.LU.64 R28, [R1+0x5570] ;  /* 0x00557000011c7983 */ /* 0x001ea20000300a00 */
[----:B----4-:R-:W-:-:S05]  /*bd5b0*/  IADD3 R4, P4, PT, R14, R0, RZ ;  /* 0x000000000e047210 */ /* 0x010fca0007f9e0ff */
        /* <DEDUP_REMOVED lines=8> */
[----:B0-----:R-:W3:Y:S04]  /*bd640*/  LDL.LU.64 R14, [R1+0x5558] ;  /* 0x00555800010e7983 */ /* 0x001ee80000300a00 */
[----:B------:R0:W-:Y:S04]  /*bd650*/  STL.64 [R1+0x5550], R4 ;  /* 0x0055500401007387 */ /* 0x0001e80000100a00 */
[----:B0-----:R1:W3:Y:S04]  /*bd660*/  LDL.64 R4, [R1+0x1e38] ;  /* 0x001e380001047983 */ /* 0x0012e80000100a00 */
[----:B--2---:R-:W-:Y:S04]  /*bd670*/  STL.64 [R1+0x5538], R8 ;  /* 0x0055380801007387 */ /* 0x004fe80000100a00 */
[----:B------:R0:W-:Y:S04]  /*bd680*/  STL.64 [R1+0x5540], R18 ;  /* 0x0055401201007387 */ /* 0x0001e80000100a00 */
[----:B0-----:R-:W2:Y:S04]  /*bd690*/  LDL.LU R18, [R1+0x12e8] ;  /* 0x0012e80001127983 */ /* 0x001ea80000300800 */
[----:B------:R0:W-:Y:S04]  /*bd6a0*/  STL.64 [R1+0x5548], R16 ;  /* 0x0055481001007387 */ /* 0x0001e80000100a00 */
[----:B0-----:R1:W4:Y:S01]  /*bd6b0*/  LDL.64 R16, [R1+0x1df8] ;  /* 0x001df80001107983 */ /* 0x0013220000100a00 */
[----:B---3--:R-:W-:-:S05]  /*bd6c0*/  IMAD.X R5, R11, 0x1, R3, P4 ;  /* 0x000000010b057824 */ /* 0x008fca00020e0603 */
[----:B------:R0:W-:Y:S04]  /*bd6d0*/  STL [R1+0x1e3c], R5 ;  /* 0x001e3c0501007387 */ /* 0x0001e80000100800 */
[----:B0-----:R-:W4:Y:S01]  /*bd6e0*/  LDL.LU.64 R4, [R1+0x5550] ;  /* 0x0055500001047983 */ /* 0x001f220000300a00 */
[----:B--2---:R-:W-:Y:S02]  /*bd6f0*/  SHF.R.S32.HI R25, RZ, 0x1f, R18 ;  /* 0x0000001fff197819 */ /* 0x004fe40000011412 */
[C---:B------:R-:W-:Y:S01]  /*bd700*/  IADD3 R8, P5, PT, R18.reuse, R0, RZ ;  /* 0x0000000012087210 */ /* 0x040fe20007fbe0ff */
[----:B------:R0:W-:Y:S04]  /*bd710*/  STL.64 [R1+0x5528], R14 ;  /* 0x0055280e01007387 */ /* 0x0001e80000100a00 */
[----:B------:R-:W-:Y:S01]  /*bd720*/  IMAD.X R9, R25, 0x1, R3, P5 ;  /* 0x0000000119097824 */ /* 0x000fe200028e0603 */
[----:B0-----:R-:W2:Y:S01]  /*bd730*/  LDL R14, [R1+0x12ec] ;  /* 0x0012ec00010e7983 */ /* 0x001ea20000100800 */
[----:B----4-:R-:W-:Y:S01]  /*bd740*/  IMAD.X R17, R11, 0x1, R4, P6 ;  /* 0x000000010b117824 */ /* 0x010fe200030e0604 */
[----:B------:R-:W-:-:S04]  /*bd750*/  IADD3 R18, P6, PT, R18, R2, RZ ;  /* 0x0000000212127210 */ /* 0x000fc80007fde0ff */
[----:B------:R0:W-:Y:S04]  /*bd760*/  STL [R1+0x1dfc], R17 ;  /* 0x001dfc1101007387 */ /* 0x0001e80000100800 */
[----:B0-----:R-:W3:Y:S04]  /*bd770*/  LDL.LU.64 R16, [R1+0x5548] ;  /* 0x0055480001107983 */ /* 0x001ee80000300a00 */
[----:B------:R0:W-:Y:S04]  /*bd780*/  STL [R1+0x1dd8], R18 ;  /* 0x001dd81201007387 */ /* 0x0001e80000100800 */
[----:B0-----:R-:W4:Y:S04]  /*bd790*/  LDL.LU.64 R18, [R1+0x5540] ;  /* 0x0055400001127983 */ /* 0x001f280000300a00 */
[----:B------:R0:W-:Y:S04]  /*bd7a0*/  STL.64 [R1+0x1df0], R8 ;  /* 0x001df00801007387 */ /* 0x0001e80000100a00 */
[----:B0-----:R-:W2:Y:S04]  /*bd7b0*/  LDL.LU.64 R8, [R1+0x5538] ;  /* 0x0055380001087983 */ /* 0x001ea80000300a00 */
[----:B------:R0:W-:Y:S04]  /*bd7c0*/  STL.64 [R1+0x5530], R2 ;  /* 0x0055300201007387 */ /* 0x0001e80000100a00 */
[----:B0-----:R1:W3:Y:S04]  /*bd7d0*/  LDL.64 R2, [R1+0x1dd8] ;  /* 0x001dd80001027983 */ /* 0x0012e80000100a00 */
[----:B--2---:R-:W-:Y:S01]  /*bd7e0*/  STL.64 [R1+0x5520], R8 ;  /* 0x0055200801007387 */ /* 0x004fe20000100a00 */
[----:B---3--:R-:W-:-:S05]  /*bd7f0*/  IMAD.X R3, R25, 0x1, R4, P6 ;  /* 0x0000000119037824 */ /* 0x008fca00030e0604 */
[----:B------:R0:W-:Y:S04]  /*bd800*/  STL [R1+0x1ddc], R3 ;  /* 0x001ddc0301007387 */ /* 0x0001e80000100800 */
[----:B0-----:R-:W2:Y:S01]  /*bd810*/  LDL.LU.64 R2, [R1+0x5530] ;  /* 0x0055300001027983 */ /* 0x001ea20000300a00 */
[----:B------:R-:W-:Y:S02]  /*bd820*/  SHF.R.S32.HI R11, RZ, 0x1f, R14 ;  /* 0x0000001fff0b7819 */ /* 0x000fe4000001140e */
[C---:B------:R-:W-:Y:S02]  /*bd830*/  IADD3 R8, P4, PT, R14.reuse, R0, RZ ;  /* 0x000000000e087210 */ /* 0x040fe40007f9e0ff */
[----:B--2---:R-:W-:-:S05]  /*bd840*/  IADD3 R14, P6, PT, R14, R2, RZ ;  /* 0x000000020e0e7210 */ /* 0x004fca0007fde0ff */
[----:B------:R0:W-:Y:S04]  /*bd850*/  STL [R1+0x1dc0], R14 ;  /* 0x001dc00e01007387 */ /* 0x0001e80000100800 */
[----:B0-----:R-:W2:Y:S04]  /*bd860*/  LDL.LU.64 R14, [R1+0x5528] ;  /* 0x00552800010e7983 */ /* 0x001ea80000300a00 */
[----:B--2---:R-:W-:Y:S04]  /*bd870*/  STL.64 [R1+0x5508], R14 ;  /* 0x0055080e01007387 */ /* 0x004fe80000100a00 */
[----:B------:R0:W-:Y:S04]  /*bd880*/  STL.64 [R1+0x5510], R16 ;  /* 0x0055101001007387 */ /* 0x0001e80000100a00 */
[----:B0-----:R-:W2:Y:S04]  /*bd890*/  LDL.LU R16, [R1+0x12f0] ;  /* 0x0012f00001107983 */ /* 0x001ea80000300800 */
[----:B----4-:R0:W-:Y:S04]  /*bd8a0*/  STL.64 [R1+0x5518], R18 ;  /* 0x0055181201007387 */ /* 0x0101e80000100a00 */
[----:B0-----:R1:W3:Y:S01]  /*bd8b0*/  LDL.64 R18, [R1+0x1dc0] ;  /* 0x001dc00001127983 */ /* 0x0012e20000100a00 */
[----:B------:R-:W-:-:S05]  /*bd8c0*/  IMAD.X R9, R11, 0x1, R3, P4 ;  /* 0x000000010b097824 */ /* 0x000fca00020e0603 */
[----:B------:R0:W-:Y:S04]  /*bd8d0*/  STL.64 [R1+0x1dd0], R8 ;  /* 0x001dd00801007387 */ /* 0x0001e80000100a00 */
[----:B0-----:R-:W4:Y:S01]  /*bd8e0*/  LDL.LU.64 R8, [R1+0x5520] ;  /* 0x0055200001087983 */ /* 0x001f220000300a00 */
[----:B--2---:R-:W-:Y:S02]  /*bd8f0*/  SHF.R.S32.HI R25, RZ, 0x1f, R16 ;  /* 0x0000001fff197819 */ /* 0x004fe40000011410 */
[----:B------:R-:W-:-:S05]  /*bd900*/  IADD3 R14, P5, PT, R16, R0, RZ ;  /* 0x00000000100e7210 */ /* 0x000fca0007fbe0ff */
[----:B------:R-:W-:Y:S02]  /*bd910*/  IMAD.X R15, R25, 0x1, R3, P5 ;  /* 0x00000001190f7824 */ /* 0x000fe400028e0603 */
[----:B---3--:R-:W-:Y:S01]  /*bd920*/  IMAD.X R19, R11, 0x1, R4, P6 ;  /* 0x000000010b137824 */ /* 0x008fe200030e0604 */
[----:B------:R-:W-:-:S04]  /*bd930*/  IADD3 R16, P6, PT, R16, R2, RZ ;  /* 0x0000000210107210 */ /* 0x000fc80007fde0ff */
[----:B------:R0:W-:Y:S04]  /*bd940*/  STL [R1+0x1dc4], R19 ;  /* 0x001dc41301007387 */ /* 0x0001e80000100800 */
[----:B0-----:R-:W2:Y:S04]  /*bd950*/  LDL.LU.64 R18, [R1+0x5518] ;  /* 0x0055180001127983 */ /* 0x001ea80000300a00 */
[----:B------:R0:W-:Y:S04]  /*bd960*/  STL [R1+0x1db0], R16 ;  /* 0x001db01001007387 */ /* 0x0001e80000100800 */
[----:B0-----:R-:W3:Y:S04]  /*bd970*/  LDL.LU.64 R16, [R1+0x5510] ;  /* 0x0055100001107983 */ /* 0x001ee80000300a00 */
[----:B------:R0:W-:Y:S04]  /*bd980*/  STL.64 [R1+0x54f8], R12 ;  /* 0x0054f80c01007387 */ /* 0x0001e80000100a00 */
[----:B0-----:R-:W2:Y:S04]  /*bd990*/  LDL R12, [R1+0x12f4] ;  /* 0x0012f400010c7983 */ /* 0x001ea80000100800 */
        /* <DEDUP_REMOVED lines=13> */
[----:B------:R0:W-:Y:S04]  /*bda70*/  STL.64 [R1+0x54e0], R6 ;  /* 0x0054e00601007387 */ /* 0x0001e80000100a00 */
[----:B0-----:R-:W3:Y:S04]  /*bda80*/  LDL.LU R6, [R1+0x12f8] ;  /* 0x0012f80001067983 */ /* 0x001ee80000300800 */
[----:B--2---:R0:W-:Y:S01]  /*bda90*/  STL.64 [R1+0x54d8], R12 ;  /* 0x0054d80c01007387 */ /* 0x0041e20000100a00 */
[----:B---3--:R-:W-:-:S02]  /*bdaa0*/  SHF.R.S32.HI R25, RZ, 0x1f, R6 ;  /* 0x0000001fff197819 */ /* 0x008fc40000011406 */
[----:B0-----:R-:W-:Y:S01]  /*bdab0*/  IADD3 R12, P5, PT, R6, R0, RZ ;  /* 0x00000000060c7210 */ /* 0x001fe20007fbe0ff */
[----:B------:R0:W-:Y:S04]  /*bdac0*/  STL.64 [R1+0x54e8], R6 ;  /* 0x0054e80601007387 */ /* 0x0001e80000100a00 */
[----:B0-----:R1:W2:Y:S01]  /*bdad0*/  LDL.64 R6, [R1+0x1d70] ;  /* 0x001d700001067983 */ /* 0x0012a20000100a00 */
[----:B------:R-:W-:-:S05]  /*bdae0*/  IMAD.X R15, R11, 0x1, R3, P4 ;  /* 0x000000010b0f7824 */ /* 0x000fca00020e0603 */
[----:B------:R0:W-:Y:S04]  /*bdaf0*/  STL.64 [R1+0x1da8], R14 ;  /* 0x001da80e01007387 */ /* 0x0001e80000100a00 */
[----:B0-----:R-:W3:Y:S01]  /*bdb00*/  LDL.LU.64 R14, [R1+0x54f0] ;  /* 0x0054f000010e7983 */ /* 0x001ee20000300a00 */
[----:B--2---:R-:W-:-:S05]  /*bdb10*/  IMAD.X R7, R11, 0x1, R4, P6 ;  /* 0x000000010b077824 */ /* 0x004fca00030e0604 */
[----:B------:R0:W-:Y:S04]  /*bdb20*/  STL [R1+0x1d74], R7 ;  /* 0x001d740701007387 */ /* 0x0001e80000100800 */
[----:B0-----:R-:W2:Y:S01]  /*bdb30*/  LDL.LU.64 R6, [R1+0x54e8] ;  /* 0x0054e80001067983 */ /* 0x001ea20000300a00 */
[----:B------:R-:W-:Y:S01]  /*bdb40*/  IMAD.X R13, R25, 0x1, R3, P5 ;  /* 0x00000001190d7824 */ /* 0x000fe200028e0603 */
[----:B--2---:R-:W-:-:S05]  /*bdb50*/  IADD3 R6, P6, PT, R6, R2, RZ ;  /* 0x0000000206067210 */ /* 0x004fca0007fde0ff */
[----:B------:R0:W-:Y:S04]  /*bdb60*/  STL [R1+0x1d30], R6 ;  /* 0x001d300601007387 */ /* 0x0001e80000100800 */
[----:B0-----:R-:W2:Y:S04]  /*bdb70*/  LDL.LU.64 R6, [R1+0x54e0] ;  /* 0x0054e00001067983 */ /* 0x001ea80000300a00 */
[----:B------:R0:W-:Y:S04]  /*bdb80*/  STL.64 [R1+0x1d68], R12 ;  /* 0x001d680c01007387 */ /* 0x0001e80000100a00 */
[----:B0-----:R-:W2:Y:S04]  /*bdb90*/  LDL.LU.64 R12, [R1+0x54d8] ;  /* 0x0054d800010c7983 */ /* 0x001ea80000300a00 */
[----:B------:R0:W-:Y:S04]  /*bdba0*/  STL.64 [R1+0x54c8], R2 ;  /* 0x0054c80201007387 */ /* 0x0001e80000100a00 */
[----:B0-----:R-:W2:Y:S04]  /*bdbb0*/  LDL.64 R2, [R1+0x1d30] ;  /* 0x001d300001027983 */ /* 0x001ea80000100a00 */
[----:B--2---:R-:W-:Y:S04]  /*bdbc0*/  STL [R1+0x54d0], R2 ;  /* 0x0054d00201007387 */ /* 0x004fe80000100800 */
[----:B------:R0:W-:Y:S04]  /*bdbd0*/  STL.64 [R1+0x54c0], R12 ;  /* 0x0054c00c01007387 */ /* 0x0001e80000100a00 */
[----:B0-----:R-:W2:Y:S04]  /*bdbe0*/  LDL.LU R12, [R1+0x12fc] ;  /* 0x0012fc00010c7983 */ /* 0x001ea80000300800 */
[----:B------:R0:W-:Y:S04]  /*bdbf0*/  STL.64 [R1+0x54a8], R16 ;  /* 0x0054a81001007387 */ /* 0x0001e80000100a00 */
[----:B0-----:R-:W3:Y:S01]  /*bdc00*/  LDL.LU R16, [R1+0x1300] ;  /* 0x0013000001107983 */ /* 0x001ee20000300800 */
[----:B--2---:R-:W-:-:S05]  /*bdc10*/  IADD3 R2, P4, PT, R12, R0, RZ ;  /* 0x000000000c027210 */ /* 0x004fca0007f9e0ff */
[----:B------:R0:W-:Y:S04]  /*bdc20*/  STL [R1+0x1d28], R2 ;  /* 0x001d280201007387 */ /* 0x0001e80000100800 */
[----:B0-----:R1:W2:Y:S01]  /*bdc30*/  LDL.LU R2, [R1+0x54d0] ;  /* 0x0054d00001027983 */ /* 0x0012a20000300800 */
[----:B------:R-:W-:-:S05]  /*bdc40*/  IMAD.X R3, R25, 0x1, R4, P6 ;  /* 0x0000000119037824 */ /* 0x000fca00030e0604 */
[----:B------:R2:W-:Y:S04]  /*bdc50*/  STL [R1+0x1d34], R3 ;  /* 0x001d340301007387 */ /* 0x0005e80000100800 */
[----:B--2---:R-:W2:Y:S01]  /*bdc60*/  LDL.LU.64 R2, [R1+0x54c8] ;  /* 0x0054c80001027983 */ /* 0x004ea20000300a00 */
[----:B------:R-:W-:-:S03]  /*bdc70*/  SHF.R.S32.HI R11, RZ, 0x1f, R12 ;  /* 0x0000001fff0b7819 */ /* 0x000fc6000001140c */
[----:B------:R0:W-:Y:S04]  /*bdc80*/  STL.64 [R1+0x54b8], R4 ;  /* 0x0054b80401007387 */ /* 0x0001e80000100a00 */
[----:B0-----:R1:W3:Y:S01]  /*bdc90*/  LDL.64 R4, [R1+0x1d28] ;  /* 0x001d280001047983 */ /* 0x0012e20000100a00 */
[----:B--2---:R-:W-:-:S05]  /*bdca0*/  IADD3 R12, P6, PT, R12, R2, RZ ;  /* 0x000000020c0c7210 */ /* 0x004fca0007fde0ff */
[----:B------:R0:W-:Y:S04]  /*bdcb0*/  STL [R1+0x1d08], R12 ;  /* 0x001d080c01007387 */ /* 0x0001e80000100800 */
[----:B0-----:R-:W2:Y:S01]  /*bdcc0*/  LDL.LU.64 R12, [R1+0x54c0] ;  /* 0x0054c000010c7983 */ /* 0x001ea20000300a00 */
[----:B---3--:R-:W-:-:S03]  /*bdcd0*/  IMAD.X R5, R11, 0x1, R3, P4 ;  /* 0x000000010b057824 */ /* 0x008fc600020e0603 */
[----:B------:R0:W-:Y:S04]  /*bdce0*/  STL.64 [R1+0x54b0], R6 ;  /* 0x0054b00601007387 */ /* 0x0001e80000100a00 */
[----:B0-----:R1:W3:Y:S04]  /*bdcf0*/  LDL.64 R6, [R1+0x1d08] ;  /* 0x001d080001067983 */ /* 0x0012e80000100a00 */
[----:B--2---:R-:W-:Y:S04]  /*bdd00*/  STL.64 [R1+0x54a0], R12 ;  /* 0x0054a00c01007387 */ /* 0x004fe80000100a00 */
[----:B------:R0:W-:Y:S04]  /*bdd10*/  STL [R1+0x1d2c], R5 ;  /* 0x001d2c0501007387 */ /* 0x0001e80000100800 */
[----:B0-----:R-:W3:Y:S01]  /*bdd20*/  LDL.LU.64 R4, [R1+0x54b8] ;  /* 0x0054b80001047983 */ /* 0x001ee20000300a00 */
[----:B------:R-:W-:-:S02]  /*bdd30*/  SHF.R.S32.HI R25, RZ, 0x1f, R16 ;  /* 0x0000001fff197819 */ /* 0x000fc40000011410 */
[C---:B------:R-:W-:Y:S01]  /*bdd40*/  IADD3 R12, P5, PT, R16.reuse, R0, RZ ;  /* 0x00000000100c7210 */ /* 0x040fe20007fbe0ff */
[----:B---3--:R-:W-:Y:S01]  /*bdd50*/  IMAD.X R7, R11, 0x1, R4, P6 ;  /* 0x000000010b077824 */ /* 0x008fe200030e0604 */
[----:B------:R-:W-:-:S04]  /*bdd60*/  IADD3 R16, P6, PT, R16, R2, RZ ;  /* 0x0000000210107210 */ /* 0x000fc80007fde0ff */
[----:B------:R0:W-:Y:S04]  /*bdd70*/  STL [R1+0x1d0c], R7 ;  /* 0x001d0c0701007387 */ /* 0x0001e80000100800 */
[----:B0-----:R-:W2:Y:S04]  /*bdd80*/  LDL.LU.64 R6, [R1+0x54b0] ;  /* 0x0054b00001067983 */ /* 0x001ea80000300a00 */
[----:B------:R0:W-:Y:S04]  /*bdd90*/  STL [R1+0x1cd8], R16 ;  /* 0x001cd81001007387 */ /* 0x0001e80000100800 */
[----:B0-----:R-:W3:Y:S01]  /*bdda0*/  LDL.LU.64 R16, [R1+0x54a8] ;  /* 0x0054a80001107983 */ /* 0x001ee20000300a00 */
[----:B------:R-:W-:-:S03]  /*bddb0*/  IMAD.X R13, R25, 0x1, R3, P5 ;  /* 0x00000001190d7824 */ /* 0x000fc600028e0603 */
[----:B---3--:R0:W-:Y:S04]  /*bddc0*/  STL.64 [R1+0x5490], R16 ;  /* 0x0054901001007387 */ /* 0x0081e80000100a00 */
[----:B0-----:R-:W3:Y:S04]  /*bddd0*/  LDL.LU R16, [R1+0x1304] ;  /* 0x0013040001107983 */ /* 0x001ee80000300800 */
[----:B--2---:R0:W-:Y:S04]  /*bdde0*/  STL.64 [R1+0x5498], R6 ;  /* 0x0054980601007387 */ /* 0x0041e80000100a00 */
[----:B0-----:R1:W2:Y:S04]  /*bddf0*/  LDL.64 R6, [R1+0x1cd8] ;  /* 0x001cd80001067983 */ /* 0x0012a80000100a00 */
[----:B------:R0:W-:Y:S04]  /*bde00*/  STL.64 [R1+0x1d00], R12 ;  /* 0x001d000c01007387 */ /* 0x0001e80000100a00 */
[----:B0-----:R-:W2:Y:S04]  /*bde10*/  LDL.LU.64 R12, [R1+0x54a0] ;  /* 0x0054a000010c7983 */ /* 0x001ea80000300a00 */
[----:B--2---:R3:W-:Y:S02]  /*bde20*/  STL.64 [R1+0x5480], R12 ;  /* 0x0054800c01007387 */ /* 0x0047e40000100a00 */
[----:B---3--:R-:W-:-:S05]  /*bde30*/  IADD3 R12, P4, PT, R16, R0, RZ ;  /* 0x00000000100c7210 */ /* 0x008fca0007f9e0ff */
[----:B------:R0:W-:Y:S04]  /*bde40*/  STL [R1+0x5488], R12 ;  /* 0x0054880c01007387 */ /* 0x0001e80000100800 */
[----:B0-----:R-:W2:Y:S01]  /*bde50*/  LDL R12, [R1+0x1308] ;  /* 0x00130800010c7983 */ /* 0x001ea20000100800 */
[----:B------:R-:W-:Y:S01]  /*bde60*/  IMAD.X R7, R25, 0x1, R4, P6 ;  /* 0x0000000119077824 */ /* 0x000fe200030e0604 */
[----:B------:R-:W-:Y:S02]  /*bde70*/  SHF.R.S32.HI R11, RZ, 0x1f, R16 ;  /* 0x0000001fff0b7819 */ /* 0x000fe40000011410 */
[----:B------:R-:W-:Y:S02]  /*bde80*/  IADD3 R16, P6, PT, R16, R2, RZ ;  /* 0x0000000210107210 */ /* 0x000fe40007fde0ff */
[----:B------:R0:W-:Y:S04]  /*bde90*/  STL [R1+0x1cdc], R7 ;  /* 0x001cdc0701007387 */ /* 0x0001e80000100800 */
[----:B0-----:R-:W3:Y:S04]  /*bdea0*/  LDL.LU.64 R6, [R1+0x5498] ;  /* 0x0054980001067983 */ /* 0x001ee80000300a00 */
[----:B------:R0:W-:Y:S04]  /*bdeb0*/  STL [R1+0x1ca8], R16 ;  /* 0x001ca81001007387 */ /* 0x0001e80000100800 */
[----:B0-----:R-:W3:Y:S04]  /*bdec0*/  LDL.LU.64 R16, [R1+0x5490] ;  /* 0x0054900001107983 */ /* 0x001ee80000300a00 */
[----:B----4-:R0:W-:Y:S04]  /*bded0*/  STL.64 [R1+0x5478], R8 ;  /* 0x0054780801007387 */ /* 0x0101e80000100a00 */
[----:B0-----:R1:W4:Y:S01]  /*bdee0*/  LDL.64 R8, [R1+0x1ca8] ;  /* 0x001ca80001087983 */ /* 0x0013220000100a00 */
[----:B--2---:R-:W-:-:S02]  /*bdef0*/  SHF.R.S32.HI R25, RZ, 0x1f, R12 ;  /* 0x0000001fff197819 */ /* 0x004fc4000001140c */
[----:B------:R-:W-:-:S05]  /*bdf00*/  IADD3 R12, P5, PT, R12, R0, RZ ;  /* 0x000000000c0c7210 */ /* 0x000fca0007fbe0ff */
[----:B------:R0:W-:Y:S04]  /*bdf10*/  STL [R1+0x1ca0], R12 ;  /* 0x001ca00c01007387 */ /* 0x0001e80000100800 */
[----:B0-----:R-:W2:Y:S01]  /*bdf20*/  LDL.LU R12, [R1+0x5488] ;  /* 0x00548800010c7983 */ /* 0x001ea20000300800 */
[----:B------:R-:W-:-:S05]  /*bdf30*/  IMAD.X R13, R11, 0x1, R3, P4 ;  /* 0x000000010b0d7824 */ /* 0x000fca00020e0603 */
[----:B--2---:R0:W-:Y:S04]  /*bdf40*/  STL.64 [R1+0x1cd0], R12 ;  /* 0x001cd00c01007387 */ /* 0x0041e80000100a00 */
[----:B0-----:R-:W2:Y:S01]  /*bdf50*/  LDL.LU.64 R12, [R1+0x5480] ;  /* 0x00548000010c7983 */ /* 0x001ea20000300a00 */
[----:B----4-:R-:W-:-:S03]  /*bdf60*/  IMAD.X R9, R11, 0x1, R4, P6 ;  /* 0x000000010b097824 */ /* 0x010fc600030e0604 */
[----:B--2---:R0:W-:Y:S04]  /*bdf70*/  STL.64 [R1+0x5468], R12 ;  /* 0x0054680c01007387 */ /* 0x0041e80000100a00 */
[----:B0-----:R-:W2:Y:S04]  /*bdf80*/  LDL.64 R12, [R1+0x1ca0] ;  /* 0x001ca000010c7983 */ /* 0x001ea80000100a00 */
[----:B--2---:R0:W-:Y:S04]  /*bdf90*/  STL [R1+0x5470], R12 ;  /* 0x0054700c01007387 */ /* 0x0041e80000100800 */
[----:B0-----:R-:W2:Y:S04]  /*bdfa0*/  LDL.LU R12, [R1+0x1308] ;  /* 0x00130800010c7983 */ /* 0x001ea80000300800 */
[----:B------:R0:W-:Y:S04]  /*bdfb0*/  STL [R1+0x1cac], R9 ;  /* 0x001cac0901007387 */ /* 0x0001e80000100800 */
[----:B0-----:R-:W4:Y:S01]  /*bdfc0*/  LDL.LU.64 R8, [R1+0x5478] ;  /* 0x0054780001087983 */ /* 0x001f220000300a00 */
[----:B--2---:R-:W-:-:S03]  /*bdfd0*/  IADD3 R12, P6, PT, R12, R2, RZ ;  /* 0x000000020c0c7210 */ /* 0x004fc60007fde0ff */
[----:B----4-:R0:W-:Y:S04]  /*bdfe0*/  STL.64 [R1+0x5450], R8 ;  /* 0x0054500801007387 */ /* 0x0101e80000100a00 */
[----:B0-----:R-:W2:Y:S04]  /*bdff0*/  LDL R8, [R1+0x130c] ;  /* 0x00130c0001087983 */ /* 0x001ea80000100800 */
[----:B------:R0:W-:Y:S04]  /*be000*/  STL [R1+0x1c68], R12 ;  /* 0x001c680c01007387 */ /* 0x0001e80000100800 */
[----:B0-----:R1:W4:Y:S01]  /*be010*/  LDL.LU R12, [R1+0x5470] ;  /* 0x00547000010c7983 */ /* 0x0013220000300800 */
[----:B------:R-:W-:-:S05]  /*be020*/  IMAD.X R13, R25, 0x1, R3, P5 ;  /* 0x00000001190d7824 */ /* 0x000fca00028e0603 */
[----:B------:R4:W-:Y:S04]  /*be030*/  STL [R1+0x1ca4], R13 ;  /* 0x001ca40d01007387 */ /* 0x0009e80000100800 */
[----:B----4-:R-:W4:Y:S04]  /*be040*/  LDL.LU.64 R12, [R1+0x5468] ;  /* 0x00546800010c7983 */ /* 0x010f280000300a00 */
[----:B------:R2:W-:Y:S04]  /*be050*/  STL.64 [R1+0x5460], R24 ;  /* 0x0054601801007387 */ /* 0x0005e80000100a00 */
[----:B------:R0:W-:Y:S01]  /*be060*/  STL.64 [R1+0x5458], R2 ;  /* 0x0054580201007387 */ /* 0x0001e20000100a00 */
[----:B--2---:R-:W-:-:S03]  /*be070*/  IADD3 R24, P4, PT, R8, R0, RZ ;  /* 0x0000000008187210 */ /* 0x004fc60007f9e0ff */
[----:B0-----:R1:W2:Y:S04]  /*be080*/  LDL.64 R2, [R1+0x1c68] ;  /* 0x001c680001027983 */ /* 0x0012a80000100a00 */
[----:B----4-:R0:W-:Y:S04]  /*be090*/  STL.64 [R1+0x5438], R12 ;  /* 0x0054380c01007387 */ /* 0x0101e80000100a00 */
[----:B0-----:R-:W4:Y:S04]  /*be0a0*/  LDL.LU R12, [R1+0x1310] ;  /* 0x00131000010c7983 */ /* 0x001f280000300800 */
        /* <DEDUP_REMOVED lines=13> */
[----:B------:R0:W-:Y:S01]  /*be180*/  STL.64 [R1+0x5430], R26 ;  /* 0x0054301a01007387 */ /* 0x0001e20000100a00 */
[----:B--2---:R-:W-:-:S05]  /*be190*/  IMAD.X R9, R11, 0x1, R3, P4 ;  /* 0x000000010b097824 */ /* 0x004fca00020e0603 */
[----:B------:R2:W-:Y:S04]  /*be1a0*/  STL [R1+0x1c64], R9 ;  /* 0x001c640901007387 */ /* 0x0005e80000100800 */
[----:B------:R1:W3:Y:S01]  /*be1b0*/  LDL.LU R8, [R1+0x5448] ;  /* 0x0054480001087983 */ /* 0x0002e20000300800 */
[----:B----4-:R-:W-:Y:S02]  /*be1c0*/  SHF.R.S32.HI R25, RZ, 0x1f, R12 ;  /* 0x0000001fff197819 */ /* 0x010fe4000001140c */
[C---:B0-----:R-:W-:Y:S01]  /*be1d0*/  IADD3 R26, P5, PT, R12.reuse, R0, RZ ;  /* 0x000000000c1a7210 */ /* 0x041fe20007fbe0ff */
[----:B--2---:R-:W-:Y:S01]  /*be1e0*/  IMAD.X R9, R11, 0x1, R4, P6 ;  /* 0x000000010b097824 */ /* 0x004fe200030e0604 */
[----:B------:R-:W-:-:S04]  /*be1f0*/  IADD3 R12, P6, PT, R12, R2, RZ ;  /* 0x000000020c0c7210 */ /* 0x000fc80007fde0ff */
[----:B------:R3:W-:Y:S04]  /*be200*/  STL [R1+0xd1c], R9 ;  /* 0x000d1c0901007387 */ /* 0x0007e80000100800 */
[----:B---3--:R-:W2:Y:S04]  /*be210*/  LDL.LU.64 R8, [R1+0x5440] ;  /* 0x0054400001087983 */ /* 0x008ea80000300a00 */
[----:B------:R0:W-:Y:S04]  /*be220*/  STL [R1+0xd00], R12 ;  /* 0x000d000c01007387 */ /* 0x0001e80000100800 */
[----:B0-----:R-:W3:Y:S01]  /*be230*/  LDL.LU.64 R12, [R1+0x5438] ;  /* 0x00543800010c7983 */ /* 0x001ee20000300a00 */
[----:B------:R-:W-:-:S03]  /*be240*/  IMAD.X R27, R25, 0x1, R3, P5 ;  /* 0x00000001191b7824 */ /* 0x000fc600028e0603 */
[----:B---3--:R0:W-:Y:S04]  /*be250*/  STL.64 [R1+0x5428], R12 ;  /* 0x0054280c01007387 */ /* 0x0081e80000100a00 */
[----:B0-----:R1:W3:Y:S04]  /*be260*/  LDL.64 R12, [R1+0xd00] ;  /* 0x000d0000010c7983 */ /* 0x0012e80000100a00 */
[----:B--2---:R0:W-:Y:S04]  /*be270*/  STL.64 [R1+0x5420], R8 ;  /* 0x0054200801007387 */ /* 0x0041e80000100a00 */
[----:B0-----:R-:W2:Y:S04]  /*be280*/  LDL R8, [R1+0x1314] ;  /* 0x0013140001087983 */ /* 0x001ea80000100800 */
[----:B------:R0:W-:Y:S04]  /*be290*/  STL.64 [R1+0xd10], R26 ;  /* 0x000d101a01007387 */ /* 0x0001e80000100a00 */
[----:B0-----:R-:W4:Y:S01]  /*be2a0*/  LDL.LU.64 R26, [R1+0x5430] ;  /* 0x00543000011a7983 */ /* 0x001f220000300a00 */
[----:B--2---:R-:W-:-:S03]  /*be2b0*/  SHF.R.S32.HI R11, RZ, 0x1f, R8 ;  /* 0x0000001fff0b7819 */ /* 0x004fc60000011408 */
[----:B----4-:R-:W-:Y:S04]  /*be2c0*/  STL.64 [R1+0x5410], R26 ;  /* 0x0054101a01007387 */ /* 0x010fe80000100a00 */
[----:B------:R0:W-:Y:S04]  /*be2d0*/  STL.64 [R1+0x5418], R10 ;  /* 0x0054180a01007387 */ /* 0x0001e80000100a00 */
[----:B0-----:R-:W2:Y:S01]  /*be2e0*/  LDL R10, [R1+0x1318] ;  /* 0x00131800010a7983 */ /* 0x001ea20000100800 */
[----:B---3--:R-:W-:Y:S01]  /*be2f0*/  IMAD.X R13, R25, 0x1, R4, P6 ;  /* 0x00000001190d7824 */ /* 0x008fe200030e0604 */
[----:B------:R-:W-:-:S02]  /*be300*/  IADD3 R26, P4, PT, R8, R0, RZ ;  /* 0x00000000081a7210 */ /* 0x000fc40007f9e0ff */
[----:B------:R-:W-:Y:S02]  /*be310*/  IADD3 R8, P6, PT, R8, R2, RZ ;  /* 0x0000000208087210 */ /* 0x000fe40007fde0ff */
[----:B------:R0:W-:Y:S04]  /*be320*/  STL [R1+0xd04], R13 ;  /* 0x000d040d01007387 */ /* 0x0001e80000100800 */
[----:B0-----:R-:W3:Y:S04]  /*be330*/  LDL.LU.64 R12, [R1+0x5428] ;  /* 0x00542800010c7983 */ /* 0x001ee80000300a00 */
[----:B------:R0:W-:Y:S04]  /*be340*/  STL [R1+0xce8], R8 ;  /* 0x000ce80801007387 */ /* 0x0001e80000100800 */
[----:B0-----:R-:W4:Y:S01]  /*be350*/  LDL.LU.64 R8, [R1+0x5420] ;  /* 0x0054200001087983 */ /* 0x001f220000300a00 */
[----:B--2---:R-:W-:-:S02]  /*be360*/  SHF.R.S32.HI R25, RZ, 0x1f, R10 ;  /* 0x0000001fff197819 */ /* 0x004fc4000001140a */
[----:B------:R-:W-:-:S05]  /*be370*/  IADD3 R10, P5, PT, R10, R0, RZ ;  /* 0x000000000a0a7210 */ /* 0x000fca0007fbe0ff */
[----:B------:R0:W-:Y:S04]  /*be380*/  STL [R1+0xce0], R10 ;  /* 0x000ce00a01007387 */ /* 0x0001e80000100800 */
[----:B0-----:R-:W2:Y:S02]  /*be390*/  LDL.LU.64 R10, [R1+0x5418] ;  /* 0x00541800010a7983 */ /* 0x001ea40000300a00 */
[----:B--2---:R-:W-:-:S05]  /*be3a0*/  IMAD.X R27, R11, 0x1, R3, P4 ;  /* 0x000000010b1b7824 */ /* 0x004fca00020e0603 */
[----:B------:R0:W-:Y:S04]  /*be3b0*/  STL.64 [R1+0xcf8], R26 ;  /* 0x000cf81a01007387 */ /* 0x0001e80000100a00 */
[----:B0-----:R-:W2:Y:S04]  /*be3c0*/  LDL.LU.64 R26, [R1+0x5410] ;  /* 0x00541000011a7983 */ /* 0x001ea80000300a00 */
[----:B------:R0:W-:Y:S04]  /*be3d0*/  STL.64 [R1+0x5408], R2 ;  /* 0x0054080201007387 */ /* 0x0001e80000100a00 */
[----:B0-----:R1:W3:Y:S04]  /*be3e0*/  LDL.64 R2, [R1+0xce8] ;  /* 0x000ce80001027983 */ /* 0x0012e80000100a00 */
[----:B--2---:R0:W-:Y:S04]  /*be3f0*/  STL.64 [R1+0x5400], R26 ;  /* 0x0054001a01007387 */ /* 0x0041e80000100a00 */
[----:B0-----:R-:W2:Y:S01]  /*be400*/  LDL.LU R26, [R1+0x1318] ;  /* 0x00131800011a7983 */ /* 0x001ea20000300800 */
[----:B---3--:R-:W-:-:S03]  /*be410*/  IMAD.X R3, R11, 0x1, R4, P6 ;  /* 0x000000010b037824 */ /* 0x008fc600030e0604 */
[----:B------:R0:W-:Y:S04]  /*be420*/  STL.64 [R1+0x53f8], R12 ;  /* 0x0053f80c01007387 */ /* 0x0001e80000100a00 */
[----:B0-----:R1:W3:Y:S04]  /*be430*/  LDL.64 R12, [R1+0xce0] ;  /* 0x000ce000010c7983 */ /* 0x0012e80000100a00 */
[----:B------:R0:W-:Y:S04]  /*be440*/  STL.64 [R1+0x53e0], R22 ;  /* 0x0053e01601007387 */ /* 0x0001e80000100a00 */
[----:B0-----:R-:W2:Y:S04]  /*be450*/  LDL.LU R22, [R1+0x131c] ;  /* 0x00131c0001167983 */ /* 0x001ea80000300800 */
[----:B------:R0:W-:Y:S04]  /*be460*/  STL [R1+0xcec], R3 ;  /* 0x000cec0301007387 */ /* 0x0001e80000100800 */
[----:B0-----:R-:W3:Y:S04]  /*be470*/  LDL.LU.64 R2, [R1+0x5408] ;  /* 0x0054080001027983 */ /* 0x001ee80000300a00 */
[----:B------:R2:W-:Y:S02]  /*be480*/  STL.64 [R1+0x53f0], R4 ;  /* 0x0053f00401007387 */ /* 0x0005e40000100a00 */
[----:B--2---:R-:W-:-:S02]  /*be490*/  IADD3 R4, P4, PT, R22, R0, RZ ;  /* 0x0000000016047210 */ /* 0x004fc40007f9e0ff */
[----:B---3--:R-:W-:Y:S01]  /*be4a0*/  IADD3 R26, P6, PT, R26, R2, RZ ;  /* 0x000000021a1a7210 */ /* 0x008fe20007fde0ff */
[----:B------:R-:W-:-:S04]  /*be4b0*/  IMAD.X R13, R25, 0x1, R3, P5 ;  /* 0x00000001190d7824 */ /* 0x000fc800028e0603 */
[----:B------:R0:W-:Y:S04]  /*be4c0*/  STL [R1+0xcd0], R26 ;  /* 0x000cd01a01007387 */ /* 0x0001e80000100800 */
[----:B0-----:R-:W2:Y:S04]  /*be4d0*/  LDL.LU.64 R26, [R1+0x5400] ;  /* 0x00540000011a7983 */ /* 0x001ea80000300a00 */
[----:B------:R0:W-:Y:S04]  /*be4e0*/  STL.64 [R1+0x53e8], R6 ;  /* 0x0053e80601007387 */ /* 0x0001e80000100a00 */
[----:B0-----:R1:W3:Y:S04]  /*be4f0*/  LDL.64 R6, [R1+0xcd0] ;  /* 0x000cd00001067983 */ /* 0x0012e80000100a00 */
[----:B------:R0:W-:Y:S04]  /*be500*/  STL [R1+0xce4], R13 ;  /* 0x000ce40d01007387 */ /* 0x0001e80000100800 */
[----:B0-----:R-:W2:Y:S04]  /*be510*/  LDL.LU.64 R12, [R1+0x53f8] ;  /* 0x0053f800010c7983 */ /* 0x001ea80000300a00 */
[----:B------:R0:W-:Y:S04]  /*be520*/  STL [R1+0xcc8], R4 ;  /* 0x000cc80401007387 */ /* 0x0001e80000100800 */
[----:B0-----:R-:W3:Y:S01]  /*be530*/  LDL.LU.64 R4, [R1+0x53f0] ;  /* 0x0053f00001047983 */ /* 0x001ee20000300a00 */
[----:B------:R-:W-:Y:S01]  /*be540*/  SHF.R.S32.HI R11, RZ, 0x1f, R22 ;  /* 0x0000001fff0b7819 */ /* 0x000fe20000011416 */
[----:B---3--:R-:W-:Y:S01]  /*be550*/  IMAD.X R7, R25, 0x1, R4, P6 ;  /* 0x0000000119077824 */ /* 0x008fe200030e0604 */
[----:B------:R-:W-:-:S04]  /*be560*/  IADD3 R22, P6, PT, R22, R2, RZ ;  /* 0x0000000216167210 */ /* 0x000fc80007fde0ff */
[----:B------:R0:W-:Y:S04]  /*be570*/  STL [R1+0xcd4], R7 ;  /* 0x000cd40701007387 */ /* 0x0001e80000100800 */
[----:B0-----:R-:W3:Y:S04]  /*be580*/  LDL.LU.64 R6, [R1+0x53e8] ;  /* 0x0053e80001067983 */ /* 0x001ee80000300a00 */
[----:B------:R-:W2:Y:S04]  /*be590*/  LDL.LU R25, [R1+0x1328] ;  /* 0x0013280001197983 */ /* 0x000ea80000300800 */
[----:B------:R0:W-:Y:S04]  /*be5a0*/  STL [R1+0xcb8], R22 ;  /* 0x000cb81601007387 */ /* 0x0001e80000100800 */
[----:B0-----:R-:W2:Y:S04]  /*be5b0*/  LDL.LU.64 R22, [R1+0x53e0] ;  /* 0x0053e00001167983 */ /* 0x001ea80000300a00 */
[----:B--2---:R0:W-:Y:S04]  /*be5c0*/  STL.64 [R1+0x53d8], R22 ;  /* 0x0053d81601007387 */ /* 0x0041e80000100a00 */
[----:B0-----:R1:W2:Y:S04]  /*be5d0*/  LDL.64 R22, [R1+0xcc8] ;  /* 0x000cc80001167983 */ /* 0x0012a80000100a00 */
[----:B------:R0:W-:Y:S04]  /*be5e0*/  STL.64 [R1+0x53d0], R26 ;  /* 0x0053d01a01007387 */ /* 0x0001e80000100a00 */
[----:B0-----:R1:W3:Y:S04]  /*be5f0*/  LDL.64 R26, [R1+0xcb8] ;  /* 0x000cb800011a7983 */ /* 0x0012e80000100a00 */
[----:B------:R0:W-:Y:S04]  /*be600*/  STL [R1+0x53c8], R19 ;  /* 0x0053c81301007387 */ /* 0x0001e80000100800 */
[----:B0-----:R-:W4:Y:S04]  /*be610*/  LDL.LU R19, [R1+0x1320] ;  /* 0x0013200001137983 */ /* 0x001f280000300800 */
[----:B------:R0:W-:Y:S01]  /*be620*/  STL.64 [R1+0x53c0], R28 ;  /* 0x0053c01c01007387 */ /* 0x0001e20000100a00 */
[----:B--2---:R-:W-:-:S04]  /*be630*/  IMAD.MOV.U32 R23, RZ, RZ, R25 ;  /* 0x000000ffff177224 */ /* 0x004fc800078e0019 */
[----:B0-----:R-:W-:Y:S02]  /*be640*/  IMAD.MOV.U32 R29, RZ, RZ, R23 ;  /* 0x000000ffff1d7224 */ /* 0x001fe400078e0017 */
[----:B------:R-:W-:-:S05]  /*be650*/  IMAD.X R23, R11, 0x1, R3, P4 ;  /* 0x000000010b177824 */ /* 0x000fca00020e0603 */
[----:B------:R0:W-:Y:S01]  /*be660*/  STL [R1+0xccc], R23 ;  /* 0x000ccc1701007387 */ /* 0x0001e20000100800 */
[----:B---3--:R-:W-:-:S03]  /*be670*/  IMAD.X R27, R11, 0x1, R4, P6 ;  /* 0x000000010b1b7824 */ /* 0x008fc600030e0604 */
[----:B0-----:R-:W2:Y:S04]  /*be680*/  LDL.LU.64 R22, [R1+0x53d8] ;  /* 0x0053d80001167983 */ /* 0x001ea80000300a00 */
[----:B------:R0:W-:Y:S04]  /*be690*/  STL [R1+0xcbc], R27 ;  /* 0x000cbc1b01007387 */ /* 0x0001e80000100800 */
[----:B0-----:R-:W3:Y:S01]  /*be6a0*/  LDL.LU.64 R26, [R1+0x53d0] ;  /* 0x0053d000011a7983 */ /* 0x001ee20000300a00 */
[----:B----4-:R-:W-:Y:S02]  /*be6b0*/  SHF.R.S32.HI R25, RZ, 0x1f, R19 ;  /* 0x0000001fff197819 */ /* 0x010fe40000011413 */
[----:B------:R-:W-:Y:S01]  /*be6c0*/  IADD3 R28, P5, PT, R19, R0, RZ ;  /* 0x00000000131c7210 */ /* 0x000fe20007fbe0ff */
[----:B---3--:R0:W-:Y:S04]  /*be6d0*/  STL.64 [R1+0x53b8], R26 ;  /* 0x0053b81a01007387 */ /* 0x0081e80000100a00 */
[----:B------:R3:W-:Y:S01]  /*be6e0*/  STL.64 [R1+0x53b0], R8 ;  /* 0x0053b00801007387 */ /* 0x0007e20000100a00 */
[----:B0-----:R-:W-:-:S02]  /*be6f0*/  IMAD.MOV.U32 R27, RZ, RZ, R29 ;  /* 0x000000ffff1b7224 */ /* 0x001fc400078e001d */
[----:B------:R-:W-:Y:S01]  /*be700*/  IMAD.X R29, R25, 0x1, R3, P5 ;  /* 0x00000001191d7824 */ /* 0x000fe200028e0603 */
[----:B---3--:R-:W3:Y:S01]  /*be710*/  LDL.LU R8, [R1+0x1324] ;  /* 0x0013240001087983 */ /* 0x008ee20000300800 */
[----:B------:R-:W-:-:S03]  /*be720*/  IADD3 R26, P6, PT, R19, R2, RZ ;  /* 0x00000002131a7210 */ /* 0x000fc60007fde0ff */
[----:B------:R-:W4:Y:S04]  /*be730*/  LDL.LU R19, [R1+0x53c8] ;  /* 0x0053c80001137983 */ /* 0x000f280000300800 */
[----:B------:R0:W-:Y:S04]  /*be740*/  STL.64 [R1+0xcb0], R28 ;  /* 0x000cb01c01007387 */ /* 0x0001e80000100a00 */
[----:B0-----:R-:W2:Y:S01]  /*be750*/  LDL.LU.64 R28, [R1+0x53c0] ;  /* 0x0053c000011c7983 */ /* 0x001ea20000300a00 */
[----:B---3--:R-:W-:-:S03]  /*be760*/  SHF.R.S32.HI R11, RZ, 0x1f, R8 ;  /* 0x0000001fff0b7819 */ /* 0x008fc60000011408 */
[----:B--2---:R0:W-:Y:S02]  /*be770*/  STL.64 [R1+0x53a8], R28 ;  /* 0x0053a81c01007387 */ /* 0x0041e40000100a00 */
[----:B0-----:R-:W-:Y:S02]  /*be780*/  IMAD.MOV.U32 R29, RZ, RZ, R27 ;  /* 0x000000ffff1d7224 */ /* 0x001fe400078e001b */
[----:B------:R-:W-:Y:S01]  /*be790*/  IMAD.X R27, R25, 0x1, R4, P6 ;  /* 0x00000001191b7824 */ /* 0x000fe200030e0604 */
[C---:B------:R-:W-:Y:S02]  /*be7a0*/  IADD3 R28, P4, PT, R8.reuse, R0, RZ ;  /* 0x00000000081c7210 */ /* 0x040fe40007f9e0ff */
[----:B------:R-:W-:Y:S02]  /*be7b0*/  IADD3 R8, P6, PT, R8, R2, RZ ;  /* 0x0000000208087210 */ /* 0x000fe40007fde0ff */
[----:B------:R0:W-:Y:S04]  /*be7c0*/  STL.64 [R1+0xca0], R26 ;  /* 0x000ca01a01007387 */ /* 0x0001e80000100a00 */
[----:B0-----:R-:W2:Y:S04]  /*be7d0*/  LDL.LU.64 R26, [R1+0x53b8] ;  /* 0x0053b800011a7983 */ /* 0x001ea80000300a00 */
[----:B------:R0:W-:Y:S04]  /*be7e0*/  STL [R1+0xc88], R8 ;  /* 0x000c880801007387 */ /* 0x0001e80000100800 */
[----:B0-----:R-:W3:Y:S01]  /*be7f0*/  LDL.LU.64 R8, [R1+0x53b0] ;  /* 0x0053b00001087983 */ /* 0x001ee20000300a00 */
[----:B------:R-:W-:-:S03]  /*be800*/  SHF.R.S32.HI R25, RZ, 0x1f, R29 ;  /* 0x0000001fff197819 */ /* 0x000fc6000001141d */
[----:B---3--:R0:W-:Y:S02]  /*be810*/  STL.64 [R1+0x53a0], R8 ;  /* 0x0053a00801007387 */ /* 0x0081e40000100a00 */
[----:B0-----:R-:W-:Y:S01]  /*be820*/  IADD3 R8, P5, PT, R29, R0, RZ ;  /* 0x000000001d087210 */ /* 0x001fe20007fbe0ff */
[----:B------:R-:W-:Y:S02]  /*be830*/  IMAD.MOV.U32 R9, RZ, RZ, R29 ;  /* 0x000000ffff097224 */ /* 0x000fe400078e001d */
[----:B------:R-:W-:-:S05]  /*be840*/  IMAD.X R29, R11, 0x1, R3, P4 ;  /* 0x000000010b1d7824 */ /* 0x000fca00020e0603 */
[----:B------:R0:W-:Y:S04]  /*be850*/  STL.64 [R1+0xc98], R28 ;  /* 0x000c981c01007387 */ /* 0x0001e80000100a00 */
[----:B0-----:R-:W3:Y:S04]  /*be860*/  LDL.LU.64 R28, [R1+0x53a8] ;  /* 0x0053a800011c7983 */ /* 0x001ee80000300a00 */
[----:B---3--:R0:W-:Y:S04]  /*be870*/  STL.64 [R1+0x5398], R28 ;  /* 0x0053981c01007387 */ /* 0x0081e80000100a00 */
[----:B0-----:R1:W3:Y:S02]  /*be880*/  LDL.64 R28, [R1+0xc88] ;  /* 0x000c8800011c7983 */ /* 0x0012e40000100a00 */
[----:B---3--:R-:W-:-:S05]  /*be890*/  IMAD.X R29, R11, 0x1, R4, P6 ;  /* 0x000000010b1d7824 */ /* 0x008fca00030e0604 */
[----:B------:R-:W-:Y:S04]  /*be8a0*/  STL [R1+0xc8c], R29 ;  /* 0x000c8c1d01007387 */ /* 0x000fe80000100800 */
[----:B------:R0:W-:Y:S04]  /*be8b0*/  STL.64 [R1+0x5390], R12 ;  /* 0x0053900c01007387 */ /* 0x0001e80000100a00 */
[----:B0-----:R-:W3:Y:S01]  /*be8c0*/  LDL R12, [R1+0x132c] ;  /* 0x00132c00010c7983 */ /* 0x001ee20000100800 */
[----:B------:R-:W-:Y:S01]  /*be8d0*/  IADD3 R28, P6, PT, R9, R2, RZ ;  /* 0x00000002091c7210 */ /* 0x000fe20007fde0ff */
[----:B------:R-:W-:-:S05]  /*be8e0*/  IMAD.X R9, R25, 0x1, R3, P5 ;  /* 0x0000000119097824 */ /* 0x000fca00028e0603 */
[----:B------:R0:W-:Y:S01]  /*be8f0*/  STL.64 [R1+0xc80], R8 ;  /* 0x000c800801007387 */ /* 0x0001e20000100a00 */
[----:B------:R-:W-:-:S03]  /*be900*/  IMAD.X R29, R25, 0x1, R4, P6 ;  /* 0x00000001191d7824 */ /* 0x000fc600030e0604 */
[----:B0-----:R-:W2:Y:S04]  /*be910*/  LDL.LU.64 R8, [R1+0x53a0] ;  /* 0x0053a00001087983 */ /* 0x001ea80000300a00 */
[----:B------:R-:W-:Y:S04]  /*be920*/  STL.64 [R1+0x5388], R14 ;  /* 0x0053880e01007387 */ /* 0x000fe80000100a00 */
[----:B------:R0:W-:Y:S04]  /*be930*/  STL.64 [R1+0xc70], R28 ;  /* 0x000c701c01007387 */ /* 0x0001e80000100a00 */
[----:B0-----:R-:W2:Y:S01]  /*be940*/  LDL.LU.64 R28, [R1+0x5398] ;  /* 0x00539800011c7983 */ /* 0x001ea20000300a00 */
[----:B---3--:R-:W-:-:S02]  /*be950*/  SHF.R.S32.HI R11, RZ, 0x1f, R12 ;  /* 0x0000001fff0b7819 */ /* 0x008fc4000001140c */
[C---:B------:R-:W-:Y:S02]  /*be960*/  IADD3 R14, P4, PT, R12.reuse, R0, RZ ;  /* 0x000000000c0e7210 */ /* 0x040fe40007f9e0ff */
[----:B------:R-:W-:-:S05]  /*be970*/  IADD3 R12, P6, PT, R12, R2, RZ ;  /* 0x000000020c0c7210 */ /* 0x000fca0007fde0ff */
[----:B------:R0:W-:Y:S04]  /*be980*/  STL [R1+0xc58], R12 ;  /* 0x000c580c01007387 */ /* 0x0001e80000100800 */
[----:B0-----:R-:W3:Y:S01]  /*be990*/  LDL.LU.64 R12, [R1+0x5390] ;  /* 0x00539000010c7983 */ /* 0x001ee20000300a00 */
[----:B------:R-:W-:-:S03]  /*be9a0*/  IMAD.X R15, R11, 0x1, R3, P4 ;  /* 0x000000010b0f7824 */ /* 0x000fc600020e0603 */
[----:B------:R0:W-:Y:S04]  /*be9b0*/  STL [R1+0x5380], R20 ;  /* 0x0053801401007387 */ /* 0x0001e80000100800 */
[----:B0-----:R-:W2:Y:S04]  /*be9c0*/  LDL.LU R20, [R1+0x1330] ;  /* 0x0013300001147983 */ /* 0x001ea80000300800 */
[----:B---3--:R-:W-:Y:S04]  /*be9d0*/  STL.64 [R1+0x5378], R12 ;  /* 0x0053780c01007387 */ /* 0x008fe80000100a00 */
[----:B------:R0:W-:Y:S04]  /*be9e0*/  STL.64 [R1+0xc68], R14 ;  /* 0x000c680e01007387 */ /* 0x0001e80000100a00 */
[----:B0-----:R-:W3:Y:S01]  /*be9f0*/  LDL.LU.64 R14, [R1+0x5388] ;  /* 0x00538800010e7983 */ /* 0x001ee20000300a00 */
[----:B--2---:R-:W-:-:S03]  /*bea00*/  SHF.R.S32.HI R25, RZ, 0x1f, R20 ;  /* 0x0000001fff197819 */ /* 0x004fc60000011414 */
[----:B---3--:R-:W-:Y:S04]  /*bea10*/  STL.64 [R1+0x5370], R14 ;  /* 0x0053700e01007387 */ /* 0x008fe80000100a00 */
[----:B------:R0:W-:Y:S04]  /*bea20*/  STL.64 [R1+0x5368], R26 ;  /* 0x0053681a01007387 */ /* 0x0001e80000100a00 */
[----:B0-----:R1:W2:Y:S01]  /*bea30*/  LDL.64 R26, [R1+0xc58] ;  /* 0x000c5800011a7983 */ /* 0x0012a20000100a00 */
[----:B------:R-:W-:-:S05]  /*bea40*/  IADD3 R12, P5, PT, R20, R0, RZ ;  /* 0x00000000140c7210 */ /* 0x000fca0007fbe0ff */
[----:B------:R-:W-:Y:S02]  /*bea50*/  IMAD.X R13, R25, 0x1, R3, P5 ;  /* 0x00000001190d7824 */ /* 0x000fe400028e0603 */
[----:B--2---:R-:W-:Y:S01]  /*bea60*/  IMAD.X R27, R11, 0x1, R4, P6 ;  /* 0x000000010b1b7824 */ /* 0x004fe200030e0604 */
[----:B------:R-:W-:-:S04]  /*bea70*/  IADD3 R26, P6, PT, R20, R2, RZ ;  /* 0x00000002141a7210 */ /* 0x000fc80007fde0ff */
[----:B------:R-:W-:Y:S04]  /*bea80*/  STL [R1+0xc5c], R27 ;  /* 0x000c5c1b01007387 */ /* 0x000fe80000100800 */
[----:B------:R-:W2:Y:S04]  /*bea90*/  LDL.LU R20, [R1+0x5380] ;  /* 0x0053800001147983 */ /* 0x000ea80000300800 */
[----:B------:R0:W-:Y:S04]  /*beaa0*/  STL.64 [R1+0xc50], R12 ;  /* 0x000c500c01007387 */ /* 0x0001e80000100a00 */
[----:B0-----:R-:W3:Y:S04]  /*beab0*/  LDL.LU.64 R12, [R1+0x5378] ;  /* 0x00537800010c7983 */ /* 0x001ee80000300a00 */
[----:B------:R0:W-:Y:S04]  /*beac0*/  STL [R1+0x5364], R3 ;  /* 0x0053640301007387 */ /* 0x0001e80000100800 */
[----:B0-----:R-:W2:Y:S01]  /*bead0*/  LDL R3, [R1+0x1334] ;  /* 0x0013340001037983 */ /* 0x001ea20000100800 */
[----:B------:R-:W-:Y:S01]  /*beae0*/  IMAD.X R27, R25, 0x1, R4, P6 ;  /* 0x00000001191b7824 */ /* 0x000fe200030e0604 */
[----:B--2---:R-:W-:-:S05]  /*beaf0*/  IADD3 R14, P4, PT, R3, R0, RZ ;  /* 0x00000000030e7210 */ /* 0x004fca0007f9e0ff */
[----:B------:R0:W-:Y:S04]  /*beb00*/  STL [R1+0xc38], R14 ;  /* 0x000c380e01007387 */ /* 0x0001e80000100800 */
[----:B0-----:R-:W2:Y:S04]  /*beb10*/  LDL.LU.64 R14, [R1+0x5370] ;  /* 0x00537000010e7983 */ /* 0x001ea80000300a00 */
[----:B------:R0:W-:Y:S04]  /*beb20*/  STL.64 [R1+0xc40], R26 ;  /* 0x000c401a01007387 */ /* 0x0001e80000100a00 */
[----:B0-----:R-:W2:Y:S01]  /*beb30*/  LDL.LU.64 R26, [R1+0x5368] ;  /* 0x00536800011a7983 */ /* 0x001ea20000300a00 */
[----:B------:R-:W-:-:S03]  /*beb40*/  SHF.R.S32.HI R11, RZ, 0x1f, R3 ;  /* 0x0000001fff0b7819 */ /* 0x000fc60000011403 */
[----:B--2---:R0:W-:Y:S02]  /*beb50*/  STL.64 [R1+0x5358], R26 ;  /* 0x0053581a01007387 */ /* 0x0041e40000100a00 */
[----:B0-----:R-:W-:Y:S02]  /*beb60*/  IADD3 R26, P6, PT, R3, R2, RZ ;  /* 0x00000002031a7210 */ /* 0x001fe40007fde0ff */
[----:B------:R-:W2:Y:S04]  /*beb70*/  LDL.LU R3, [R1+0x5364] ;  /* 0x0053640001037983 */ /* 0x000ea80000300800 */
[----:B------:R0:W-:Y:S04]  /*beb80*/  STL [R1+0x5360], R26 ;  /* 0x0053601a01007387 */ /* 0x0001e80000100800 */
[----:B0-----:R1:W2:Y:S04]  /*beb90*/  LDL.64 R26, [R1+0xc38] ;  /* 0x000c3800011a7983 */ /* 0x0012a80000100a00 */
[----:B------:R0:W-:Y:S04]  /*beba0*/  STL [R1+0x5350], R7 ;  /* 0x0053500701007387 */ /* 0x0001e80000100800 */
[----:B0-----:R-:W4:Y:S04]  /*bebb0*/  LDL.LU R7, [R1+0x1338] ;  /* 0x0013380001077983 */ /* 0x001f280000300800 */
[----:B---3--:R-:W-:Y:S01]  /*bebc0*/  STL.64 [R1+0x5348], R12 ;  /* 0x0053480c01007387 */ /* 0x008fe20000100a00 */
[----:B--2---:R-:W-:-:S05]  /*bebd0*/  IMAD.X R27, R11, 0x1, R3, P4 ;  /* 0x000000010b1b7824 */ /* 0x004fca00020e0603 */
[----:B------:R0:W-:Y:S04]  /*bebe0*/  STL [R1+0xc3c], R27 ;  /* 0x000c3c1b01007387 */ /* 0x0001e80000100800 */
[----:B------:R-:W2:Y:S01]  /*bebf0*/  LDL.LU R26, [R1+0x5360] ;  /* 0x00536000011a7983 */ /* 0x000ea20000300800 */
[----:B0-----:R-:W-:-:S05]  /*bec00*/  IMAD.X R27, R11, 0x1, R4, P6 ;  /* 0x000000010b1b7824 */ /* 0x001fca00030e0604 */
[----:B--2---:R0:W-:Y:S04]  /*bec10*/  STL.64 [R1+0xc28], R26 ;  /* 0x000c281a01007387 */ /* 0x0041e80000100a00 */
[----:B0-----:R-:W2:Y:S01]  /*bec20*/  LDL.LU.64 R26, [R1+0x5358] ;  /* 0x00535800011a7983 */ /* 0x001ea20000300a00 */
[----:B----4-:R-:W-:Y:S02]  /*bec30*/  SHF.R.S32.HI R25, RZ, 0x1f, R7 ;  /* 0x0000001fff197819 */ /* 0x010fe40000011407 */
[----:B------:R-:W-:-:S05]  /*bec40*/  IADD3 R12, P5, PT, R7, R0, RZ ;  /* 0x00000000070c7210 */ /* 0x000fca0007fbe0ff */
[----:B------:R-:W-:Y:S01]  /*bec50*/  IMAD.X R13, R25, 0x1, R3, P5 ;  /* 0x00000001190d7824 */ /* 0x000fe200028e0603 */
[----:B--2---:R0:W-:Y:S02]  /*bec60*/  STL.64 [R1+0x5338], R26 ;  /* 0x0053381a01007387 */ /* 0x0041e40000100a00 */
[----:B0-----:R-:W-:Y:S02]  /*bec70*/  IADD3 R26, P6, PT, R7, R2, RZ ;  /* 0x00000002071a7210 */ /* 0x001fe40007fde0ff */
[----:B------:R-:W2:Y:S04]  /*bec80*/  LDL.LU R7, [R1+0x5350] ;  /* 0x0053500001077983 */ /* 0x000ea80000300800 */
[----:B------:R-:W-:Y:S04]  /*bec90*/  STL [R1+0x5340], R26 ;  /* 0x0053401a01007387 */ /* 0x000fe80000100800 */
[----:B------:R0:W-:Y:S04]  /*beca0*/  STL.64 [R1+0xc20], R12 ;  /* 0x000c200c01007387 */ /* 0x0001e80000100a00 */
[----:B0-----:R-:W3:Y:S04]  /*becb0*/  LDL.LU.64 R12, [R1+0x5348] ;  /* 0x00534800010c7983 */ /* 0x001ee80000300a00 */
[----:B------:R0:W-:Y:S04]  /*becc0*/  STL [R1+0x5334], R3 ;  /* 0x0053340301007387 */ /* 0x0001e80000100800 */
[----:B0-----:R-:W4:Y:S02]  /*becd0*/  LDL.LU R3, [R1+0x133c] ;  /* 0x00133c0001037983 */ /* 0x001f240000300800 */
[----:B----4-:R-:W-:-:S05]  /*bece0*/  IADD3 R26, P4, PT, R3, R0, RZ ;  /* 0x00000000031a7210 */ /* 0x010fca0007f9e0ff */
[----:B------:R0:W-:Y:S04]  /*becf0*/  STL [R1+0xc08], R26 ;  /* 0x000c081a01007387 */ /* 0x0001e80000100800 */
[----:B0-----:R-:W4:Y:S01]  /*bed00*/  LDL.LU R26, [R1+0x5340] ;  /* 0x00534000011a7983 */ /* 0x001f220000300800 */
[----:B------:R-:W-:-:S05]  /*bed10*/  IMAD.X R27, R25, 0x1, R4, P6 ;  /* 0x00000001191b7824 */ /* 0x000fca00030e0604 */
[----:B----4-:R0:W-:Y:S04]  /*bed20*/  STL.64 [R1+0xc10], R26 ;  /* 0x000c101a01007387 */ /* 0x0101e80000100a00 */
[----:B0-----:R-:W4:Y:S04]  /*bed30*/  LDL.LU.64 R26, [R1+0x5338] ;  /* 0x00533800011a7983 */ /* 0x001f280000300a00 */
[----:B------:R-:W2:Y:S01]  /*bed40*/  LDL.LU R25, [R1+0x1348] ;  /* 0x0013480001197983 */ /* 0x000ea20000300800 */
[----:B------:R-:W-:-:S03]  /*bed50*/  SHF.R.S32.HI R11, RZ, 0x1f, R3 ;  /* 0x0000001fff0b7819 */ /* 0x000fc60000011403 */
[----:B----4-:R0:W-:Y:S02]  /*bed60*/  STL.64 [R1+0x5328], R26 ;  /* 0x0053281a01007387 */ /* 0x0101e40000100a00 */
[----:B0-----:R-:W-:Y:S02]  /*bed70*/  IADD3 R26, P6, PT, R3, R2, RZ ;  /* 0x00000002031a7210 */ /* 0x001fe40007fde0ff */
[----:B------:R-:W4:Y:S04]  /*bed80*/  LDL.LU R3, [R1+0x5334] ;  /* 0x0053340001037983 */ /* 0x000f280000300800 */
[----:B------:R0:W-:Y:S04]  /*bed90*/  STL [R1+0x5330], R26 ;  /* 0x0053301a01007387 */ /* 0x0001e80000100800 */
[----:B0-----:R1:W3:Y:S04]  /*beda0*/  LDL.64 R26, [R1+0xc08] ;  /* 0x000c0800011a7983 */ /* 0x0012e80000100a00 */
[----:B--2---:R0:W-:Y:S04]  /*bedb0*/  STL.64 [R1+0x5320], R6 ;  /* 0x0053200601007387 */ /* 0x0041e80000100a00 */
[----:B0-----:R-:W2:Y:S01]  /*bedc0*/  LDL R7, [R1+0x1340] ;  /* 0x0013400001077983 */ /* 0x001ea20000100800 */
[----:B---3--:R-:W-:Y:S01]  /*bedd0*/  IMAD.MOV.U32 R27, RZ, RZ, R25 ;  /* 0x000000ffff1b7224 */ /* 0x008fe200078e0019 */
[----:B--2---:R-:W-:-:S02]  /*bede0*/  SHF.R.S32.HI R25, RZ, 0x1f, R7 ;  /* 0x0000001fff197819 */ /* 0x004fc40000011407 */
[----:B------:R-:W-:Y:S01]  /*bedf0*/  IADD3 R6, P5, PT, R7, R0, RZ ;  /* 0x0000000007067210 */ /* 0x000fe20007fbe0ff */
[----:B------:R-:W-:Y:S02]  /*bee00*/  IMAD.MOV.U32 R7, RZ, RZ, R27 ;  /* 0x000000ffff077224 */ /* 0x000fe400078e001b */
[----:B----4-:R-:W-:-:S05]  /*bee10*/  IMAD.X R27, R11, 0x1, R3, P4 ;  /* 0x000000010b1b7824 */ /* 0x010fca00020e0603 */
[----:B------:R0:W-:Y:S04]  /*bee20*/  STL [R1+0xc0c], R27 ;  /* 0x000c0c1b01007387 */ /* 0x0001e80000100800 */
[----:B------:R-:W2:Y:S01]  /*bee30*/  LDL.LU R26, [R1+0x5330] ;  /* 0x00533000011a7983 */ /* 0x000ea20000300800 */
[----:B0-----:R-:W-:-:S05]  /*bee40*/  IMAD.X R27, R11, 0x1, R4, P6 ;  /* 0x000000010b1b7824 */ /* 0x001fca00030e0604 */
[----:B--2---:R0:W-:Y:S04]  /*bee50*/  STL.64 [R1+0xbf8], R26 ;  /* 0x000bf81a01007387 */ /* 0x0041e80000100a00 */
[----:B0-----:R-:W2:Y:S04]  /*bee60*/  LDL.LU.64 R26, [R1+0x5328] ;  /* 0x00532800011a7983 */ /* 0x001ea80000300a00 */
[----:B------:R-:W3:Y:S04]  /*bee70*/  LDL.LU R11, [R1+0x1340] ;  /* 0x00134000010b7983 */ /* 0x000ee80000300800 */
[----:B--2---:R0:W-:Y:S04]  /*bee80*/  STL.64 [R1+0x5318], R26 ;  /* 0x0053181a01007387 */ /* 0x0041e80000100a00 */
[----:B------:R2:W-:Y:S01]  /*bee90*/  STL.64 [R1+0x5310], R28 ;  /* 0x0053101c01007387 */ /* 0x0005e20000100a00 */
[----:B0-----:R-:W-:-:S02]  /*beea0*/  IMAD.MOV.U32 R27, RZ, RZ, R7 ;  /* 0x000000ffff1b7224 */ /* 0x001fc400078e0007 */
[----:B------:R-:W-:Y:S01]  /*beeb0*/  IMAD.X R7, R25, 0x1, R3, P5 ;  /* 0x0000000119077824 */ /* 0x000fe200028e0603 */
[----:B--2---:R-:W2:Y:S04]  /*beec0*/  LDL.LU R28, [R1+0x1344] ;  /* 0x00134400011c7983 */ /* 0x004ea80000300800 */
[----:B------:R0:W-:Y:S04]  /*beed0*/  STL.64 [R1+0xbf0], R6 ;  /* 0x000bf00601007387 */ /* 0x0001e80000100a00 */
[----:B0-----:R-:W4:Y:S01]  /*beee0*/  LDL.LU.64 R6, [R1+0x5320] ;  /* 0x0053200001067983 */ /* 0x001f220000300a00 */
[----:B---3--:R-:W-:-:S02]  /*beef0*/  IADD3 R26, P6, PT, R11, R2, RZ ;  /* 0x000000020b1a7210 */ /* 0x008fc40007fde0ff */
[----:B--2---:R-:W-:Y:S01]  /*bef00*/  SHF.R.S32.HI R11, RZ, 0x1f, R28 ;  /* 0x0000001fff0b7819 */ /* 0x004fe2000001141c */
[----:B----4-:R0:W-:Y:S02]  /*bef10*/  STL.64 [R1+0x5308], R6 ;  /* 0x0053080601007387 */ /* 0x0101e40000100a00 */
        /* <DEDUP_REMOVED lines=17> */
[----:B---3--:R-:W-:Y:S01]  /*bf030*/  IMAD.X R7, R11, 0x1, R4, P6 ;  /* 0x000000010b077824 */ /* 0x008fe200030e0604 */
[----:B------:R-:W-:Y:S01]  /*bf040*/  IADD3 R6, P6, PT, R29, R2, RZ ;  /* 0x000000021d067210 */ /* 0x000fe20007fde0ff */
[----:B------:R-:W-:-:S03]  /*bf050*/  IMAD.X R29, R25, 0x1, R3, P5 ;  /* 0x00000001191d7824 */ /* 0x000fc600028e0603 */
[----:B------:R-:W-:Y:S04]  /*bf060*/  STL [R1+0xbd4], R7 ;  /* 0x000bd40701007387 */ /* 0x000fe80000100800 */
[----:B------:R0:W-:Y:S04]  /*bf070*/  STL.64 [R1+0x52f0], R14 ;  /* 0x0052f00e01007387 */ /* 0x0001e80000100a00 */
[----:B0-----:R-:W3:Y:S04]  /*bf080*/  LDL R14, [R1+0x134c] ;  /* 0x00134c00010e7983 */ /* 0x001ee80000100800 */
[----:B------:R0:W-:Y:S04]  /*bf090*/  STL.64 [R1+0xbc8], R28 ;  /* 0x000bc81c01007387 */ /* 0x0001e80000100a00 */
[----:B0-----:R-:W4:Y:S01]  /*bf0a0*/  LDL.LU.64 R28, [R1+0x5300] ;  /* 0x00530000011c7983 */ /* 0x001f220000300a00 */
[----:B------:R-:W-:Y:S01]  /*bf0b0*/  IMAD.X R7, R25, 0x1, R4, P6 ;  /* 0x0000000119077824 */ /* 0x000fe200030e0604 */
[----:B---3--:R-:W-:-:S02]  /*bf0c0*/  SHF.R.S32.HI R11, RZ, 0x1f, R14 ;  /* 0x0000001fff0b7819 */ /* 0x008fc4000001140e */
[----:B----4-:R0:W-:Y:S04]  /*bf0d0*/  STL.64 [R1+0x52e8], R28 ;  /* 0x0052e81c01007387 */ /* 0x0101e80000100a00 */
[----:B------:R3:W-:Y:S01]  /*bf0e0*/  STL.64 [R1+0xbb8], R6 ;  /* 0x000bb80601007387 */ /* 0x0007e20000100a00 */
[C---:B0-----:R-:W-:Y:S02]  /*bf0f0*/  IADD3 R28, P4, PT, R14.reuse, R0, RZ ;  /* 0x000000000e1c7210 */ /* 0x041fe40007f9e0ff */
[----:B------:R-:W-:Y:S01]  /*bf100*/  IADD3 R14, P6, PT, R14, R2, RZ ;  /* 0x000000020e0e7210 */ /* 0x000fe20007fde0ff */
[----:B---3--:R-:W3:Y:S04]  /*bf110*/  LDL.LU.64 R6, [R1+0x52f8] ;  /* 0x0052f80001067983 */ /* 0x008ee80000300a00 */
[----:B------:R0:W-:Y:S04]  /*bf120*/  STL [R1+0xba0], R14 ;  /* 0x000ba00e01007387 */ /* 0x0001e80000100800 */
[----:B0-----:R-:W4:Y:S01]  /*bf130*/  LDL.LU.64 R14, [R1+0x52f0] ;  /* 0x0052f000010e7983 */ /* 0x001f220000300a00 */
[----:B------:R-:W-:-:S03]  /*bf140*/  IMAD.X R29, R11, 0x1, R3, P4 ;  /* 0x000000010b1d7824 */ /* 0x000fc600020e0603 */
[----:B------:R0:W-:Y:S04]  /*bf150*/  STL [R1+0x52e0], R10 ;  /* 0x0052e00a01007387 */ /* 0x0001e80000100800 */
[----:B0-----:R-:W2:Y:S04]  /*bf160*/  LDL.LU R10, [R1+0x1350] ;  /* 0x00135000010a7983 */ /* 0x001ea80000300800 */
[----:B----4-:R-:W-:Y:S04]  /*bf170*/  STL.64 [R1+0x52d8], R14 ;  /* 0x0052d80e01007387 */ /* 0x010fe80000100a00 */
[----:B------:R0:W-:Y:S04]  /*bf180*/  STL.64 [R1+0xbb0], R28 ;  /* 0x000bb01c01007387 */ /* 0x0001e80000100a00 */
[----:B0-----:R-:W4:Y:S01]  /*bf190*/  LDL.LU.64 R28, [R1+0x52e8] ;  /* 0x0052e800011c7983 */ /* 0x001f220000300a00 */
[----:B--2---:R-:W-:-:S03]  /*bf1a0*/  SHF.R.S32.HI R25, RZ, 0x1f, R10 ;  /* 0x0000001fff197819 */ /* 0x004fc6000001140a */
[----:B----4-:R-:W-:Y:S04]  /*bf1b0*/  STL.64 [R1+0x52d0], R28 ;  /* 0x0052d01c01007387 */ /* 0x010fe80000100a00 */
        /* <DEDUP_REMOVED lines=9> */
[----:B0-----:R-:W4:Y:S04]  /*bf250*/  LDL.LU.64 R14, [R1+0x52d8] ;  /* 0x0052d800010e7983 */ /* 0x001f280000300a00 */
        /* <DEDUP_REMOVED lines=9> */
[----:B--2---:R0:W-:Y:S04]  /*bf2f0*/  STL.64 [R1+0x52b8], R12 ;  /* 0x0052b80c01007387 */ /* 0x0041e80000100a00 */
[----:B------:R-:W2:Y:S01]  /*bf300*/  LDL.LU R25, [R1+0x1358] ;  /* 0x0013580001197983 */ /* 0x000ea20000300800 */
[----:B0-----:R-:W-:-:S03]  /*bf310*/  IADD3 R12, P6, PT, R3, R2, RZ ;  /* 0x00000002030c7210 */ /* 0x001fc60007fde0ff */
[----:B------:R-:W2:Y:S04]  /*bf320*/  LDL.LU R3, [R1+0x52c4] ;  /* 0x0052c40001037983 */ /* 0x000ea80000300800 */
[----:B------:R0:W-:Y:S04]  /*bf330*/  STL [R1+0x52c0], R12 ;  /* 0x0052c00c01007387 */ /* 0x0001e80000100800 */
[----:B0-----:R1:W2:Y:S04]  /*bf340*/  LDL.64 R12, [R1+0x5a0] ;  /* 0x0005a000010c7983 */ /* 0x0012a80000100a00 */
[----:B------:R-:W-:Y:S04]  /*bf350*/  STL.64 [R1+0x52a8], R18 ;  /* 0x0052a81201007387 */ /* 0x000fe80000100a00 */
[----:B----4-:R-:W-:Y:S01]  /*bf360*/  STL.64 [R1+0x52b0], R14 ;  /* 0x0052b00e01007387 */ /* 0x010fe20000100a00 */
[----:B--2---:R-:W-:-:S05]  /*bf370*/  IMAD.X R13, R11, 0x1, R3, P4 ;  /* 0x000000010b0d7824 */ /* 0x004fca00020e0603 */
[----:B------:R0:W-:Y:S04]  /*bf380*/  STL [R1+0x5a4], R13 ;  /* 0x0005a40d01007387 */ /* 0x0001e80000100800 */
[----:B------:R-:W2:Y:S01]  /*bf390*/  LDL.LU R12, [R1+0x52c0] ;  /* 0x0052c000010c7983 */ /* 0x000ea20000300800 */
[----:B0-----:R-:W-:-:S05]  /*bf3a0*/  IMAD.X R13, R11, 0x1, R4, P6 ;  /* 0x000000010b0d7824 */ /* 0x001fca00030e0604 */
[----:B--2---:R0:W-:Y:S04]  /*bf3b0*/  STL.64 [R1+0x590], R12 ;  /* 0x0005900c01007387 */ /* 0x0041e80000100a00 */
[----:B0-----:R-:W2:Y:S04]  /*bf3c0*/  LDL.LU.64 R12, [R1+0x52b8] ;  /* 0x0052b800010c7983 */ /* 0x001ea80000300a00 */
[----:B------:R-:W-:Y:S01]  /*bf3d0*/  STL.64 [R1+0x52a0], R4 ;  /* 0x0052a00401007387 */ /* 0x000fe20000100a00 */
[----:B------:R-:W-:Y:S02]  /*bf3e0*/  IMAD.MOV.U32 R14, RZ, RZ, R29 ;  /* 0x000000ffff0e7224 */ /* 0x000fe400078e001d */
[----:B------:R-:W-:Y:S01]  /*bf3f0*/  IMAD.MOV.U32 R29, RZ, RZ, R26 ;  /* 0x000000ffff1d7224 */ /* 0x000fe200078e001a */
[----:B------:R-:W-:-:S02]  /*bf400*/  SHF.R.S32.HI R26, RZ, 0x1f, R25 ;  /* 0x0000001fff1a7819 */ /* 0x000fc40000011419 */
[C---:B------:R-:W-:Y:S01]  /*bf410*/  IADD3 R18, P5, PT, R25.reuse, R0, RZ ;  /* 0x0000000019127210 */ /* 0x040fe20007fbe0ff */
[----:B------:R-:W-:Y:S01]  /*bf420*/  IMAD.MOV.U32 R11, RZ, RZ, R14 ;  /* 0x000000ffff0b7224 */ /* 0x000fe200078e000e */
[----:B--2---:R0:W-:Y:S04]  /*bf430*/  STL.64 [R1+0x5290], R12 ;  /* 0x0052900c01007387 */ /* 0x0041e80000100a00 */
[----:B0-----:R-:W2:Y:S01]  /*bf440*/  LDL.LU R12, [R1+0x135c] ;  /* 0x00135c00010c7983 */ /* 0x001ea20000300800 */
[----:B------:R-:W-:Y:S01]  /*bf450*/  IADD3 R14, P6, PT, R25, R2, RZ ;  /* 0x00000002190e7210 */ /* 0x000fe20007fde0ff */
[----:B------:R-:W-:-:S04]  /*bf460*/  IMAD.X R19, R26, 0x1, R3, P5 ;  /* 0x000000011a137824 */ /* 0x000fc800028e0603 */
[----:B------:R0:W-:Y:S04]  /*bf470*/  STL [R1+0x578], R14 ;  /* 0x0005780e01007387 */ /* 0x0001e80000100800 */
[----:B0-----:R-:W4:Y:S04]  /*bf480*/  LDL.LU.64 R14, [R1+0x52b0] ;  /* 0x0052b000010e7983 */ /* 0x001f280000300a00 */
        /* <DEDUP_REMOVED lines=20> */
[----:B------:R-:W-:-:S02]  /*bf5d0*/  IMAD.MOV.U32 R26, RZ, RZ, R11 ;  /* 0x000000ffff1a7224 */ /* 0x000fc400078e000b */
[----:B---3--:R-:W-:Y:S01]  /*bf5e0*/  IMAD.X R5, R25, 0x1, R3, P4 ;  /* 0x0000000119057824 */ /* 0x008fe200020e0603 */
        /* <DEDUP_REMOVED lines=26> */
[----:B0-----:R1:W2:Y:S04]  /*bf790*/  LDL.64 R4, [R1+0x540] ;  /* 0x0005400001047983 */ /* 0x0012a80000100a00 */
[----:B----4-:R0:W-:Y:S04]  /*bf7a0*/  STL.64 [R1+0x5238], R14 ;  /* 0x0052380e01007387 */ /* 0x0101e80000100a00 */
[----:B0-----:R-:W4:Y:S04]  /*bf7b0*/  LDL.LU R15, [R1+0x1368] ;  /* 0x00136800010f7983 */ /* 0x001f280000300800 */
[----:B------:R-:W-:Y:S04]  /*bf7c0*/  STL.64 [R1+0x5240], R8 ;  /* 0x0052400801007387 */ /* 0x000fe80000100a00 */
[----:B------:R-:W-:Y:S04]  /*bf7d0*/  STL [R1+0x5248], R9 ;  /* 0x0052480901007387 */ /* 0x000fe80000100800 */
[----:B------:R0:W-:Y:S04]  /*bf7e0*/  STL.64 [R1+0x5230], R22 ;  /* 0x0052301601007387 */ /* 0x0001e80000100a00 */
[----:B0-----:R-:W3:Y:S01]  /*bf7f0*/  LDL R22, [R1+0x136c] ;  /* 0x00136c0001167983 */ /* 0x001ee20000100800 */
[----:B--2---:R-:W-:-:S03]  /*bf800*/  IMAD.X R5, R25, 0x1, R3, P4 ;  /* 0x0000000119057824 */ /* 0x004fc600020e0603 */
[----:B---3--:R0:W-:Y:S04]  /*bf810*/  STL.64 [R1+0x5250], R22 ;  /* 0x0052501601007387 */ /* 0x0081e80000100a00 */
[----:B0-----:R1:W2:Y:S04]  /*bf820*/  LDL.64 R22, [R1+0x520] ;  /* 0x0005200001167983 */ /* 0x0012a80000100a00 */
[----:B------:R0:W-:Y:S04]  /*bf830*/  STL [R1+0x544], R5 ;  /* 0x0005440501007387 */ /* 0x0001e80000100800 */
[----:B0-----:R-:W2:Y:S01]  /*bf840*/  LDL.LU.64 R4, [R1+0x5258] ;  /* 0x0052580001047983 */ /* 0x001ea20000300a00 */
[----:B----4-:R-:W-:-:S02]  /*bf850*/  SHF.R.S32.HI R11, RZ, 0x1f, R15 ;  /* 0x0000001fff0b7819 */ /* 0x010fc4000001140f */
[----:B------:R-:W-:-:S05]  /*bf860*/  IADD3 R8, P5, PT, R15, R0, RZ ;  /* 0x000000000f087210 */ /* 0x000fca0007fbe0ff */
[----:B------:R-:W-:Y:S02]  /*bf870*/  IMAD.X R9, R11, 0x1, R3, P5 ;  /* 0x000000010b097824 */ /* 0x000fe400028e0603 */
[----:B--2---:R-:W-:-:S05]  /*bf880*/  IMAD.X R23, R25, 0x1, R4, P6 ;  /* 0x0000000119177824 */ /* 0x004fca00030e0604 */
[----:B------:R0:W-:Y:S04]  /*bf890*/  STL [R1+0x524], R23 ;  /* 0x0005241701007387 */ /* 0x0001e80000100800 */
[----:B0-----:R-:W2:Y:S04]  /*bf8a0*/  LDL.LU.64 R22, [R1+0x5250] ;  /* 0x0052500001167983 */ /* 0x001ea80000300a00 */
[----:B------:R0:W-:Y:S04]  /*bf8b0*/  STL.64 [R1+0x508], R8 ;  /* 0x0005080801007387 */ /* 0x0001e80000100a00 */
[----:B0-----:R1:W3:Y:S01]  /*bf8c0*/  LDL.LU R9, [R1+0x5248] ;  /* 0x0052480001097983 */ /* 0x0012e20000300800 */
[----:B------:R-:W-:-:S05]  /*bf8d0*/  IADD3 R14, P6, PT, R15, R2, RZ ;  /* 0x000000020f0e7210 */ /* 0x000fca0007fde0ff */
[----:B------:R-:W-:Y:S01]  /*bf8e0*/  IMAD.X R15, R11, 0x1, R4, P6 ;  /* 0x000000010b0f7824 */ /* 0x000fe200030e0604 */
[C---:B--2---:R-:W-:Y:S02]  /*bf8f0*/  IADD3 R8, P4, PT, R22.reuse, R0, RZ ;  /* 0x0000000016087210 */ /* 0x044fe40007f9e0ff */
[----:B------:R-:W-:Y:S02]  /*bf900*/  SHF.R.S32.HI R25, RZ, 0x1f, R22 ;  /* 0x0000001fff197819 */ /* 0x000fe40000011416 */
[----:B------:R-:W-:Y:S01]  /*bf910*/  IADD3 R22, P6, PT, R22, R2, RZ ;  /* 0x0000000216167210 */ /* 0x000fe20007fde0ff */
[----:B------:R3:W-:Y:S04]  /*bf920*/  STL [R1+0x4f8], R8 ;  /* 0x0004f80801007387 */ /* 0x0007e80000100800 */
[----:B---3--:R-:W2:Y:S04]  /*bf930*/  LDL.LU.64 R8, [R1+0x5240] ;  /* 0x0052400001087983 */ /* 0x008ea80000300a00 */
[----:B------:R0:W-:Y:S04]  /*bf940*/  STL.64 [R1+0x500], R14 ;  /* 0x0005000e01007387 */ /* 0x0001e80000100a00 */
[----:B0-----:R-:W3:Y:S04]  /*bf950*/  LDL.LU.64 R14, [R1+0x5238] ;  /* 0x00523800010e7983 */ /* 0x001ee80000300a00 */
[----:B------:R0:W-:Y:S04]  /*bf960*/  STL [R1+0x4f0], R22 ;  /* 0x0004f01601007387 */ /* 0x0001e80000100800 */
[----:B0-----:R-:W4:Y:S04]  /*bf970*/  LDL.LU.64 R22, [R1+0x5230] ;  /* 0x0052300001167983 */ /* 0x001f280000300a00 */
[----:B------:R-:W-:Y:S04]  /*bf980*/  STL.64 [R1+0x5218], R16 ;  /* 0x0052181001007387 */ /* 0x000fe80000100a00 */
[----:B------:R0:W-:Y:S04]  /*bf990*/  STL.64 [R1+0x5220], R12 ;  /* 0x0052200c01007387 */ /* 0x0001e80000100a00 */
[----:B0-----:R-:W2:Y:S04]  /*bf9a0*/  LDL.64 R12, [R1+0x4f0] ;  /* 0x0004f000010c7983 */ /* 0x001ea80000100a00 */
[----:B--2---:R0:W-:Y:S04]  /*bf9b0*/  STL [R1+0x5228], R12 ;  /* 0x0052280c01007387 */ /* 0x0041e80000100800 */
[----:B0-----:R1:W2:Y:S04]  /*bf9c0*/  LDL.64 R12, [R1+0x4f8] ;  /* 0x0004f800010c7983 */ /* 0x0012a80000100a00 */
[----:B----4-:R0:W-:Y:S04]  /*bf9d0*/  STL.64 [R1+0x5200], R22 ;  /* 0x0052001601007387 */ /* 0x0101e80000100a00 */
[----:B0-----:R-:W4:Y:S04]  /*bf9e0*/  LDL R22, [R1+0x1374] ;  /* 0x0013740001167983 */ /* 0x001f280000100800 */
[----:B---3--:R0:W-:Y:S04]  /*bf9f0*/  STL.64 [R1+0x5208], R14 ;  /* 0x0052080e01007387 */ /* 0x0081e80000100a00 */
[----:B0-----:R-:W3:Y:S04]  /*bfa00*/  LDL.LU R15, [R1+0x1370] ;  /* 0x00137000010f7983 */ /* 0x001ee80000300800 */
[----:B------:R-:W-:Y:S01]  /*bfa10*/  STL.64 [R1+0x5210], R8 ;  /* 0x0052100801007387 */ /* 0x000fe20000100a00 */
[----:B--2---:R-:W-:-:S05]  /*bfa20*/  IMAD.X R13, R25, 0x1, R3, P4 ;  /* 0x00000001190d7824 */ /* 0x004fca00020e0603 */
[----:B------:R0:W-:Y:S04]  /*bfa30*/  STL [R1+0x4fc], R13 ;  /* 0x0004fc0d01007387 */ /* 0x0001e80000100800 */
[----:B------:R1:W2:Y:S01]  /*bfa40*/  LDL.LU R12, [R1+0x5228] ;  /* 0x00522800010c7983 */ /* 0x0002a20000300800 */
[----:B0-----:R-:W-:Y:S01]  /*bfa50*/  IMAD.X R13, R25, 0x1, R4, P6 ;  /* 0x00000001190d7824 */ /* 0x001fe200030e0604 */
[-C--:B----4-:R-:W-:Y:S02]  /*bfa60*/  IADD3 R8, P4, PT, R22, R0.reuse, RZ ;  /* 0x0000000016087210 */ /* 0x090fe40007f9e0ff */
[----:B---3--:R-:W-:Y:S02]  /*bfa70*/  SHF.R.S32.HI R11, RZ, 0x1f, R15 ;  /* 0x0000001fff0b7819 */ /* 0x008fe4000001140f */
[----:B------:R-:W-:-:S02]  /*bfa80*/  IADD3 R16, P5, PT, R15, R0, RZ ;  /* 0x000000000f107210 */ /* 0x000fc40007fbe0ff */
[-C--:B------:R-:W-:Y:S01]  /*bfa90*/  IADD3 R14, P6, PT, R15, R2.reuse, RZ ;  /* 0x000000020f0e7210 */ /* 0x080fe20007fde0ff */
[----:B------:R2:W-:Y:S02]  /*bfaa0*/  STL [R1+0x4f4], R13 ;  /* 0x0004f40d01007387 */ /* 0x0005e40000100800 */
[C-C-:B------:R-:W-:Y:S02]  /*bfab0*/  IMAD.X R17, R11.reuse, 0x1, R3.reuse, P5 ;  /* 0x000000010b117824 */ /* 0x140fe400028e0603 */
[----:B------:R-:W-:Y:S01]  /*bfac0*/  IMAD.X R15, R11, 0x1, R4, P6 ;  /* 0x000000010b0f7824 */ /* 0x000fe200030e0604 */
[----:B------:R-:W-:Y:S02]  /*bfad0*/  SHF.R.S32.HI R25, RZ, 0x1f, R22 ;  /* 0x0000001fff197819 */ /* 0x000fe40000011416 */
[----:B------:R-:W-:Y:S01]  /*bfae0*/  IADD3 R22, P6, PT, R22, R2, RZ ;  /* 0x0000000216167210 */ /* 0x000fe20007fde0ff */
[----:B--2---:R-:W2:Y:S04]  /*bfaf0*/  LDL.LU.64 R12, [R1+0x5220] ;  /* 0x00522000010c7983 */ /* 0x004ea80000300a00 */
        /* <DEDUP_REMOVED lines=10> */
[----:B0-----:R-:W2:Y:S04]  /*bfba0*/  LDL.64 R26, [R1+0x4a0] ;  /* 0x0004a000011a7983 */ /* 0x001ea80000100a00 */
[----:B--2---:R0:W-:Y:S04]  /*bfbb0*/  STL [R1+0x51f8], R26 ;  /* 0x0051f81a01007387 */ /* 0x0041e80000100800 */
[----:B0-----:R1:W2:Y:S04]  /*bfbc0*/  LDL.64 R26, [R1+0x4a8] ;  /* 0x0004a800011a7983 */ /* 0x0012a80000100a00 */
[----:B---3--:R0:W-:Y:S04]  /*bfbd0*/  STL.64 [R1+0x51d8], R16 ;  /* 0x0051d81001007387 */ /* 0x0081e80000100a00 */
[----:B0-----:R-:W3:Y:S04]  /*bfbe0*/  LDL.LU R17, [R1+0x1378] ;  /* 0x0013780001117983 */ /* 0x001ee80000300800 */
[----:B------:R-:W-:Y:S04]  /*bfbf0*/  STL.64 [R1+0x51e0], R12 ;  /* 0x0051e00c01007387 */ /* 0x000fe80000100a00 */
[----:B------:R0:W-:Y:S04]  /*bfc00*/  STL.64 [R1+0x51d0], R6 ;  /* 0x0051d00601007387 */ /* 0x0001e80000100a00 */
[----:B0-----:R-:W4:Y:S01]  /*bfc10*/  LDL.LU R6, [R1+0x137c] ;  /* 0x00137c0001067983 */ /* 0x001f220000300800 */
[----:B--2---:R-:W-:-:S05]  /*bfc20*/  IMAD.X R27, R25, 0x1, R3, P4 ;  /* 0x00000001191b7824 */ /* 0x004fca00020e0603 */
[----:B------:R0:W-:Y:S04]  /*bfc30*/  STL [R1+0x4ac], R27 ;  /* 0x0004ac1b01007387 */ /* 0x0001e80000100800 */
[----:B------:R1:W2:Y:S01]  /*bfc40*/  LDL.LU R26, [R1+0x51f8] ;  /* 0x0051f800011a7983 */ /* 0x0002a20000300800 */
[----:B---3--:R-:W-:Y:S02]  /*bfc50*/  SHF.R.S32.HI R11, RZ, 0x1f, R17 ;  /* 0x0000001fff0b7819 */ /* 0x008fe40000011411 */
[----:B------:R-:W-:Y:S01]  /*bfc60*/  IADD3 R22, P5, PT, R17, R0, RZ ;  /* 0x0000000011167210 */ /* 0x000fe20007fbe0ff */
[----:B0-----:R-:W-:Y:S01]  /*bfc70*/  IMAD.X R27, R25, 0x1, R4, P6 ;  /* 0x00000001191b7824 */ /* 0x001fe200030e0604 */
[----:B------:R-:W-:-:S03]  /*bfc80*/  IADD3 R16, P6, PT, R17, R2, RZ ;  /* 0x0000000211107210 */ /* 0x000fc60007fde0ff */
[C-C-:B------:R-:W-:Y:S01]  /*bfc90*/  IMAD.X R23, R11.reuse, 0x1, R3.reuse, P5 ;  /* 0x000000010b177824 */ /* 0x140fe200028e0603 */
[----:B------:R2:W-:Y:S01]  /*bfca0*/  STL [R1+0x4a4], R27 ;  /* 0x0004a41b01007387 */ /* 0x0005e20000100800 */
[----:B------:R-:W-:Y:S01]  /*bfcb0*/  IMAD.X R17, R11, 0x1, R4, P6 ;  /* 0x000000010b117824 */ /* 0x000fe200030e0604 */
[C---:B----4-:R-:W-:Y:S02]  /*bfcc0*/  IADD3 R12, P4, PT, R6.reuse, R0, RZ ;  /* 0x00000000060c7210 */ /* 0x050fe40007f9e0ff */
        /* <DEDUP_REMOVED lines=18> */
[----:B------:R0:W-:Y:S04]  /*bfdf0*/  STL.64 [R1+0x5198], R28 ;  /* 0x0051981c01007387 */ /* 0x0001e80000100a00 */
[----:B0-----:R-:W4:Y:S01]  /*bfe00*/  LDL.LU R28, [R1+0x1384] ;  /* 0x00138400011c7983 */ /* 0x001f220000300800 */
[----:B--2---:R-:W-:-:S05]  /*bfe10*/  IMAD.X R7, R25, 0x1, R3, P4 ;  /* 0x0000000119077824 */ /* 0x004fca00020e0603 */
[----:B------:R0:W-:Y:S04]  /*bfe20*/  STL [R1+0x47c], R7 ;  /* 0x00047c0701007387 */ /* 0x0001e80000100800 */
[----:B------:R1:W2:Y:S01]  /*bfe30*/  LDL.LU R6, [R1+0x51c8] ;  /* 0x0051c80001067983 */ /* 0x0002a20000300800 */
[----:B---3--:R-:W-:Y:S02]  /*bfe40*/  SHF.R.S32.HI R11, RZ, 0x1f, R26 ;  /* 0x0000001fff0b7819 */ /* 0x008fe4000001141a */
[C---:B------:R-:W-:Y:S01]  /*bfe50*/  IADD3 R22, P5, PT, R26.reuse, R0, RZ ;  /* 0x000000001a167210 */ /* 0x040fe20007fbe0ff */
[----:B0-----:R-:W-:Y:S01]  /*bfe60*/  IMAD.X R7, R25, 0x1, R4, P6 ;  /* 0x0000000119077824 */ /* 0x001fe200030e0604 */
[----:B------:R-:W-:-:S03]  /*bfe70*/  IADD3 R26, P6, PT, R26, R2, RZ ;  /* 0x000000021a1a7210 */ /* 0x000fc60007fde0ff */
[----:B------:R-:W-:Y:S01]  /*bfe80*/  IMAD.X R23, R11, 0x1, R3, P5 ;  /* 0x000000010b177824 */ /* 0x000fe200028e0603 */
[----:B------:R2:W-:Y:S04]  /*bfe90*/  STL [R1+0x474], R7 ;  /* 0x0004740701007387 */ /* 0x0005e80000100800 */
[----:B--2---:R-:W2:Y:S04]  /*bfea0*/  LDL.LU.64 R6, [R1+0x51c0] ;  /* 0x0051c00001067983 */ /* 0x004ea80000300a00 */
[----:B------:R0:W-:Y:S04]  /*bfeb0*/  STL [R1+0x450], R26 ;  /* 0x0004501a01007387 */ /* 0x0001e80000100800 */
[----:B0-----:R-:W3:Y:S04]  /*bfec0*/  LDL.LU.64 R26, [R1+0x51b8] ;  /* 0x0051b800011a7983 */ /* 0x001ee80000300a00 */
[----:B------:R0:W-:Y:S04]  /*bfed0*/  STL.64 [R1+0x458], R22 ;  /* 0x0004581601007387 */ /* 0x0001e80000100a00 */
[----:B0-----:R-:W2:Y:S04]  /*bfee0*/  LDL.LU.64 R22, [R1+0x51b0] ;  /* 0x0051b00001167983 */ /* 0x001ea80000300a00 */
[----:B------:R4:W-:Y:S04]  /*bfef0*/  STL.64 [R1+0x51a8], R10 ;  /* 0x0051a80a01007387 */ /* 0x0009e80000100a00 */
[----:B------:R0:W-:Y:S01]  /*bff00*/  STL.64 [R1+0x51a0], R2 ;  /* 0x0051a00201007387 */ /* 0x0001e20000100a00 */
[----:B----4-:R-:W-:-:S03]  /*bff10*/  IADD3 R10, P4, PT, R28, R0, RZ ;  /* 0x000000001c0a7210 */ /* 0x010fc60007f9e0ff */
[----:B0-----:R1:W4:Y:S04]  /*bff20*/  LDL.64 R2, [R1+0x450] ;  /* 0x0004500001027983 */ /* 0x0013280000100a00 */
[----:B------:R0:W-:Y:S04]  /*bff30*/  STL [R1+0x428], R10 ;  /* 0x0004280a01007387 */ /* 0x0001e80000100800 */
[----:B0-----:R-:W4:Y:S02]  /*bff40*/  LDL.LU.64 R10, [R1+0x51a8] ;  /* 0x0051a800010a7983 */ /* 0x001f240000300a00 */
[----:B----4-:R-:W-:-:S05]  /*bff50*/  IMAD.X R3, R11, 0x1, R4, P6 ;  /* 0x000000010b037824 */ /* 0x010fca00030e0604 */
[----:B------:R0:W-:Y:S04]  /*bff60*/  STL [R1+0x454], R3 ;  /* 0x0004540301007387 */ /* 0x0001e80000100800 */
[----:B0-----:R-:W4:Y:S01]  /*bff70*/  LDL.LU.64 R2, [R1+0x51a0] ;  /* 0x0051a00001027983 */ /* 0x001f220000300a00 */
[----:B------:R-:W-:Y:S02]  /*bff80*/  SHF.R.S32.HI R25, RZ, 0x1f, R28 ;  /* 0x0000001fff197819 */ /* 0x000fe4000001141c */
[----:B----4-:R-:W-:-:S05]  /*bff90*/  IADD3 R28, P6, PT, R28, R2, RZ ;  /* 0x000000021c1c7210 */ /* 0x010fca0007fde0ff */
[----:B------:R0:W-:Y:S04]  /*bffa0*/  STL [R1+0x420], R28 ;  /* 0x0004201c01007387 */ /* 0x0001e80000100800 */
[----:B0-----:R-:W4:Y:S04]  /*bffb0*/  LDL.LU.64 R28, [R1+0x5198] ;  /* 0x00519800011c7983 */ /* 0x001f280000300a00 */
[----:B----4-:R0:W-:Y:S04]  /*bffc0*/  STL.64 [R1+0x5190], R28 ;  /* 0x0051901c01007387 */ /* 0x0101e80000100a00 */
[----:B0-----:R1:W4:Y:S04]  /*bffd0*/  LDL.64 R28, [R1+0x428] ;  /* 0x00042800011c7983 */ /* 0x0013280000100a00 */
[----:B------:R0:W-:Y:S04]  /*bffe0*/  STL [R1+0x5188], R10 ;  /* 0x0051880a01007387 */ /* 0x0001e80000100800 */
[----:B0-----:R-:W3:Y:S04]  /*bfff0*/  LDL.LU R10, [R1+0x1388] ;  /* 0x00138800010a7983 */ /* 0x001ee80000300800 */
[----:B--2---:R-:W-:Y:S01]  /*c0000*/  STL.64 [R1+0x5180], R22 ;  /* 0x0051801601007387 */ /* 0x004fe20000100a00 */
[----:B----4-:R-:W-:-:S05]  /*c0010*/  IMAD.X R29, R25, 0x1, R3, P4 ;  /* 0x00000001191d7824 */ /* 0x010fca00020e0603 */
[----:B------:R0:W-:Y:S04]  /*c0020*/  STL [R1+0x42c], R29 ;  /* 0x00042c1d01007387 */ /* 0x0001e80000100800 */
[----:B0-----:R-:W2:Y:S04]  /*c0030*/  LDL.LU.64 R28, [R1+0x5190] ;  /* 0x00519000011c7983 */ /* 0x001ea80000300a00 */
[----:B---3--:R0:W-:Y:S04]  /*c0040*/  STL.64 [R1+0x5168], R26 ;  /* 0x0051681a01007387 */ /* 0x0081e80000100a00 */
[----:B0-----:R-:W3:Y:S04]  /*c0050*/  LDL R26, [R1+0x138c] ;  /* 0x00138c00011a7983 */ /* 0x001ee80000100800 */
[----:B------:R0:W-:Y:S04]  /*c0060*/  STL.64 [R1+0x5170], R18 ;  /* 0x0051701201007387 */ /* 0x0001e80000100a00 */
[----:B0-----:R1:W4:Y:S01]  /*c0070*/  LDL.64 R18, [R1+0x420] ;  /* 0x0004200001127983 */ /* 0x0013220000100a00 */
[----:B------:R-:W-:-:S02]  /*c0080*/  SHF.R.S32.HI R11, RZ, 0x1f, R10 ;  /* 0x0000001fff0b7819 */ /* 0x000fc4000001140a */
[-C--:B------:R-:W-:Y:S01]  /*c0090*/  IADD3 R22, P5, PT, R10, R0.reuse, RZ ;  /* 0x000000000a167210 */ /* 0x080fe20007fbe0ff */
[----:B------:R3:W-:Y:S04]  /*c00a0*/  STL.64 [R1+0x5178], R4 ;  /* 0x0051780401007387 */ /* 0x0007e80000100a00 */
[----:B------:R-:W-:Y:S02]  /*c00b0*/  IMAD.X R23, R11, 0x1, R3, P5 ;  /* 0x000000010b177824 */ /* 0x000fe400028e0603 */
[----:B----4-:R-:W-:Y:S01]  /*c00c0*/  IMAD.X R19, R25, 0x1, R4, P6 ;  /* 0x0000000119137824 */ /* 0x010fe200030e0604 */
[----:B---3--:R-:W-:Y:S02]  /*c00d0*/  IADD3 R4, P4, PT, R26, R0, RZ ;  /* 0x000000001a047210 */ /* 0x008fe40007f9e0ff */
[----:B------:R-:W-:-:S02]  /*c00e0*/  IADD3 R18, P6, PT, R10, R2, RZ ;  /* 0x000000020a127210 */ /* 0x000fc40007fde0ff */
[----:B------:R-:W-:Y:S04]  /*c00f0*/  STL [R1+0x424], R19 ;  /* 0x0004241301007387 */ /* 0x000fe80000100800 */
        /* <DEDUP_REMOVED lines=48> */
[----:B0-----:R1:W2:Y:S04]  /*c0400*/  LDL.64 R6, [R1+0xbc0] ;  /* 0x000bc00001067983 */ /* 0x0012a80000100a00 */
[----:B---3--:R0:W-:Y:S04]  /*c0410*/  STL.64 [R1+0x5110], R22 ;  /* 0x0051101601007387 */ /* 0x0081e80000100a00 */
[----:B0-----:R-:W3:Y:S04]  /*c0420*/  LDL.LU R23, [R1+0x1398] ;  /* 0x0013980001177983 */ /* 0x001ee80000300800 */
[----:B----4-:R0:W-:Y:S04]  /*c0430*/  STL.64 [R1+0x5108], R12 ;  /* 0x0051080c01007387 */ /* 0x0101e80000100a00 */
[----:B0-----:R-:W4:Y:S04]  /*c0440*/  LDL.LU R12, [R1+0x139c] ;  /* 0x00139c00010c7983 */ /* 0x001f280000300800 */
[----:B------:R-:W-:Y:S01]  /*c0450*/  STL.64 [R1+0x5118], R16 ;  /* 0x0051181001007387 */ /* 0x000fe20000100a00 */
[----:B------:R-:W-:-:S05]  /*c0460*/  IMAD.X R5, R25, 0x1, R3, P4 ;  /* 0x0000000119057824 */ /* 0x000fca00020e0603 */
[----:B------:R0:W-:Y:S04]  /*c0470*/  STL [R1+0xbac], R5 ;  /* 0x000bac0501007387 */ /* 0x0001e80000100800 */
[----:B0-----:R-:W2:Y:S01]  /*c0480*/  LDL.LU.64 R4, [R1+0x5130] ;  /* 0x0051300001047983 */ /* 0x001ea20000300a00 */
[----:B---3--:R-:W-:Y:S02]  /*c0490*/  SHF.R.S32.HI R11, RZ, 0x1f, R23 ;  /* 0x0000001fff0b7819 */ /* 0x008fe40000011417 */
        /* <DEDUP_REMOVED lines=25> */
[----:B------:R0:W-:Y:S04]  /*c0630*/  STL.64 [R1+0x50d8], R22 ;  /* 0x0050d81601007387 */ /* 0x0001e80000100a00 */
[----:B0-----:R-:W3:Y:S04]  /*c0640*/  LDL.LU R22, [R1+0x13a4] ;  /* 0x0013a40001167983 */ /* 0x001ee80000300800 */
[----:B----4-:R-:W-:Y:S01]  /*c0650*/  STL.64 [R1+0x50e8], R16 ;  /* 0x0050e81001007387 */ /* 0x010fe20000100a00 */
[----:B--2---:R-:W-:-:S05]  /*c0660*/  IMAD.X R13, R25, 0x1, R3, P4 ;  /* 0x00000001190d7824 */ /* 0x004fca00020e0603 */
[----:B------:R0:W-:Y:S04]  /*c0670*/  STL [R1+0xc1c], R13 ;  /* 0x000c1c0d01007387 */ /* 0x0001e80000100800 */
[----:B------:R1:W2:Y:S01]  /*c0680*/  LDL.LU R12, [R1+0x5100] ;  /* 0x00510000010c7983 */ /* 0x0002a20000300800 */
[----:B---3--:R-:W-:Y:S02]  /*c0690*/  SHF.R.S32.HI R11, RZ, 0x1f, R7 ;  /* 0x0000001fff0b7819 */ /* 0x008fe40000011407 */
[----:B------:R-:W-:Y:S01]  /*c06a0*/  IADD3 R8, P5, PT, R7, R0, RZ ;  /* 0x0000000007087210 */ /* 0x000fe20007fbe0ff */
[----:B0-----:R-:W-:-:S04]  /*c06b0*/  IMAD.X R13, R25, 0x1, R4, P6 ;  /* 0x00000001190d7824 */ /* 0x001fc800030e0604 */
[----:B------:R-:W-:Y:S01]  /*c06c0*/  IMAD.X R9, R11, 0x1, R3, P5 ;  /* 0x000000010b097824 */ /* 0x000fe200028e0603 */
[----:B------:R2:W-:Y:S01]  /*c06d0*/  STL [R1+0xc34], R13 ;  /* 0x000c340d01007387 */ /* 0x0005e20000100800 */
[----:B------:R-:W-:-:S03]  /*c06e0*/  IADD3 R16, P4, PT, R22, R0, RZ ;  /* 0x0000000016107210 */ /* 0x000fc60007f9e0ff */
[----:B--2---:R-:W2:Y:S04]  /*c06f0*/  LDL.LU.64 R12, [R1+0x50f8] ;  /* 0x0050f800010c7983 */ /* 0x004ea80000300a00 */
[----:B------:R0:W-:Y:S04]  /*c0700*/  STL.64 [R1+0xc48], R8 ;  /* 0x000c480801007387 */ /* 0x0001e80000100a00 */
[----:B0-----:R-:W3:Y:S04]  /*c0710*/  LDL.LU.64 R8, [R1+0x50f0] ;  /* 0x0050f00001087983 */ /* 0x001ee80000300a00 */
[----:B------:R0:W-:Y:S04]  /*c0720*/  STL [R1+0xc78], R16 ;  /* 0x000c781001007387 */ /* 0x0001e80000100800 */
[----:B0-----:R-:W4:Y:S01]  /*c0730*/  LDL.LU.64 R16, [R1+0x50e8] ;  /* 0x0050e80001107983 */ /* 0x001f220000300a00 */
[----:B------:R-:W-:-:S02]  /*c0740*/  IADD3 R6, P6, PT, R7, R2, RZ ;  /* 0x0000000207067210 */ /* 0x000fc40007fde0ff */
[----:B------:R-:W-:-:S03]  /*c0750*/  SHF.R.S32.HI R25, RZ, 0x1f, R22 ;  /* 0x0000001fff197819 */ /* 0x000fc60000011416 */
[----:B------:R-:W-:Y:S01]  /*c0760*/  IMAD.X R7, R11, 0x1, R4, P6 ;  /* 0x000000010b077824 */ /* 0x000fe200030e0604 */
[----:B------:R-:W-:-:S04]  /*c0770*/  IADD3 R22, P6, PT, R22, R2, RZ ;  /* 0x0000000216167210 */ /* 0x000fc80007fde0ff */
[----:B------:R0:W-:Y:S04]  /*c0780*/  STL.64 [R1+0xc60], R6 ;  /* 0x000c600601007387 */ /* 0x0001e80000100a00 */
[----:B0-----:R-:W3:Y:S04]  /*c0790*/  LDL.LU.64 R6, [R1+0x50e0] ;  /* 0x0050e00001067983 */ /* 0x001ee80000300a00 */
[----:B------:R0:W-:Y:S04]  /*c07a0*/  STL [R1+0xc90], R22 ;  /* 0x000c901601007387 */ /* 0x0001e80000100800 */
[----:B0-----:R-:W3:Y:S04]  /*c07b0*/  LDL.LU.64 R22, [R1+0x50d8] ;  /* 0x0050d80001167983 */ /* 0x001ee80000300a00 */
[----:B----4-:R0:W-:Y:S04]  /*c07c0*/  STL.64 [R1+0x50d0], R16 ;  /* 0x0050d01001007387 */ /* 0x0101e80000100a00 */
[----:B0-----:R1:W4:Y:S04]  /*c07d0*/  LDL.64 R16, [R1+0xc78] ;  /* 0x000c780001107983 */ /* 0x0013280000100a00 */
[----:B--2---:R0:W-:Y:S04]  /*c07e0*/  STL.64 [R1+0x50c8], R12 ;  /* 0x0050c80c01007387 */ /* 0x0041e80000100a00 */
[----:B0-----:R1:W2:Y:S04]  /*c07f0*/  LDL.64 R12, [R1+0xc90] ;  /* 0x000c9000010c7983 */ /* 0x0012a80000100a00 */
[----:B------:R0:W-:Y:S04]  /*c0800*/  STL.64 [R1+0x50a8], R28 ;  /* 0x0050a81c01007387 */ /* 0x0001e80000100a00 */
[----:B0-----:R-:W2:Y:S04]  /*c0810*/  LDL R28, [R1+0x13ac] ;  /* 0x0013ac00011c7983 */ /* 0x001ea80000100800 */
[----:B--2---:R-:W-:Y:S04]  /*c0820*/  STL.64 [R1+0x50c0], R28 ;  /* 0x0050c01c01007387 */ /* 0x004fe80000100a00 */
[----:B---3--:R0:W-:Y:S04]  /*c0830*/  STL.64 [R1+0x50b0], R6 ;  /* 0x0050b00601007387 */ /* 0x0081e80000100a00 */
[----:B0-----:R-:W2:Y:S01]  /*c0840*/  LDL.LU R7, [R1+0x13a8] ;  /* 0x0013a80001077983 */ /* 0x001ea20000300800 */
[----:B----4-:R-:W-:-:S02]  /*c0850*/  IMAD.X R17, R25, 0x1, R3, P4 ;  /* 0x0000000119117824 */ /* 0x010fc400020e0603 */
[----:B------:R-:W-:Y:S01]  /*c0860*/  IMAD.X R13, R25, 0x1, R4, P6 ;  /* 0x00000001190d7824 */ /* 0x000fe200030e0604 */
[----:B------:R-:W-:Y:S04]  /*c0870*/  STL.64 [R1+0x50b8], R22 ;  /* 0x0050b81601007387 */ /* 0x000fe80000100a00 */
[----:B------:R0:W-:Y:S04]  /*c0880*/  STL [R1+0xc7c], R17 ;  /* 0x000c7c1101007387 */ /* 0x0001e80000100800 */
[----:B0-----:R-:W3:Y:S04]  /*c0890*/  LDL.LU.64 R16, [R1+0x50d0] ;  /* 0x0050d00001107983 */ /* 0x001ee80000300a00 */
[----:B------:R0:W-:Y:S04]  /*c08a0*/  STL [R1+0xc94], R13 ;  /* 0x000c940d01007387 */ /* 0x0001e80000100800 */
[----:B0-----:R-:W4:Y:S01]  /*c08b0*/  LDL.LU.64 R12, [R1+0x50c8] ;  /* 0x0050c800010c7983 */ /* 0x001f220000300a00 */
[----:B--2---:R-:W-:-:S02]  /*c08c0*/  SHF.R.S32.HI R11, RZ, 0x1f, R7 ;  /* 0x0000001fff0b7819 */ /* 0x004fc40000011407 */
[----:B------:R-:W-:-:S05]  /*c08d0*/  IADD3 R28, P5, PT, R7, R0, RZ ;  /* 0x00000000071c7210 */ /* 0x000fca0007fbe0ff */
[----:B------:R-:W-:-:S05]  /*c08e0*/  IMAD.X R29, R11, 0x1, R3, P5 ;  /* 0x000000010b1d7824 */ /* 0x000fca00028e0603 */
        /* <DEDUP_REMOVED lines=17> */
[----:B------:R0:W-:Y:S04]  /*c0a00*/  STL.64 [R1+0x5078], R26 ;  /* 0x0050781a01007387 */ /* 0x0001e80000100a00 */
[----:B0-----:R-:W3:Y:S01]  /*c0a10*/  LDL R26, [R1+0x13b4] ;  /* 0x0013b400011a7983 */ /* 0x001ee20000100800 */
[----:B--2---:R-:W-:-:S03]  /*c0a20*/  IMAD.X R5, R25, 0x1, R3, P4 ;  /* 0x0000000119057824 */ /* 0x004fc600020e0603 */
[----:B---3--:R-:W-:Y:S04]  /*c0a30*/  STL.64 [R1+0x5090], R26 ;  /* 0x0050901a01007387 */ /* 0x008fe80000100a00 */
[----:B------:R0:W-:Y:S04]  /*c0a40*/  STL.64 [R1+0x5098], R18 ;  /* 0x0050981201007387 */ /* 0x0001e80000100a00 */
[----:B0-----:R1:W2:Y:S04]  /*c0a50*/  LDL.64 R18, [R1+0xcf0] ;  /* 0x000cf00001127983 */ /* 0x0012a80000100a00 */
[----:B------:R-:W-:Y:S04]  /*c0a60*/  STL.64 [R1+0x5088], R8 ;  /* 0x0050880801007387 */ /* 0x000fe80000100a00 */
        /* <DEDUP_REMOVED lines=18> */
[----:B0-----:R-:W4:Y:S04]  /*c0b90*/  LDL.LU.64 R12, [R1+0x5080] ;  /* 0x00508000010c7983 */ /* 0x001f280000300a00 */
[----:B------:R0:W-:Y:S04]  /*c0ba0*/  STL [R1+0xd30], R26 ;  /* 0x000d301a01007387 */ /* 0x0001e80000100800 */
[----:B0-----:R-:W3:Y:S04]  /*c0bb0*/  LDL.LU.64 R26, [R1+0x5078] ;  /* 0x00507800011a7983 */ /* 0x001ee80000300a00 */
[----:B------:R0:W-:Y:S04]  /*c0bc0*/  STL.64 [R1+0x5070], R4 ;  /* 0x0050700401007387 */ /* 0x0001e80000100a00 */
[----:B0-----:R1:W3:Y:S04]  /*c0bd0*/  LDL.64 R4, [R1+0xd28] ;  /* 0x000d280001047983 */ /* 0x0012e80000100a00 */
[----:B------:R-:W-:Y:S04]  /*c0be0*/  STL.64 [R1+0x5060], R16 ;  /* 0x0050601001007387 */ /* 0x000fe80000100a00 */
        /* <DEDUP_REMOVED lines=23> */
[----:B------:R-:W-:Y:S01]  /*c0d60*/  IMAD.X R13, R11, 0x1, R4, P6 ;  /* 0x000000010b0d7824 */ /* 0x000fe200030e0604 */
[----:B------:R-:W-:-:S04]  /*c0d70*/  IADD3 R18, P6, PT, R18, R2, RZ ;  /* 0x0000000212127210 */ /* 0x000fc80007fde0ff */
[----:B------:R0:W-:Y:S04]  /*c0d80*/  STL.64 [R1+0xd40], R12 ;  /* 0x000d400c01007387 */ /* 0x0001e80000100a00 */
[----:B0-----:R-:W4:Y:S04]  /*c0d90*/  LDL.LU.64 R12, [R1+0x5050] ;  /* 0x00505000010c7983 */ /* 0x001f280000300a00 */
[----:B------:R0:W-:Y:S04]  /*c0da0*/  STL [R1+0xd50], R18 ;  /* 0x000d501201007387 */ /* 0x0001e80000100800 */
[----:B0-----:R-:W3:Y:S04]  /*c0db0*/  LDL.LU.64 R18, [R1+0x5048] ;  /* 0x0050480001127983 */ /* 0x001ee80000300a00 */
[----:B--2---:R-:W-:Y:S04]  /*c0dc0*/  STL.64 [R1+0x5020], R26 ;  /* 0x0050201a01007387 */ /* 0x004fe80000100a00 */
        /* <DEDUP_REMOVED lines=13> */
[C---:B------:R-:W-:Y:S01]  /*c0ea0*/  IADD3 R26, P5, PT, R22.reuse, R0, RZ ;  /* 0x00000000161a7210 */ /* 0x040fe20007fbe0ff */
[----:B0-----:R-:W-:Y:S01]  /*c0eb0*/  IMAD.X R7, R25, 0x1, R4, P6 ;  /* 0x0000000119077824 */ /* 0x001fe200030e0604 */
[----:B------:R-:W-:-:S03]  /*c0ec0*/  IADD3 R22, P6, PT, R22, R2, RZ ;  /* 0x0000000216167210 */ /* 0x000fc60007fde0ff */
[----:B------:R-:W-:Y:S01]  /*c0ed0*/  IMAD.X R27, R11, 0x1, R3, P5 ;  /* 0x000000010b1b7824 */ /* 0x000fe200028e0603 */
[----:B------:R2:W-:Y:S04]  /*c0ee0*/  STL [R1+0xd54], R7 ;  /* 0x000d540701007387 */ /* 0x0005e80000100800 */
[----:B--2---:R-:W2:Y:S04]  /*c0ef0*/  LDL.LU.64 R6, [R1+0x5038] ;  /* 0x0050380001067983 */ /* 0x004ea80000300a00 */
[----:B------:R0:W-:Y:S04]  /*c0f00*/  STL [R1+0xd60], R22 ;  /* 0x000d601601007387 */ /* 0x0001e80000100800 */
[----:B0-----:R-:W2:Y:S04]  /*c0f10*/  LDL.LU.64 R22, [R1+0x5030] ;  /* 0x0050300001167983 */ /* 0x001ea80000300a00 */
[----:B------:R0:W-:Y:S04]  /*c0f20*/  STL.64 [R1+0xd58], R26 ;  /* 0x000d581a01007387 */ /* 0x0001e80000100a00 */
[----:B0-----:R1:W2:Y:S04]  /*c0f30*/  LDL.LU R27, [R1+0x5028] ;  /* 0x00502800011b7983 */ /* 0x0012a80000300800 */
[----:B------:R0:W-:Y:S04]  /*c0f40*/  STL.64 [R1+0x5018], R2 ;  /* 0x0050180201007387 */ /* 0x0001e80000100a00 */
[----:B0-----:R1:W3:Y:S01]  /*c0f50*/  LDL.64 R2, [R1+0xd60] ;  /* 0x000d600001027983 */ /* 0x0012e20000100a00 */
[----:B----4-:R-:W-:-:S05]  /*c0f60*/  IADD3 R26, P4, PT, R12, R0, RZ ;  /* 0x000000000c1a7210 */ /* 0x010fca0007f9e0ff */
[----:B------:R2:W-:Y:S04]  /*c0f70*/  STL [R1+0xd68], R26 ;  /* 0x000d681a01007387 */ /* 0x0005e80000100800 */
[----:B--2---:R-:W2:Y:S01]  /*c0f80*/  LDL.LU.64 R26, [R1+0x5020] ;  /* 0x00502000011a7983 */ /* 0x004ea20000300a00 */
[----:B---3--:R-:W-:-:S05]  /*c0f90*/  IMAD.X R3, R11, 0x1, R4, P6 ;  /* 0x000000010b037824 */ /* 0x008fca00030e0604 */
[----:B------:R0:W-:Y:S04]  /*c0fa0*/  STL [R1+0xd64], R3 ;  /* 0x000d640301007387 */ /* 0x0001e80000100800 */
[----:B0-----:R-:W3:Y:S01]  /*c0fb0*/  LDL.LU.64 R2, [R1+0x5018] ;  /* 0x0050180001027983 */ /* 0x001ee20000300a00 */
[----:B------:R-:W-:Y:S02]  /*c0fc0*/  SHF.R.S32.HI R25, RZ, 0x1f, R12 ;  /* 0x0000001fff197819 */ /* 0x000fe4000001140c */
[----:B---3--:R-:W-:-:S05]  /*c0fd0*/  IADD3 R12, P6, PT, R12, R2, RZ ;  /* 0x000000020c0c7210 */ /* 0x008fca0007fde0ff */
[----:B------:R0:W-:Y:S04]  /*c0fe0*/  STL [R1+0xd70], R12 ;  /* 0x000d700c01007387 */ /* 0x0001e80000100800 */
[----:B0-----:R-:W3:Y:S04]  /*c0ff0*/  LDL.LU.64 R12, [R1+0x5010] ;  /* 0x00501000010c7983 */ /* 0x001ee80000300a00 */
[----:B---3--:R0:W-:Y:S04]  /*c1000*/  STL.64 [R1+0x5000], R12 ;  /* 0x0050000c01007387 */ /* 0x0081e80000100a00 */
[----:B0-----:R-:W3:Y:S04]  /*c1010*/  LDL.64 R12, [R1+0xd70] ;  /* 0x000d7000010c7983 */ /* 0x001ee80000100a00 */
[----:B---3--:R0:W-:Y:S04]  /*c1020*/  STL [R1+0x5008], R12 ;  /* 0x0050080c01007387 */ /* 0x0081e80000100800 */
[----:B0-----:R1:W3:Y:S04]  /*c1030*/  LDL.64 R12, [R1+0xd68] ;  /* 0x000d6800010c7983 */ /* 0x0012e80000100a00 */
[----:B------:R0:W-:Y:S04]  /*c1040*/  STL [R1+0x4ff8], R10 ;  /* 0x004ff80a01007387 */ /* 0x0001e80000100800 */
[----:B0-----:R-:W4:Y:S04]  /*c1050*/  LDL.LU R10, [R1+0x13c8] ;  /* 0x0013c800010a7983 */ /* 0x001f280000300800 */
[----:B------:R-:W-:Y:S01]  /*c1060*/  STL.64 [R1+0x4ff0], R16 ;  /* 0x004ff01001007387 */ /* 0x000fe20000100a00 */
[----:B---3--:R-:W-:-:S05]  /*c1070*/  IMAD.X R13, R25, 0x1, R3, P4 ;  /* 0x00000001190d7824 */ /* 0x008fca00020e0603 */
[----:B------:R0:W-:Y:S04]  /*c1080*/  STL [R1+0xd6c], R13 ;  /* 0x000d6c0d01007387 */ /* 0x0001e80000100800 */
[----:B------:R1:W3:Y:S01]  /*c1090*/  LDL.LU R12, [R1+0x5008] ;  /* 0x00500800010c7983 */ /* 0x0002e20000300800 */
[----:B0-----:R-:W-:-:S05]  /*c10a0*/  IMAD.X R13, R25, 0x1, R4, P6 ;  /* 0x00000001190d7824 */ /* 0x001fca00030e0604 */
[----:B------:R3:W-:Y:S04]  /*c10b0*/  STL [R1+0xd74], R13 ;  /* 0x000d740d01007387 */ /* 0x0007e80000100800 */
[----:B---3--:R-:W3:Y:S04]  /*c10c0*/  LDL.LU.64 R12, [R1+0x5000] ;  /* 0x00500000010c7983 */ /* 0x008ee80000300a00 */
[----:B------:R-:W-:Y:S04]  /*c10d0*/  STL.64 [R1+0x4fe8], R4 ;  /* 0x004fe80401007387 */ /* 0x000fe80000100a00 */
[----:B------:R0:W-:Y:S04]  /*c10e0*/  STL.64 [R1+0x4fd8], R18 ;  /* 0x004fd81201007387 */ /* 0x0001e80000100a00 */
[----:B0-----:R-:W2:Y:S01]  /*c10f0*/  LDL R18, [R1+0x13cc] ;  /* 0x0013cc0001127983 */ /* 0x001ea20000100800 */
[----:B----4-:R-:W-:-:S02]  /*c1100*/  SHF.R.S32.HI R11, RZ, 0x1f, R10 ;  /* 0x0000001fff0b7819 */ /* 0x010fc4000001140a */
[C---:B------:R-:W-:Y:S01]  /*c1110*/  IADD3 R16, P5, PT, R10.reuse, R0, RZ ;  /* 0x000000000a107210 */ /* 0x040fe20007fbe0ff */
[----:B------:R0:W-:Y:S04]  /*c1120*/  STL.64 [R1+0x4fe0], R20 ;  /* 0x004fe01401007387 */ /* 0x0001e80000100a00 */
[----:B------:R-:W-:Y:S01]  /*c1130*/  IMAD.X R17, R11, 0x1, R3, P5 ;  /* 0x000000010b117824 */ /* 0x000fe200028e0603 */
[----:B0-----:R-:W-:Y:S02]  /*c1140*/  IADD3 R20, P6, PT, R10, R2, RZ ;  /* 0x000000020a147210 */ /* 0x001fe40007fde0ff */
[----:B------:R-:W4:Y:S04]  /*c1150*/  LDL.LU R10, [R1+0x4ff8] ;  /* 0x004ff800010a7983 */ /* 0x000f280000300800 */
        /* <DEDUP_REMOVED lines=14> */
[----:B---3--:R0:W-:Y:S04]  /*c1240*/  STL.64 [R1+0x4fc8], R12 ;  /* 0x004fc80c01007387 */ /* 0x0081e80000100a00 */
[----:B0-----:R1:W3:Y:S04]  /*c1250*/  LDL.64 R12, [R1+0xd90] ;  /* 0x000d9000010c7983 */ /* 0x0012e80000100a00 */
[----:B------:R0:W-:Y:S04]  /*c1260*/  STL [R1+0x4fc0], R8 ;  /* 0x004fc00801007387 */ /* 0x0001e80000100800 */
[----:B0-----:R-:W3:Y:S04]  /*c1270*/  LDL.LU R8, [R1+0x13d0] ;  /* 0x0013d00001087983 */ /* 0x001ee80000300800 */
[----:B------:R-:W-:Y:S04]  /*c1280*/  STL.64 [R1+0x4fb8], R16 ;  /* 0x004fb81001007387 */ /* 0x000fe80000100a00 */
[----:B------:R0:W-:Y:S04]  /*c1290*/  STL.64 [R1+0x4fa0], R28 ;  /* 0x004fa01c01007387 */ /* 0x0001e80000100a00 */
[----:B0-----:R-:W4:Y:S01]  /*c12a0*/  LDL R28, [R1+0x13d4] ;  /* 0x0013d400011c7983 */ /* 0x001f220000100800 */
        /* <DEDUP_REMOVED lines=10> */
[----:B------:R0:W-:Y:S01]  /*c1350*/  STL.64 [R1+0x4fa8], R18 ;  /* 0x004fa81201007387 */ /* 0x0001e20000100a00 */
[----:B----4-:R-:W-:-:S02]  /*c1360*/  IADD3 R4, P4, PT, R28, R0, RZ ;  /* 0x000000001c047210 */ /* 0x010fc40007f9e0ff */
        /* <DEDUP_REMOVED lines=46> */
[----:B0-----:R-:W2:Y:S04]  /*c1650*/  LDL.LU R7, [R1+0x13e0] ;  /* 0x0013e00001077983 */ /* 0x001ea80000300800 */
[----:B------:R-:W-:Y:S04]  /*c1660*/  STL.64 [R1+0x4f58], R12 ;  /* 0x004f580c01007387 */ /* 0x000fe80000100a00 */
[----:B------:R-:W-:Y:S04]  /*c1670*/  STL [R1+0x4f60], R13 ;  /* 0x004f600d01007387 */ /* 0x000fe80000100800 */
[----:B------:R0:W-:Y:S04]  /*c1680*/  STL.64 [R1+0x4f48], R26 ;  /* 0x004f481a01007387 */ /* 0x0001e80000100a00 */
[----:B0-----:R-:W2:Y:S04]  /*c1690*/  LDL.LU R26, [R1+0x13e4] ;  /* 0x0013e400011a7983 */ /* 0x001ea80000300800 */
[----:B--2---:R0:W-:Y:S04]  /*c16a0*/  STL.64 [R1+0x4f68], R26 ;  /* 0x004f681a01007387 */ /* 0x0041e80000100a00 */
[----:B0-----:R1:W2:Y:S01]  /*c16b0*/  LDL.64 R26, [R1+0xdd0] ;  /* 0x000dd000011a7983 */ /* 0x0012a20000100a00 */
[----:B----4-:R-:W-:Y:S01]  /*c16c0*/  IMAD.X R29, R25, 0x1, R3, P4 ;  /* 0x00000001191d7824 */ /* 0x010fe200020e0603 */
[----:B------:R-:W-:-:S02]  /*c16d0*/  SHF.R.S32.HI R11, RZ, 0x1f, R7 ;  /* 0x0000001fff0b7819 */ /* 0x000fc40000011407 */
[----:B------:R-:W-:Y:S02]  /*c16e0*/  IADD3 R12, P5, PT, R7, R0, RZ ;  /* 0x00000000070c7210 */ /* 0x000fe40007fbe0ff */
[----:B------:R0:W-:Y:S03]  /*c16f0*/  STL [R1+0xdcc], R29 ;  /* 0x000dcc1d01007387 */ /* 0x0001e60000100800 */
[----:B------:R-:W-:Y:S01]  /*c1700*/  IMAD.X R13, R11, 0x1, R3, P5 ;  /* 0x000000010b0d7824 */ /* 0x000fe200028e0603 */
[----:B0-----:R-:W4:Y:S01]  /*c1710*/  LDL.LU.64 R28, [R1+0x4f70] ;  /* 0x004f7000011c7983 */ /* 0x001f220000300a00 */
        /* <DEDUP_REMOVED lines=15> */
[----:B0-----:R-:W2:Y:S04]  /*c1810*/  LDL.LU.64 R26, [R1+0x4f48] ;  /* 0x004f4800011a7983 */ /* 0x001ea80000300a00 */
[----:B------:R-:W-:Y:S04]  /*c1820*/  STL.64 [R1+0x4f30], R16 ;  /* 0x004f301001007387 */ /* 0x000fe80000100a00 */
[----:B----4-:R0:W-:Y:S04]  /*c1830*/  STL.64 [R1+0x4f38], R28 ;  /* 0x004f381c01007387 */ /* 0x0101e80000100a00 */
[----:B0-----:R-:W4:Y:S04]  /*c1840*/  LDL.64 R28, [R1+0xdf0] ;  /* 0x000df000011c7983 */ /* 0x001f280000100a00 */
[----:B----4-:R0:W-:Y:S04]  /*c1850*/  STL [R1+0x4f40], R28 ;  /* 0x004f401c01007387 */ /* 0x0101e80000100800 */
[----:B0-----:R1:W4:Y:S04]  /*c1860*/  LDL.64 R28, [R1+0xde8] ;  /* 0x000de800011c7983 */ /* 0x0013280000100a00 */
[----:B--2---:R0:W-:Y:S04]  /*c1870*/  STL.64 [R1+0x4f18], R26 ;  /* 0x004f181a01007387 */ /* 0x0041e80000100a00 */
[----:B0-----:R-:W2:Y:S04]  /*c1880*/  LDL R26, [R1+0x13ec] ;  /* 0x0013ec00011a7983 */ /* 0x001ea80000100800 */
[----:B------:R0:W-:Y:S04]  /*c1890*/  STL.64 [R1+0x4f20], R12 ;  /* 0x004f200c01007387 */ /* 0x0001e80000100a00 */
[----:B0-----:R-:W3:Y:S01]  /*c18a0*/  LDL.LU R13, [R1+0x13e8] ;  /* 0x0013e800010d7983 */ /* 0x001ee20000300800 */
[----:B----4-:R-:W-:-:S05]  /*c18b0*/  IMAD.X R29, R25, 0x1, R3, P4 ;  /* 0x00000001191d7824 */ /* 0x010fca00020e0603 */
[----:B------:R0:W-:Y:S04]  /*c18c0*/  STL [R1+0xdec], R29 ;  /* 0x000dec1d01007387 */ /* 0x0001e80000100800 */
[----:B------:R1:W4:Y:S04]  /*c18d0*/  LDL.LU R28, [R1+0x4f40] ;  /* 0x004f4000011c7983 */ /* 0x0003280000300800 */
[----:B------:R1:W-:Y:S01]  /*c18e0*/  STL.64 [R1+0x4f28], R14 ;  /* 0x004f280e01007387 */ /* 0x0003e20000100a00 */
[----:B0-----:R-:W-:Y:S01]  /*c18f0*/  IMAD.X R29, R25, 0x1, R4, P6 ;  /* 0x00000001191d7824 */ /* 0x001fe200030e0604 */
[----:B--2---:R-:W-:-:S02]  /*c1900*/  SHF.R.S32.HI R25, RZ, 0x1f, R26 ;  /* 0x0000001fff197819 */ /* 0x004fc4000001141a */
[CC--:B-1----:R-:W-:Y:S02]  /*c1910*/  IADD3 R14, P4, PT, R26.reuse, R0.reuse, RZ ;  /* 0x000000001a0e7210 */ /* 0x0c2fe40007f9e0ff */
[----:B---3--:R-:W-:Y:S02]  /*c1920*/  SHF.R.S32.HI R11, RZ, 0x1f, R13 ;  /* 0x0000001fff0b7819 */ /* 0x008fe4000001140d */
[C---:B------:R-:W-:Y:S02]  /*c1930*/  IADD3 R16, P5, PT, R13.reuse, R0, RZ ;  /* 0x000000000d107210 */ /* 0x040fe40007fbe0ff */
[-C--:B------:R-:W-:Y:S01]  /*c1940*/  IADD3 R12, P6, PT, R13, R2.reuse, RZ ;  /* 0x000000020d0c7210 */ /* 0x080fe20007fde0ff */
[----:B------:R4:W-:Y:S02]  /*c1950*/  STL [R1+0xdf4], R29 ;  /* 0x000df41d01007387 */ /* 0x0009e40000100800 */
[C-C-:B------:R-:W-:Y:S02]  /*c1960*/  IMAD.X R17, R11.reuse, 0x1, R3.reuse, P5 ;  /* 0x000000010b117824 */ /* 0x140fe400028e0603 */
[----:B------:R-:W-:Y:S01]  /*c1970*/  IMAD.X R13, R11, 0x1, R4, P6 ;  /* 0x000000010b0d7824 */ /* 0x000fe200030e0604 */
[----:B------:R-:W-:Y:S01]  /*c1980*/  IADD3 R26, P6, PT, R26, R2, RZ ;  /* 0x000000021a1a7210 */ /* 0x000fe20007fde0ff */
[----:B----4-:R-:W2:Y:S04]  /*c1990*/  LDL.LU.64 R28, [R1+0x4f38] ;  /* 0x004f3800011c7983 */ /* 0x010ea80000300a00 */
        /* <DEDUP_REMOVED lines=14> */
[----:B-1----:R-:W4:Y:S04]  /*c1a80*/  LDL.LU R8, [R1+0x13f0] ;  /* 0x0013f00001087983 */ /* 0x002f280000300800 */
[----:B------:R1:W-:Y:S04]  /*c1a90*/  STL.64 [R1+0x4ee8], R12 ;  /* 0x004ee80c01007387 */ /* 0x0003e80000100a00 */
[----:B-1----:R-:W3:Y:S01]  /*c1aa0*/  LDL R12, [R1+0x13f4] ;  /* 0x0013f400010c7983 */ /* 0x002ee20000100800 */
[----:B--2---:R-:W-:-:S05]  /*c1ab0*/  IMAD.X R15, R25, 0x1, R3, P4 ;  /* 0x00000001190f7824 */ /* 0x004fca00020e0603 */
[----:B------:R1:W-:Y:S04]  /*c1ac0*/  STL [R1+0xe0c], R15 ;  /* 0x000e0c0f01007387 */ /* 0x0003e80000100800 */
[----:B------:R0:W2:Y:S01]  /*c1ad0*/  LDL.LU R14, [R1+0x4f10] ;  /* 0x004f1000010e7983 */ /* 0x0000a20000300800 */
[----:B----4-:R-:W-:Y:S02]  /*c1ae0*/  SHF.R.S32.HI R11, RZ, 0x1f, R8 ;  /* 0x0000001fff0b7819 */ /* 0x010fe40000011408 */
[C---:B------:R-:W-:Y:S01]  /*c1af0*/  IADD3 R26, P5, PT, R8.reuse, R0, RZ ;  /* 0x00000000081a7210 */ /* 0x040fe20007fbe0ff */
[----:B-1----:R-:W-:Y:S01]  /*c1b00*/  IMAD.X R15, R25, 0x1, R4, P6 ;  /* 0x00000001190f7824 */ /* 0x002fe200030e0604 */
[----:B------:R-:W-:-:S03]  /*c1b10*/  IADD3 R8, P6, PT, R8, R2, RZ ;  /* 0x0000000208087210 */ /* 0x000fc60007fde0ff */
[----:B------:R-:W-:Y:S01]  /*c1b20*/  IMAD.X R27, R11, 0x1, R3, P5 ;  /* 0x000000010b1b7824 */ /* 0x000fe200028e0603 */
[----:B------:R2:W-:Y:S04]  /*c1b30*/  STL [R1+0xe14], R15 ;  /* 0x000e140f01007387 */ /* 0x0005e80000100800 */
[----:B--2---:R-:W2:Y:S04]  /*c1b40*/  LDL.LU.64 R14, [R1+0x4f08] ;  /* 0x004f0800010e7983 */ /* 0x004ea80000300a00 */
[----:B------:R3:W-:Y:S04]  /*c1b50*/  STL [R1+0x4ef8], R8 ;  /* 0x004ef80801007387 */ /* 0x0007e80000100800 */
[----:B------:R1:W-:Y:S01]  /*c1b60*/  STL.64 [R1+0xe18], R26 ;  /* 0x000e181a01007387 */ /* 0x0003e20000100a00 */
[----:B---3--:R-:W-:-:S03]  /*c1b70*/  IADD3 R8, P4, PT, R12, R0, RZ ;  /* 0x000000000c087210 */ /* 0x008fc60007f9e0ff */
[----:B-1----:R-:W3:Y:S04]  /*c1b80*/  LDL.LU.64 R26, [R1+0x4f00] ;  /* 0x004f0000011a7983 */ /* 0x002ee80000300a00 */
[----:B------:R1:W-:Y:S04]  /*c1b90*/  STL [R1+0xe28], R8 ;  /* 0x000e280801007387 */ /* 0x0003e80000100800 */
[----:B-1----:R-:W4:Y:S01]  /*c1ba0*/  LDL.LU R8, [R1+0x4ef8] ;  /* 0x004ef80001087983 */ /* 0x002f220000300800 */
[----:B------:R-:W-:Y:S01]  /*c1bb0*/  IMAD.X R9, R11, 0x1, R4, P6 ;  /* 0x000000010b097824 */ /* 0x000fe200030e0604 */
[----:B------:R-:W-:-:S02]  /*c1bc0*/  SHF.R.S32.HI R25, RZ, 0x1f, R12 ;  /* 0x0000001fff197819 */ /* 0x000fc4000001140c */
[----:B------:R-:W-:Y:S02]  /*c1bd0*/  IADD3 R12, P6, PT, R12, R2, RZ ;  /* 0x000000020c0c7210 */ /* 0x000fe40007fde0ff */
[----:B----4-:R1:W-:Y:S04]  /*c1be0*/  STL.64 [R1+0xe20], R8 ;  /* 0x000e200801007387 */ /* 0x0103e80000100a00 */
[----:B-1----:R-:W4:Y:S04]  /*c1bf0*/  LDL.LU.64 R8, [R1+0x4ef0] ;  /* 0x004ef00001087983 */ /* 0x002f280000300a00 */
[----:B------:R1:W-:Y:S04]  /*c1c00*/  STL [R1+0xe30], R12 ;  /* 0x000e300c01007387 */ /* 0x0003e80000100800 */
[----:B-1----:R-:W2:Y:S04]  /*c1c10*/  LDL.LU.64 R12, [R1+0x4ee8] ;  /* 0x004ee800010c7983 */ /* 0x002ea80000300a00 */
[----:B--2---:R1:W-:Y:S04]  /*c1c20*/  STL.64 [R1+0x4ed8], R12 ;  /* 0x004ed80c01007387 */ /* 0x0043e80000100a00 */
[----:B-1----:R-:W2:Y:S04]  /*c1c30*/  LDL.64 R12, [R1+0xe30] ;  /* 0x000e3000010c7983 */ /* 0x002ea80000100a00 */
[----:B--2---:R1:W-:Y:S04]  /*c1c40*/  STL [R1+0x4ee0], R12 ;  /* 0x004ee00c01007387 */ /* 0x0043e80000100800 */
[----:B-1----:R0:W2:Y:S04]  /*c1c50*/  LDL.64 R12, [R1+0xe28] ;  /* 0x000e2800010c7983 */ /* 0x0020a80000100a00 */
[----:B---3--:R-:W-:Y:S04]  /*c1c60*/  STL.64 [R1+0x4ed0], R26 ;  /* 0x004ed01a01007387 */ /* 0x008fe80000100a00 */
[----:B------:R1:W-:Y:S04]  /*c1c70*/  STL.64 [R1+0x4ec0], R14 ;  /* 0x004ec00e01007387 */ /* 0x0003e80000100a00 */
[----:B-1----:R-:W3:Y:S04]  /*c1c80*/  LDL.LU R15, [R1+0x13f8] ;  /* 0x0013f800010f7983 */ /* 0x002ee80000300800 */
[----:B----4-:R-:W-:Y:S01]  /*c1c90*/  STL.64 [R1+0x4ec8], R8 ;  /* 0x004ec80801007387 */ /* 0x010fe20000100a00 */
[----:B--2---:R-:W-:-:S05]  /*c1ca0*/  IMAD.X R13, R25, 0x1, R3, P4 ;  /* 0x00000001190d7824 */ /* 0x004fca00020e0603 */
[----:B------:R1:W-:Y:S04]  /*c1cb0*/  STL [R1+0xe2c], R13 ;  /* 0x000e2c0d01007387 */ /* 0x0003e80000100800 */
[----:B------:R0:W2:Y:S01]  /*c1cc0*/  LDL.LU R12, [R1+0x4ee0] ;  /* 0x004ee000010c7983 */ /* 0x0000a20000300800 */
[----:B-1----:R-:W-:-:S05]  /*c1cd0*/  IMAD.X R13, R25, 0x1, R4, P6 ;  /* 0x00000001190d7824 */ /* 0x002fca00030e0604 */
[----:B------:R2:W-:Y:S04]  /*c1ce0*/  STL [R1+0xe34], R13 ;  /* 0x000e340d01007387 */ /* 0x0005e80000100800 */
[----:B--2---:R-:W2:Y:S01]  /*c1cf0*/  LDL.LU.64 R12, [R1+0x4ed8] ;  /* 0x004ed800010c7983 */ /* 0x004ea20000300a00 */
[----:B---3--:R-:W-:Y:S02]  /*c1d00*/  SHF.R.S32.HI R11, RZ, 0x1f, R15 ;  /* 0x0000001fff0b7819 */ /* 0x008fe4000001140f */
[C---:B------:R-:W-:Y:S01]  /*c1d10*/  IADD3 R26, P5, PT, R15.reuse, R0, RZ ;  /* 0x000000000f1a7210 */ /* 0x040fe20007fbe0ff */
[----:B--2---:R1:W-:Y:S04]  /*c1d20*/  STL.64 [R1+0x4eb8], R12 ;  /* 0x004eb80c01007387 */ /* 0x0043e80000100a00 */
[----:B-1----:R-:W2:Y:S01]  /*c1d30*/  LDL.LU R12, [R1+0x13fc] ;  /* 0x0013fc00010c7983 */ /* 0x002ea20000300800 */
[----:B------:R-:W-:Y:S01]  /*c1d40*/  IADD3 R14, P6, PT, R15, R2, RZ ;  /* 0x000000020f0e7210 */ /* 0x000fe20007fde0ff */
[----:B------:R-:W-:-:S04]  /*c1d50*/  IMAD.X R27, R11, 0x1, R3, P5 ;  /* 0x000000010b1b7824 */ /* 0x000fc800028e0603 */
[----:B------:R-:W-:Y:S01]  /*c1d60*/  IMAD.X R15, R11, 0x1, R4, P6 ;  /* 0x000000010b0f7824 */ /* 0x000fe200030e0604 */
[----:B------:R1:W-:Y:S04]  /*c1d70*/  STL.64 [R1+0xe38], R26 ;  /* 0x000e381a01007387 */ /* 0x0003e80000100a00 */
[----:B-1----:R-:W3:Y:S01]  /*c1d80*/  LDL.LU.64 R26, [R1+0x4ed0] ;  /* 0x004ed000011a7983 */ /* 0x002ee20000300a00 */
[C---:B--2---:R-:W-:Y:S02]  /*c1d90*/  IADD3 R8, P4, PT, R12.reuse, R0, RZ ;  /* 0x000000000c087210 */ /* 0x044fe40007f9e0ff */
[----:B------:R-:W-:Y:S02]  /*c1da0*/  SHF.R.S32.HI R25, RZ, 0x1f, R12 ;  /* 0x0000001fff197819 */ /* 0x000fe4000001140c */
[----:B------:R-:W-:Y:S01]  /*c1db0*/  IADD3 R12, P6, PT, R12, R2, RZ ;  /* 0x000000020c0c7210 */ /* 0x000fe20007fde0ff */
[----:B------:R1:W-:Y:S04]  /*c1dc0*/  STL [R1+0xe48], R8 ;  /* 0x000e480801007387 */ /* 0x0003e80000100800 */
[----:B-1----:R-:W2:Y:S04]  /*c1dd0*/  LDL.LU.64 R8, [R1+0x4ec8] ;  /* 0x004ec80001087983 */ /* 0x002ea80000300a00 */
[----:B------:R1:W-:Y:S04]  /*c1de0*/  STL.64 [R1+0xe40], R14 ;  /* 0x000e400e01007387 */ /* 0x0003e80000100a00 */
[----:B-1----:R-:W4:Y:S04]  /*c1df0*/  LDL.LU.64 R14, [R1+0x4ec0] ;  /* 0x004ec000010e7983 */ /* 0x002f280000300a00 */
[----:B------:R1:W-:Y:S04]  /*c1e00*/  STL [R1+0xe50], R12 ;  /* 0x000e500c01007387 */ /* 0x0003e80000100800 */
[----:B-1----:R-:W2:Y:S04]  /*c1e10*/  LDL.LU.64 R12, [R1+0x4eb8] ;  /* 0x004eb800010c7983 */ /* 0x002ea80000300a00 */
[----:B------:R1:W-:Y:S04]  /*c1e20*/  STL.64 [R1+0x4eb0], R4 ;  /* 0x004eb00401007387 */ /* 0x0003e80000100a00 */
[----:B-1----:R0:W3:Y:S04]  /*c1e30*/  LDL.64 R4, [R1+0xe48] ;  /* 0x000e480001047983 */ /* 0x0020e80000100a00 */
[----:B--2---:R1:W-:Y:S04]  /*c1e40*/  STL.64 [R1+0x4ea8], R12 ;  /* 0x004ea80c01007387 */ /* 0x0043e80000100a00 */
[----:B-1----:R0:W2:Y:S04]  /*c1e50*/  LDL.64 R12, [R1+0xe50] ;  /* 0x000e5000010c7983 */ /* 0x0020a80000100a00 */
[----:B------:R-:W-:Y:S04]  /*c1e60*/  STL.64 [R1+0x4ea0], R16 ;  /* 0x004ea01001007387 */ /* 0x000fe80000100a00 */
[----:B------:R1:W-:Y:S01]  /*c1e70*/  STL.64 [R1+0x4e90], R28 ;  /* 0x004e901c01007387 */ /* 0x0003e20000100a00 */
[----:B---3--:R-:W-:-:S03]  /*c1e80*/  IMAD.X R5, R25, 0x1, R3, P4 ;  /* 0x0000000119057824 */ /* 0x008fc600020e0603 */
[----:B-1----:R-:W3:Y:S04]  /*c1e90*/  LDL.LU R29, [R1+0x1400] ;  /* 0x00140000011d7983 */ /* 0x002ee80000300800 */
[----:B------:R1:W-:Y:S04]  /*c1ea0*/  STL.64 [R1+0x4e88], R8 ;  /* 0x004e880801007387 */ /* 0x0003e80000100a00 */
[----:B-1----:R-:W2:Y:S04]  /*c1eb0*/  LDL.LU R8, [R1+0x1404] ;  /* 0x0014040001087983 */ /* 0x002ea80000300800 */
[----:B----4-:R-:W-:Y:S04]  /*c1ec0*/  STL.64 [R1+0x4e98], R14 ;  /* 0x004e980e01007387 */ /* 0x010fe80000100a00 */
[----:B------:R1:W-:Y:S04]  /*c1ed0*/  STL [R1+0xe4c], R5 ;  /* 0x000e4c0501007387 */ /* 0x0003e80000100800 */
[----:B-1----:R-:W4:Y:S01]  /*c1ee0*/  LDL.LU.64 R4, [R1+0x4eb0] ;  /* 0x004eb00001047983 */ /* 0x002f220000300a00 */
        /* <DEDUP_REMOVED lines=10> */
[----:B-1----:R-:W2:Y:S04]  /*c1f90*/  LDL.LU.64 R12, [R1+0x4ea8] ;  /* 0x004ea800010c7983 */ /* 0x002ea80000300a00 */
[----:B------:R1:W-:Y:S04]  /*c1fa0*/  STL.64 [R1+0xe58], R16 ;  /* 0x000e581001007387 */ /* 0x0003e80000100a00 */
[----:B-1----:R-:W3:Y:S04]  /*c1fb0*/  LDL.LU.64 R16, [R1+0x4ea0] ;  /* 0x004ea00001107983 */ /* 0x002ee80000300a00 */
[----:B------:R1:W-:Y:S04]  /*c1fc0*/  STL [R1+0xe68], R14 ;  /* 0x000e680e01007387 */ /* 0x0003e80000100800 */
[----:B-1----:R-:W4:Y:S04]  /*c1fd0*/  LDL.LU.64 R14, [R1+0x4e98] ;  /* 0x004e9800010e7983 */ /* 0x002f280000300a00 */
[----:B------:R1:W-:Y:S04]  /*c1fe0*/  STL.64 [R1+0xe60], R28 ;  /* 0x000e601c01007387 */ /* 0x0003e80000100a00 */
[----:B-1----:R-:W4:Y:S04]  /*c1ff0*/  LDL.LU.64 R28, [R1+0x4e90] ;  /* 0x004e9000011c7983 */ /* 0x002f280000300a00 */
[----:B------:R1:W-:Y:S04]  /*c2000*/  STL [R1+0xe70], R8 ;  /* 0x000e700801007387 */ /* 0x0003e80000100800 */
[----:B-1----:R-:W4:Y:S04]  /*c2010*/  LDL.LU.64 R8, [R1+0x4e88] ;  /* 0x004e880001087983 */ /* 0x002f280000300a00 */
[----:B------:R1:W-:Y:S04]  /*c2020*/  STL.64 [R1+0x4e80], R4 ;  /* 0x004e800401007387 */ /* 0x0003e80000100a00 */
[----:B-1----:R0:W4:Y:S04]  /*c2030*/  LDL.64 R4, [R1+0xe68] ;  /* 0x000e680001047983 */ /* 0x0021280000100a00 */
[----:B--2---:R-:W-:Y:S04]  /*c2040*/  STL.64 [R1+0x4e70], R12 ;  /* 0x004e700c01007387 */ /* 0x004fe80000100a00 */
[----:B------:R1:W-:Y:S04]  /*c2050*/  STL.64 [R1+0x4e78], R26 ;  /* 0x004e781a01007387 */ /* 0x0003e80000100a00 */
[----:B-1----:R0:W2:Y:S04]  /*c2060*/  LDL.64 R26, [R1+0xe70] ;  /* 0x000e7000011a7983 */ /* 0x0020a80000100a00 */
[----:B---3--:R1:W-:Y:S04]  /*c2070*/  STL.64 [R1+0x4e60], R16 ;  /* 0x004e601001007387 */ /* 0x0083e80000100a00 */
[----:B-1----:R-:W3:Y:S04]  /*c2080*/  LDL.LU R17, [R1+0x1408] ;  /* 0x0014080001117983 */ /* 0x002ee80000300800 */
[----:B------:R-:W-:Y:S04]  /*c2090*/  STL.64 [R1+0x4e68], R18 ;  /* 0x004e681201007387 */ /* 0x000fe80000100a00 */
[----:B----4-:R1:W-:Y:S04]  /*c20a0*/  STL.64 [R1+0x4e58], R8 ;  /* 0x004e580801007387 */ /* 0x0103e80000100a00 */
[----:B-1----:R-:W4:Y:S01]  /*c20b0*/  LDL R8, [R1+0x140c] ;  /* 0x00140c0001087983 */ /* 0x002f220000100800 */
[----:B------:R-:W-:-:S05]  /*c20c0*/  IMAD.X R5, R25, 0x1, R3, P4 ;  /* 0x0000000119057824 */ /* 0x000fca00020e0603 */
[----:B------:R1:W-:Y:S04]  /*c20d0*/  STL [R1+0xe6c], R5 ;  /* 0x000e6c0501007387 */ /* 0x0003e80000100800 */
[----:B-1----:R-:W2:Y:S01]  /*c20e0*/  LDL.LU.64 R4, [R1+0x4e80] ;  /* 0x004e800001047983 */ /* 0x002ea20000300a00 */
        /* <DEDUP_REMOVED lines=16> */
[----:B-1----:R-:W2:Y:S04]  /*c21f0*/  LDL.LU.64 R16, [R1+0x4e60] ;  /* 0x004e600001107983 */ /* 0x002ea80000300a00 */
        /* <DEDUP_REMOVED lines=8> */
[----:B-1----:R-:W3:Y:S01]  /*c2280*/  LDL.LU R26, [R1+0x1410] ;  /* 0x00141000011a7983 */ /* 0x002ee20000300800 */
[----:B--2---:R-:W-:-:S05]  /*c2290*/  IMAD.X R9, R25, 0x1, R3, P4 ;  /* 0x0000000119097824 */ /* 0x004fca00020e0603 */
[----:B------:R1:W-:Y:S04]  /*c22a0*/  STL [R1+0xe8c], R9 ;  /* 0x000e8c0901007387 */ /* 0x0003e80000100800 */
[----:B------:R0:W2:Y:S01]  /*c22b0*/  LDL.LU R8, [R1+0x4e50] ;  /* 0x004e500001087983 */ /* 0x0000a20000300800 */
[----:B-1----:R-:W-:-:S05]  /*c22c0*/  IMAD.X R9, R25, 0x1, R4, P6 ;  /* 0x0000000119097824 */ /* 0x002fca00030e0604 */
[----:B------:R2:W-:Y:S04]  /*c22d0*/  STL [R1+0xe94], R9 ;  /* 0x000e940901007387 */ /* 0x0005e80000100800 */
[----:B--2---:R-:W2:Y:S04]  /*c22e0*/  LDL.LU.64 R8, [R1+0x4e48] ;  /* 0x004e480001087983 */ /* 0x004ea80000300a00 */
[----:B------:R-:W-:Y:S01]  /*c22f0*/  STL.64 [R1+0x4e30], R4 ;  /* 0x004e300401007387 */ /* 0x000fe20000100a00 */
[----:B---3--:R-:W-:Y:S02]  /*c2300*/  SHF.R.S32.HI R11, RZ, 0x1f, R26 ;  /* 0x0000001fff0b7819 */ /* 0x008fe4000001141a */
[----:B------:R-:W-:-:S02]  /*c2310*/  IADD3 R12, P5, PT, R26, R0, RZ ;  /* 0x000000001a0c7210 */ /* 0x000fc40007fbe0ff */
[----:B------:R-:W-:Y:S01]  /*c2320*/  IADD3 R26, P6, PT, R26, R2, RZ ;  /* 0x000000021a1a7210 */ /* 0x000fe20007fde0ff */
[----:B--2---:R1:W-:Y:S04]  /*c2330*/  STL.64 [R1+0x4e20], R8 ;  /* 0x004e200801007387 */ /* 0x0043e80000100a00 */
[----:B-1----:R-:W2:Y:S01]  /*c2340*/  LDL R8, [R1+0x1414] ;  /* 0x0014140001087983 */ /* 0x002ea20000100800 */
[----:B------:R-:W-:-:S03]  /*c2350*/  IMAD.X R13, R11, 0x1, R3, P5 ;  /* 0x000000010b0d7824 */ /* 0x000fc600028e0603 */
[----:B------:R1:W-:Y:S04]  /*c2360*/  STL [R1+0xea0], R26 ;  /* 0x000ea01a01007387 */ /* 0x0003e80000100800 */
[----:B-1----:R-:W3:Y:S04]  /*c2370*/  LDL.LU.64 R26, [R1+0x4e40] ;  /* 0x004e4000011a7983 */ /* 0x002ee80000300a00 */
[----:B------:R1:W-:Y:S04]  /*c2380*/  STL.64 [R1+0xe98], R12 ;  /* 0x000e980c01007387 */ /* 0x0003e80000100a00 */
[----:B-1----:R-:W3:Y:S04]  /*c2390*/  LDL.LU.64 R12, [R1+0x4e38] ;  /* 0x004e3800010c7983 */ /* 0x002ee80000300a00 */
[----:B------:R1:W-:Y:S04]  /*c23a0*/  STL.64 [R1+0x4e28], R2 ;  /* 0x004e280201007387 */ /* 0x0003e80000100a00 */
[----:B-1----:R0:W3:Y:S01]  /*c23b0*/  LDL.64 R2, [R1+0xea0] ;  /* 0x000ea00001027983 */ /* 0x0020e20000100a00 */
[----:B--2---:R-:W-:-:S05]  /*c23c0*/  IADD3 R4, P4, PT, R8, R0, RZ ;  /* 0x0000000008047210 */ /* 0x004fca0007f9e0ff */
[----:B------:R1:W-:Y:S04]  /*c23d0*/  STL [R1+0xea8], R4 ;  /* 0x000ea80401007387 */ /* 0x0003e80000100800 */
[----:B-1----:R-:W3:Y:S02]  /*c23e0*/  LDL.LU.64 R4, [R1+0x4e30] ;  /* 0x004e300001047983 */ /* 0x002ee40000300a00 */
[----:B---3--:R-:W-:-:S05]  /*c23f0*/  IMAD.X R3, R11, 0x1, R4, P6 ;  /* 0x000000010b037824 */ /* 0x008fca00030e0604 */
[----:B------:R1:W-:Y:S04]  /*c2400*/  STL [R1+0xea4], R3 ;  /* 0x000ea40301007387 */ /* 0x0003e80000100800 */
[----:B-1----:R-:W2:Y:S01]  /*c2410*/  LDL.LU.64 R2, [R1+0x4e28] ;  /* 0x004e280001027983 */ /* 0x002ea20000300a00 */
[----:B------:R-:W-:Y:S02]  /*c2420*/  SHF.R.S32.HI R25, RZ, 0x1f, R8 ;  /* 0x0000001fff197819 */ /* 0x000fe40000011408 */
[----:B--2---:R-:W-:-:S05]  /*c2430*/  IADD3 R8, P6, PT, R8, R2, RZ ;  /* 0x0000000208087210 */ /* 0x004fca0007fde0ff */
[----:B------:R1:W-:Y:S04]  /*c2440*/  STL [R1+0xeb0], R8 ;  /* 0x000eb00801007387 */ /* 0x0003e80000100800 */
[----:B-1----:R-:W2:Y:S04]  /*c2450*/  LDL.LU.64 R8, [R1+0x4e20] ;  /* 0x004e200001087983 */ /* 0x002ea80000300a00 */
[----:B------:R1:W-:Y:S04]  /*c2460*/  STL.64 [R1+0x4e18], R4 ;  /* 0x004e180401007387 */ /* 0x0003e80000100a00 */
[----:B-1----:R0:W3:Y:S04]  /*c2470*/  LDL.64 R4, [R1+0xea8] ;  /* 0x000ea80001047983 */ /* 0x0020e80000100a00 */
[----:B------:R1:W-:Y:S04]  /*c2480*/  STL [R1+0x4e10], R6 ;  /* 0x004e100601007387 */ /* 0x0003e80000100800 */
[----:B-1----:R-:W2:Y:S04]  /*c2490*/  LDL.LU R6, [R1+0x1418] ;  /* 0x0014180001067983 */ /* 0x002ea80000300800 */
[----:B------:R-:W-:Y:S01]  /*c24a0*/  STL.64 [R1+0x4e08], R26 ;  /* 0x004e081a01007387 */ /* 0x000fe20000100a00 */
[----:B---3--:R-:W-:-:S05]  /*c24b0*/  IMAD.X R5, R25, 0x1, R3, P4 ;  /* 0x0000000119057824 */ /* 0x008fca00020e0603 */
[----:B------:R1:W-:Y:S04]  /*c24c0*/  STL [R1+0xeac], R5 ;  /* 0x000eac0501007387 */ /* 0x0003e80000100800 */
[----:B-1----:R-:W3:Y:S04]  /*c24d0*/  LDL.LU.64 R4, [R1+0x4e18] ;  /* 0x004e180001047983 */ /* 0x002ee80000300a00 */
[----:B----4-:R1:W-:Y:S04]  /*c24e0*/  STL.64 [R1+0x4df8], R18 ;  /* 0x004df81201007387 */ /* 0x0103e80000100a00 */
[----:B-1----:R0:W4:Y:S04]  /*c24f0*/  LDL.64 R18, [R1+0xeb0] ;  /* 0x000eb00001127983 */ /* 0x0021280000100a00 */
[----:B---3--:R-:W-:Y:S01]  /*c2500*/  STL.64 [R1+0x4e00], R4 ;  /* 0x004e000401007387 */ /* 0x008fe20000100a00 */
[----:B----4-:R-:W-:-:S05]  /*c2510*/  IMAD.X R19, R25, 0x1, R4, P6 ;  /* 0x0000000119137824 */ /* 0x010fca00030e0604 */
[----:B------:R-:W-:Y:S04]  /*c2520*/  STL [R1+0xeb4], R19 ;  /* 0x000eb41301007387 */ /* 0x000fe80000100800 */
[----:B--2---:R1:W-:Y:S04]  /*c2530*/  STL.64 [R1+0x4df0], R8 ;  /* 0x004df00801007387 */ /* 0x0043e80000100a00 */
[----:B-1----:R-:W2:Y:S01]  /*c2540*/  LDL.LU R8, [R1+0x141c] ;  /* 0x00141c0001087983 */ /* 0x002ea20000300800 */
[----:B------:R-:W-:Y:S02]  /*c2550*/  SHF.R.S32.HI R11, RZ, 0x1f, R6 ;  /* 0x0000001fff0b7819 */ /* 0x000fe40000011406 */
[----:B------:R-:W-:-:S02]  /*c2560*/  IADD3 R26, P5, PT, R6, R0, RZ ;  /* 0x00000000061a7210 */ /* 0x000fc40007fbe0ff */
[----:B------:R-:W-:Y:S02]  /*c2570*/  IADD3 R18, P6, PT, R6, R2, RZ ;  /* 0x0000000206127210 */ /* 0x000fe40007fde0ff */
[----:B------:R-:W3:Y:S01]  /*c2580*/  LDL.LU R6, [R1+0x4e10] ;  /* 0x004e100001067983 */ /* 0x000ee20000300800 */
[----:B------:R-:W-:-:S05]  /*c2590*/  IMAD.X R27, R11, 0x1, R3, P5 ;  /* 0x000000010b1b7824 */ /* 0x000fca00028e0603 */
[----:B------:R1:W-:Y:S04]  /*c25a0*/  STL.64 [R1+0xeb8], R26 ;  /* 0x000eb81a01007387 */ /* 0x0003e80000100a00 */
[----:B-1----:R-:W4:Y:S01]  /*c25b0*/  LDL.LU.64 R26, [R1+0x4e08] ;  /* 0x004e0800011a7983 */ /* 0x002f220000300a00 */
[----:B--2---:R-:W-:-:S05]  /*c25c0*/  IADD3 R4, P4, PT, R8, R0, RZ ;  /* 0x0000000008047210 */ /* 0x004fca0007f9e0ff */
[----:B------:R1:W-:Y:S04]  /*c25d0*/  STL [R1+0xec8], R4 ;  /* 0x000ec80401007387 */ /* 0x0003e80000100800 */
[----:B-1----:R-:W2:Y:S01]  /*c25e0*/  LDL.LU.64 R4, [R1+0x4e00] ;  /* 0x004e000001047983 */ /* 0x002ea20000300a00 */
[----:B------:R-:W-:Y:S01]  /*c25f0*/  SHF.R.S32.HI R25, RZ, 0x1f, R8 ;  /* 0x0000001fff197819 */ /* 0x000fe20000011408 */
[----:B--2---:R-:W-:Y:S01]  /*c2600*/  IMAD.X R19, R11, 0x1, R4, P6 ;  /* 0x000000010b137824 */ /* 0x004fe200030e0604 */
[----:B------:R-:W-:-:S04]  /*c2610*/  IADD3 R8, P6, PT, R8, R2, RZ ;  /* 0x0000000208087210 */ /* 0x000fc80007fde0ff */
[----:B------:R1:W-:Y:S04]  /*c2620*/  STL.64 [R1+0xec0], R18 ;  /* 0x000ec01201007387 */ /* 0x0003e80000100a00 */
[----:B-1----:R-:W2:Y:S04]  /*c2630*/  LDL.LU.64 R18, [R1+0x4df8] ;  /* 0x004df80001127983 */ /* 0x002ea80000300a00 */
[----:B------:R1:W-:Y:S04]  /*c2640*/  STL [R1+0xed0], R8 ;  /* 0x000ed00801007387 */ /* 0x0003e80000100800 */
[----:B-1----:R-:W2:Y:S04]  /*c2650*/  LDL.LU.64 R8, [R1+0x4df0] ;  /* 0x004df00001087983 */ /* 0x002ea80000300a00 */
[----:B------:R1:W-:Y:S04]  /*c2660*/  STL.64 [R1+0x4de8], R4 ;  /* 0x004de80401007387 */ /* 0x0003e80000100a00 */
[----:B-1----:R0:W3:Y:S04]  /*c2670*/  LDL.64 R4, [R1+0xec8] ;  /* 0x000ec80001047983 */ /* 0x0020e80000100a00 */
[----:B--2---:R1:W-:Y:S04]  /*c2680*/  STL.64 [R1+0x4de0], R8 ;  /* 0x004de00801007387 */ /* 0x0043e80000100a00 */
[----:B-1----:R0:W2:Y:S04]  /*c2690*/  LDL.64 R8, [R1+0xed0] ;  /* 0x000ed00001087983 */ /* 0x0020a80000100a00 */
[----:B----4-:R-:W-:Y:S01]  /*c26a0*/  STL.64 [R1+0x4dd0], R26 ;  /* 0x004dd01a01007387 */ /* 0x010fe20000100a00 */
[----:B---3--:R-:W-:-:S03]  /*c26b0*/  IMAD.X R5, R25, 0x1, R3, P4 ;  /* 0x0000000119057824 */ /* 0x008fc600020e0603 */
[----:B------:R1:W-:Y:S04]  /*c26c0*/  STL [R1+0x4dd8], R7 ;  /* 0x004dd80701007387 */ /* 0x0003e80000100800 */
[----:B-1----:R-:W3:Y:S04]  /*c26d0*/  LDL.LU R7, [R1+0x1420] ;  /* 0x0014200001077983 */ /* 0x002ee80000300800 */
[----:B------:R1:W-:Y:S04]  /*c26e0*/  STL.64 [R1+0x4db8], R18 ;  /* 0x004db81201007387 */ /* 0x0003e80000100a00 */
[----:B-1----:R-:W4:Y:S04]  /*c26f0*/  LDL.LU R18, [R1+0x1424] ;  /* 0x0014240001127983 */ /* 0x002f280000300800 */
[----:B------:R1:W-:Y:S04]  /*c2700*/  STL [R1+0xecc], R5 ;  /* 0x000ecc0501007387 */ /* 0x0003e80000100800 */
[----:B-1----:R-:W2:Y:S02]  /*c2710*/  LDL.LU.64 R4, [R1+0x4de8] ;  /* 0x004de80001047983 */ /* 0x002ea40000300a00 */
[----:B--2---:R-:W-:-:S05]  /*c2720*/  IMAD.X R9, R25, 0x1, R4, P6 ;  /* 0x0000000119097824 */ /* 0x004fca00030e0604 */
[----:B------:R1:W-:Y:S04]  /*c2730*/  STL [R1+0xed4], R9 ;  /* 0x000ed40901007387 */ /* 0x0003e80000100800 */
[----:B-1----:R-:W2:Y:S01]  /*c2740*/  LDL.LU.64 R8, [R1+0x4de0] ;  /* 0x004de00001087983 */ /* 0x002ea20000300a00 */
[----:B---3--:R-:W-:Y:S02]  /*c2750*/  SHF.R.S32.HI R11, RZ, 0x1f, R7 ;  /* 0x0000001fff0b7819 */ /* 0x008fe40000011407 */
[-C--:B------:R-:W-:Y:S01]  /*c2760*/  IADD3 R26, P5, PT, R7, R0.reuse, RZ ;  /* 0x00000000071a7210 */ /* 0x080fe20007fbe0ff */
[----:B------:R4:W-:Y:S04]  /*c2770*/  STL.64 [R1+0x4dc8], R4 ;  /* 0x004dc80401007387 */ /* 0x0009e80000100a00 */
[----:B------:R-:W-:Y:S01]  /*c2780*/  IMAD.X R27, R11, 0x1, R3, P5 ;  /* 0x000000010b1b7824 */ /* 0x000fe200028e0603 */
[----:B----4-:R-:W-:Y:S01]  /*c2790*/  IADD3 R4, P4, PT, R18, R0, RZ ;  /* 0x0000000012047210 */ /* 0x010fe20007f9e0ff */
[----:B--2---:R1:W-:Y:S02]  /*c27a0*/  STL.64 [R1+0x4dc0], R8 ;  /* 0x004dc00801007387 */ /* 0x0043e40000100a00 */
[----:B-1----:R-:W-:-:S02]  /*c27b0*/  IADD3 R8, P6, PT, R7, R2, RZ ;  /* 0x0000000207087210 */ /* 0x002fc40007fde0ff */
[----:B------:R-:W2:Y:S04]  /*c27c0*/  LDL.LU R7, [R1+0x4dd8] ;  /* 0x004dd80001077983 */ /* 0x000ea80000300800 */
[----:B------:R1:W-:Y:S04]  /*c27d0*/  STL.64 [R1+0xed8], R26 ;  /* 0x000ed81a01007387 */ /* 0x0003e80000100a00 */
[----:B-1----:R-:W3:Y:S04]  /*c27e0*/  LDL.LU.64 R26, [R1+0x4dd0] ;  /* 0x004dd000011a7983 */ /* 0x002ee80000300a00 */
[----:B------:R1:W-:Y:S04]  /*c27f0*/  STL [R1+0xee8], R4 ;  /* 0x000ee80401007387 */ /* 0x0003e80000100800 */
[----:B-1----:R-:W4:Y:S01]  /*c2800*/  LDL.LU.64 R4, [R1+0x4dc8] ;  /* 0x004dc80001047983 */ /* 0x002f220000300a00 */
[----:B------:R-:W-:Y:S01]  /*c2810*/  SHF.R.S32.HI R25, RZ, 0x1f, R18 ;  /* 0x0000001fff197819 */ /* 0x000fe20000011412 */
[----:B----4-:R-:W-:Y:S01]  /*c2820*/  IMAD.X R9, R11, 0x1, R4, P6 ;  /* 0x000000010b097824 */ /* 0x010fe200030e0604 */
[----:B------:R-:W-:-:S04]  /*c2830*/  IADD3 R18, P6, PT, R18, R2, RZ ;  /* 0x0000000212127210 */ /* 0x000fc80007fde0ff */
[----:B------:R1:W-:Y:S04]  /*c2840*/  STL.64 [R1+0xee0], R8 ;  /* 0x000ee00801007387 */ /* 0x0003e80000100a00 */
[----:B-1----:R-:W4:Y:S04]  /*c2850*/  LDL.LU.64 R8, [R1+0x4dc0] ;  /* 0x004dc00001087983 */ /* 0x002f280000300a00 */
[----:B------:R1:W-:Y:S04]  /*c2860*/  STL [R1+0xef0], R18 ;  /* 0x000ef01201007387 */ /* 0x0003e80000100800 */
[----:B-1----:R-:W2:Y:S04]  /*c2870*/  LDL.LU.64 R18, [R1+0x4db8] ;  /* 0x004db80001127983 */ /* 0x002ea80000300a00 */
[----:B------:R1:W-:Y:S04]  /*c2880*/  STL.64 [R1+0x4db0], R4 ;  /* 0x004db00401007387 */ /* 0x0003e80000100a00 */
[----:B-1----:R0:W2:Y:S04]  /*c2890*/  LDL.64 R4, [R1+0xee8] ;  /* 0x000ee80001047983 */ /* 0x0020a80000100a00 */
[----:B----4-:R1:W-:Y:S04]  /*c28a0*/  STL.64 [R1+0x4da8], R8 ;  /* 0x004da80801007387 */ /* 0x0103e80000100a00 */
[----:B-1----:R0:W4:Y:S04]  /*c28b0*/  LDL.64 R8, [R1+0xef0] ;  /* 0x000ef00001087983 */ /* 0x0021280000100a00 */
[----:B------:R-:W-:Y:S04]  /*c28c0*/  STL.64 [R1+0x4da0], R16 ;  /* 0x004da01001007387 */ /* 0x000fe80000100a00 */
[----:B------:R1:W-:Y:S01]  /*c28d0*/  STL.64 [R1+0x4d90], R28 ;  /* 0x004d901c01007387 */ /* 0x0003e20000100a00 */
[----:B--2---:R-:W-:-:S03]  /*c28e0*/  IMAD.X R5, R25, 0x1, R3, P4 ;  /* 0x0000000119057824 */ /* 0x004fc600020e0603 */
[----:B-1----:R-:W2:Y:S04]  /*c28f0*/  LDL.LU R29, [R1+0x1428] ;  /* 0x00142800011d7983 */ /* 0x002ea80000300800 */
[----:B------:R-:W-:Y:S04]  /*c2900*/  STL.64 [R1+0x4d98], R6 ;  /* 0x004d980601007387 */ /* 0x000fe80000100a00 */
[----:B------:R1:W-:Y:S04]  /*c2910*/  STL.64 [R1+0x4d88], R18 ;  /* 0x004d881201007387 */ /* 0x0003e80000100a00 */
[----:B-1----:R-:W3:Y:S04]  /*c2920*/  LDL R18, [R1+0x142c] ;  /* 0x00142c0001127983 */ /* 0x002ee80000100800 */
[----:B------:R1:W-:Y:S04]  /*c2930*/  STL [R1+0xeec], R5 ;  /* 0x000eec0501007387 */ /* 0x0003e80000100800 */
[----:B-1----:R-:W4:Y:S01]  /*c2940*/  LDL.LU.64 R4, [R1+0x4db0] ;  /* 0x004db00001047983 */ /* 0x002f220000300a00 */
        /* <DEDUP_REMOVED lines=20> */
[----:B-1----:R0:W2:Y:S04]  /*c2a90*/  LDL.64 R18, [R1+0xf08] ;  /* 0x000f080001127983 */ /* 0x0020a80000100a00 */
[----:B------:R-:W-:Y:S04]  /*c2aa0*/  STL.64 [R1+0x4d68], R8 ;  /* 0x004d680801007387 */ /* 0x000fe80000100a00 */
[----:B------:R1:W-:Y:S04]  /*c2ab0*/  STL.64 [R1+0x4d70], R22 ;  /* 0x004d701601007387 */ /* 0x0003e80000100a00 */
[----:B-1----:R-:W3:Y:S04]  /*c2ac0*/  LDL.LU R22, [R1+0x1430] ;  /* 0x0014300001167983 */ /* 0x002ee80000300800 */
[----:B------:R1:W-:Y:S04]  /*c2ad0*/  STL.64 [R1+0x4d78], R26 ;  /* 0x004d781a01007387 */ /* 0x0003e80000100a00 */
[----:B-1----:R0:W3:Y:S01]  /*c2ae0*/  LDL.64 R26, [R1+0xf10] ;  /* 0x000f1000011a7983 */ /* 0x0020e20000100a00 */
[----:B--2---:R-:W-:-:S05]  /*c2af0*/  IMAD.X R19, R25, 0x1, R3, P4 ;  /* 0x0000000119137824 */ /* 0x004fca00020e0603 */
[----:B------:R1:W-:Y:S04]  /*c2b00*/  STL [R1+0xf0c], R19 ;  /* 0x000f0c1301007387 */ /* 0x0003e80000100800 */
[----:B-1----:R-:W2:Y:S01]  /*c2b10*/  LDL.LU.64 R18, [R1+0x4d80] ;  /* 0x004d800001127983 */ /* 0x002ea20000300a00 */
[----:B---3--:R-:W-:-:S05]  /*c2b20*/  IMAD.X R27, R25, 0x1, R4, P6 ;  /* 0x00000001191b7824 */ /* 0x008fca00030e0604 */
[----:B------:R1:W-:Y:S04]  /*c2b30*/  STL [R1+0xf14], R27 ;  /* 0x000f141b01007387 */ /* 0x0003e80000100800 */
[----:B-1----:R-:W3:Y:S04]  /*c2b40*/  LDL.LU.64 R26, [R1+0x4d78] ;  /* 0x004d7800011a7983 */ /* 0x002ee80000300a00 */
[----:B------:R-:W-:Y:S04]  /*c2b50*/  STL.64 [R1+0x4d60], R4 ;  /* 0x004d600401007387 */ /* 0x000fe80000100a00 */
[----:B--2---:R1:W-:Y:S04]  /*c2b60*/  STL.64 [R1+0x4d50], R18 ;  /* 0x004d501201007387 */ /* 0x0043e80000100a00 */
[----:B-1----:R-:W2:Y:S01]  /*c2b70*/  LDL R18, [R1+0x1434] ;  /* 0x0014340001127983 */ /* 0x002ea20000100800 */
[----:B------:R-:W-:-:S02]  /*c2b80*/  SHF.R.S32.HI R11, RZ, 0x1f, R22 ;  /* 0x0000001fff0b7819 */ /* 0x000fc40000011416 */
[C---:B------:R-:W-:Y:S02]  /*c2b90*/  IADD3 R8, P5, PT, R22.reuse, R0, RZ ;  /* 0x0000000016087210 */ /* 0x040fe40007fbe0ff */
[----:B------:R-:W-:-:S03]  /*c2ba0*/  IADD3 R22, P6, PT, R22, R2, RZ ;  /* 0x0000000216167210 */ /* 0x000fc60007fde0ff */
[----:B------:R-:W-:Y:S02]  /*c2bb0*/  IMAD.X R9, R11, 0x1, R3, P5 ;  /* 0x000000010b097824 */ /* 0x000fe400028e0603 */
        /* <DEDUP_REMOVED lines=18> */
[----:B--2---:R1:W-:Y:S04]  /*c2ce0*/  STL.64 [R1+0x4d40], R18 ;  /* 0x004d401201007387 */ /* 0x0043e80000100a00 */
[----:B-1----:R0:W2:Y:S04]  /*c2cf0*/  LDL.64 R18, [R1+0xf30] ;  /* 0x000f300001127983 */ /* 0x0020a80000100a00 */
[----:B------:R-:W-:Y:S01]  /*c2d00*/  STL.64 [R1+0x4d38], R8 ;  /* 0x004d380801007387 */ /* 0x000fe20000100a00 */
[----:B---3--:R-:W-:-:S03]  /*c2d10*/  IMAD.X R5, R25, 0x1, R3, P4 ;  /* 0x0000000119057824 */ /* 0x008fc600020e0603 */
[----:B------:R1:W-:Y:S04]  /*c2d20*/  STL.64 [R1+0x4d20], R12 ;  /* 0x004d200c01007387 */ /* 0x0003e80000100a00 */
[----:B-1----:R-:W3:Y:S04]  /*c2d30*/  LDL.LU R12, [R1+0x143c] ;  /* 0x00143c00010c7983 */ /* 0x002ee80000300800 */
[----:B------:R1:W-:Y:S04]  /*c2d40*/  STL.64 [R1+0x4d28], R20 ;  /* 0x004d281401007387 */ /* 0x0003e80000100a00 */
[----:B-1----:R-:W2:Y:S04]  /*c2d50*/  LDL.LU R21, [R1+0x1438] ;  /* 0x0014380001157983 */ /* 0x002ea80000300800 */
[----:B------:R1:W-:Y:S04]  /*c2d60*/  STL [R1+0xf2c], R5 ;  /* 0x000f2c0501007387 */ /* 0x0003e80000100800 */
[----:B-1----:R-:W3:Y:S01]  /*c2d70*/  LDL.LU.64 R4, [R1+0x4d48] ;  /* 0x004d480001047983 */ /* 0x002ee20000300a00 */
[----:B--2---:R-:W-:-:S02]  /*c2d80*/  SHF.R.S32.HI R11, RZ, 0x1f, R21 ;  /* 0x0000001fff0b7819 */ /* 0x004fc40000011415 */
[----:B------:R-:W-:Y:S01]  /*c2d90*/  IADD3 R8, P5, PT, R21, R0, RZ ;  /* 0x0000000015087210 */ /* 0x000fe20007fbe0ff */
[----:B---3--:R-:W-:-:S04]  /*c2da0*/  IMAD.X R19, R25, 0x1, R4, P6 ;  /* 0x0000000119137824 */ /* 0x008fc800030e0604 */
[----:B------:R-:W-:Y:S01]  /*c2db0*/  IMAD.X R9, R11, 0x1, R3, P5 ;  /* 0x000000010b097824 */ /* 0x000fe200028e0603 */
[----:B------:R1:W-:Y:S04]  /*c2dc0*/  STL [R1+0xf34], R19 ;  /* 0x000f341301007387 */ /* 0x0003e80000100800 */
[----:B-1----:R-:W2:Y:S04]  /*c2dd0*/  LDL.LU.64 R18, [R1+0x4d40] ;  /* 0x004d400001127983 */ /* 0x002ea80000300a00 */
[----:B------:R1:W-:Y:S04]  /*c2de0*/  STL.64 [R1+0x4d30], R4 ;  /* 0x004d300401007387 */ /* 0x0003e80000100a00 */
[----:B------:R3:W-:Y:S01]  /*c2df0*/  STL.64 [R1+0xf38], R8 ;  /* 0x000f380801007387 */ /* 0x0007e20000100a00 */
[----:B-1----:R-:W-:-:S03]  /*c2e00*/  IADD3 R4, P4, PT, R12, R0, RZ ;  /* 0x000000000c047210 */ /* 0x002fc60007f9e0ff */
[----:B---3--:R-:W3:Y:S04]  /*c2e10*/  LDL.LU.64 R8, [R1+0x4d38] ;  /* 0x004d380001087983 */ /* 0x008ee80000300a00 */
[----:B------:R1:W-:Y:S04]  /*c2e20*/  STL [R1+0xf48], R4 ;  /* 0x000f480401007387 */ /* 0x0003e80000100800 */
[----:B-1----:R-:W2:Y:S01]  /*c2e30*/  LDL.LU.64 R4, [R1+0x4d30] ;  /* 0x004d300001047983 */ /* 0x002ea20000300a00 */
[----:B------:R-:W-:Y:S02]  /*c2e40*/  IADD3 R20, P6, PT, R21, R2, RZ ;  /* 0x0000000215147210 */ /* 0x000fe40007fde0ff */
[----:B------:R-:W-:-:S03]  /*c2e50*/  SHF.R.S32.HI R25, RZ, 0x1f, R12 ;  /* 0x0000001fff197819 */ /* 0x000fc6000001140c */
[----:B--2---:R-:W-:Y:S01]  /*c2e60*/  IMAD.X R21, R11, 0x1, R4, P6 ;  /* 0x000000010b157824 */ /* 0x004fe200030e0604 */
[----:B------:R-:W-:-:S04]  /*c2e70*/  IADD3 R12, P6, PT, R12, R2, RZ ;  /* 0x000000020c0c7210 */ /* 0x000fc80007fde0ff */
[----:B------:R1:W-:Y:S04]  /*c2e80*/  STL.64 [R1+0xf40], R20 ;  /* 0x000f401401007387 */ /* 0x0003e80000100a00 */
[----:B-1----:R-:W2:Y:S04]  /*c2e90*/  LDL.LU.64 R20, [R1+0x4d28] ;  /* 0x004d280001147983 */ /* 0x002ea80000300a00 */
[----:B------:R1:W-:Y:S04]  /*c2ea0*/  STL [R1+0xf50], R12 ;  /* 0x000f500c01007387 */ /* 0x0003e80000100800 */
[----:B-1----:R-:W2:Y:S04]  /*c2eb0*/  LDL.LU.64 R12, [R1+0x4d20] ;  /* 0x004d2000010c7983 */ /* 0x002ea80000300a00 */
[----:B------:R1:W-:Y:S04]  /*c2ec0*/  STL.64 [R1+0x4d18], R4 ;  /* 0x004d180401007387 */ /* 0x0003e80000100a00 */
[----:B-1----:R0:W2:Y:S04]  /*c2ed0*/  LDL.64 R4, [R1+0xf48] ;  /* 0x000f480001047983 */ /* 0x0020a80000100a00 */
[----:B------:R1:W-:Y:S04]  /*c2ee0*/  STL.64 [R1+0x4d10], R18 ;  /* 0x004d101201007387 */ /* 0x0003e80000100a00 */
[----:B-1----:R0:W4:Y:S04]  /*c2ef0*/  LDL.64 R18, [R1+0xf50] ;  /* 0x000f500001127983 */ /* 0x0021280000100a00 */
[----:B---3--:R-:W-:Y:S04]  /*c2f00*/  STL.64 [R1+0x4d08], R8 ;  /* 0x004d080801007387 */ /* 0x008fe80000100a00 */
[----:B------:R1:W-:Y:S04]  /*c2f10*/  STL.64 [R1+0x4cf8], R26 ;  /* 0x004cf81a01007387 */ /* 0x0003e80000100a00 */
[----:B-1----:R-:W3:Y:S04]  /*c2f20*/  LDL.LU R27, [R1+0x1440] ;  /* 0x00144000011b7983 */ /* 0x002ee80000300800 */
[----:B------:R-:W-:Y:S01]  /*c2f30*/  STL.64 [R1+0x4d00], R28 ;  /* 0x004d001c01007387 */ /* 0x000fe20000100a00 */
[----:B--2---:R-:W-:-:S05]  /*c2f40*/  IMAD.X R5, R25, 0x1, R3, P4 ;  /* 0x0000000119057824 */ /* 0x004fca00020e0603 */
[----:B------:R1:W-:Y:S04]  /*c2f50*/  STL [R1+0xf4c], R5 ;  /* 0x000f4c0501007387 */ /* 0x0003e80000100800 */
[----:B-1----:R-:W4:Y:S02]  /*c2f60*/  LDL.LU.64 R4, [R1+0x4d18] ;  /* 0x004d180001047983 */ /* 0x002f240000300a00 */
[----:B----4-:R-:W-:-:S05]  /*c2f70*/  IMAD.X R19, R25, 0x1, R4, P6 ;  /* 0x0000000119137824 */ /* 0x010fca00030e0604 */
[----:B------:R1:W-:Y:S04]  /*c2f80*/  STL [R1+0xf54], R19 ;  /* 0x000f541301007387 */ /* 0x0003e80000100800 */
[----:B-1----:R-:W2:Y:S01]  /*c2f90*/  LDL.LU.64 R18, [R1+0x4d10] ;  /* 0x004d100001127983 */ /* 0x002ea20000300a00 */
        /* <DEDUP_REMOVED lines=21> */
[----:B-1----:R0:W2:Y:S01]  /*c30f0*/  LDL.64 R18, [R1+0xf70] ;  /* 0x000f700001127983 */ /* 0x0020a20000100a00 */
[----:B---3--:R-:W-:-:S03]  /*c3100*/  IMAD.X R5, R25, 0x1, R3, P4 ;  /* 0x0000000119057824 */ /* 0x008fc600020e0603 */
[----:B------:R-:W-:Y:S04]  /*c3110*/  STL.64 [R1+0x4cd0], R8 ;  /* 0x004cd00801007387 */ /* 0x000fe80000100a00 */
[----:B------:R1:W-:Y:S04]  /*c3120*/  STL.64 [R1+0x4cd8], R22 ;  /* 0x004cd81601007387 */ /* 0x0003e80000100a00 */
[----:B-1----:R-:W3:Y:S04]  /*c3130*/  LDL.LU R22, [R1+0x1448] ;  /* 0x0014480001167983 */ /* 0x002ee80000300800 */
[----:B------:R1:W-:Y:S04]  /*c3140*/  STL [R1+0xf6c], R5 ;  /* 0x000f6c0501007387 */ /* 0x0003e80000100800 */
[----:B-1----:R-:W2:Y:S02]  /*c3150*/  LDL.LU.64 R4, [R1+0x4ce8] ;  /* 0x004ce80001047983 */ /* 0x002ea40000300a00 */
[----:B--2---:R-:W-:-:S05]  /*c3160*/  IMAD.X R19, R25, 0x1, R4, P6 ;  /* 0x0000000119137824 */ /* 0x004fca00030e0604 */
[----:B------:R1:W-:Y:S04]  /*c3170*/  STL [R1+0xf74], R19 ;  /* 0x000f741301007387 */ /* 0x0003e80000100800 */
[----:B-1----:R-:W2:Y:S04]  /*c3180*/  LDL.LU.64 R18, [R1+0x4ce0] ;  /* 0x004ce00001127983 */ /* 0x002ea80000300a00 */
        /* <DEDUP_REMOVED lines=38> */
[----:B------:R-:W-:Y:S01]  /*c33f0*/  IADD3 R22, P5, PT, R7, R0, RZ ;  /* 0x0000000007167210 */ /* 0x000fe20007fbe0ff */
[----:B--2---:R1:W-:Y:S04]  /*c3400*/  STL.64 [R1+0x4c88], R18 ;  /* 0x004c881201007387 */ /* 0x0043e80000100a00 */
[----:B-1----:R-:W2:Y:S01]  /*c3410*/  LDL R18, [R1+0x1454] ;  /* 0x0014540001127983 */ /* 0x002ea20000100800 */
[----:B------:R-:W-:-:S05]  /*c3420*/  IMAD.X R23, R11, 0x1, R3, P5 ;  /* 0x000000010b177824 */ /* 0x000fca00028e0603 */
[----:B------:R1:W-:Y:S04]  /*c3430*/  STL.64 [R1+0xf98], R22 ;  /* 0x000f981601007387 */ /* 0x0003e80000100a00 */
[----:B-1----:R-:W3:Y:S01]  /*c3440*/  LDL.LU.64 R22, [R1+0x4ca0] ;  /* 0x004ca00001167983 */ /* 0x002ee20000300a00 */
[----:B--2---:R-:W-:-:S05]  /*c3450*/  IADD3 R4, P4, PT, R18, R0, RZ ;  /* 0x0000000012047210 */ /* 0x004fca0007f9e0ff */
        /* <DEDUP_REMOVED lines=18> */
[----:B------:R-:W-:Y:S04]  /*c3580*/  STL.64 [R1+0x4c68], R20 ;  /* 0x004c681401007387 */ /* 0x000fe80000100a00 */
[----:B------:R1:W-:Y:S04]  /*c3590*/  STL [R1+0xfac], R5 ;  /* 0x000fac0501007387 */ /* 0x0003e80000100800 */
[----:B-1----:R-:W2:Y:S02]  /*c35a0*/  LDL.LU.64 R4, [R1+0x4c80] ;  /* 0x004c800001047983 */ /* 0x002ea40000300a00 */
[----:B--2---:R-:W-:-:S05]  /*c35b0*/  IMAD.X R19, R25, 0x1, R4, P6 ;  /* 0x0000000119137824 */ /* 0x004fca00030e0604 */
        /* <DEDUP_REMOVED lines=38> */
[----:B-1----:R-:W2:Y:S01]  /*c3820*/  LDL.LU R18, [R1+0x1468] ;  /* 0x0014680001127983 */ /* 0x002ea20000300800 */
        /* <DEDUP_REMOVED lines=24> */
[----:B-1----:R-:W3:Y:S04]  /*c39b0*/  LDL R21, [R1+0x146c] ;  /* 0x00146c0001157983 */ /* 0x002ee80000100800 */
[----:B----4-:R-:W-:Y:S04]  /*c39c0*/  STL.64 [R1+0x4c00], R26 ;  /* 0x004c001a01007387 */ /* 0x010fe80000100a00 */
        /* <DEDUP_REMOVED lines=144> */
[----:B-1----:R-:W2:Y:S01]  /*c42d0*/  LDL.LU R18, [R1+0x1490] ;  /* 0x0014900001127983 */ /* 0x002ea20000300800 */
        /* <DEDUP_REMOVED lines=20> */
[----:B----4-:R1:W-:Y:S04]  /*c4420*/  STL.64 [R1+0x4b08], R12 ;  /* 0x004b080c01007387 */ /* 0x0103e80000100a00 */
        /* <DEDUP_REMOVED lines=16> */
[----:B-1----:R-:W4:Y:S04]  /*c4530*/  LDL.LU.64 R28, [R1+0x4b00] ;  /* 0x004b0000011c7983 */ /* 0x002f280000300a00 */
        /* <DEDUP_REMOVED lines=17> */
[----:B----4-:R-:W-:Y:S04]  /*c4650*/  STL.64 [R1+0x4ad0], R28 ;  /* 0x004ad01c01007387 */ /* 0x010fe80000100a00 */
        /* <DEDUP_REMOVED lines=93> */
[----:B-1----:R-:W4:Y:S04]  /*c4c30*/  LDL.LU.64 R18, [R1+0x4a50] ;  /* 0x004a500001127983 */ /* 0x002f280000300a00 */
[----:B------:R1:W-:Y:S04]  /*c4c40*/  STL.64 [R1+0x4a48], R4 ;  /* 0x004a480401007387 */ /* 0x0003e80000100a00 */
[----:B-1----:R0:W2:Y:S04]  /*c4c50*/  LDL.64 R4, [R1+0x1108] ;  /* 0x0011080001047983 */ /* 0x0020a80000100a00 */
[----:B----4-:R-:W-:Y:S04]  /*c4c60*/  STL.64 [R1+0x4a40], R18 ;  /* 0x004a401201007387 */ /* 0x010fe80000100a00 */
[----:B------:R1:W-:Y:S04]  /*c4c70*/  STL.64 [R1+0x4a38], R28 ;  /* 0x004a381c01007387 */ /* 0x0003e80000100a00 */
[----:B-1----:R-:W4:Y:S01]  /*c4c80*/  LDL R28, [R1+0x14b4] ;  /* 0x0014b400011c7983 */ /* 0x002f220000100800 */
[----:B--2---:R-:W-:-:S03]  /*c4c90*/  IMAD.X R5, R25, 0x1, R3, P4 ;  /* 0x0000000119057824 */ /* 0x004fc600020e0603 */
[----:B---3--:R1:W-:Y:S04]  /*c4ca0*/  STL.64 [R1+0x4a28], R12 ;  /* 0x004a280c01007387 */ /* 0x0083e80000100a00 */
[----:B-1----:R-:W2:Y:S04]  /*c4cb0*/  LDL.LU R12, [R1+0x14b8] ;  /* 0x0014b800010c7983 */ /* 0x002ea80000300800 */
[----:B------:R1:W-:Y:S04]  /*c4cc0*/  STL.64 [R1+0x4a30], R26 ;  /* 0x004a301a01007387 */ /* 0x0003e80000100a00 */
[----:B-1----:R0:W3:Y:S04]  /*c4cd0*/  LDL.64 R26, [R1+0x1110] ;  /* 0x00111000011a7983 */ /* 0x0020e80000100a00 */
[----:B------:R1:W-:Y:S04]  /*c4ce0*/  STL [R1+0x110c], R5 ;  /* 0x00110c0501007387 */ /* 0x0003e80000100800 */
[----:B-1----:R-:W3:Y:S01]  /*c4cf0*/  LDL.LU.64 R4, [R1+0x4a48] ;  /* 0x004a480001047983 */ /* 0x002ee20000300a00 */
[----:B----4-:R-:W-:-:S02]  /*c4d00*/  SHF.R.S32.HI R11, RZ, 0x1f, R28 ;  /* 0x0000001fff0b7819 */ /* 0x010fc4000001141c */
[----:B------:R-:W-:-:S05]  /*c4d10*/  IADD3 R18, P5, PT, R28, R0, RZ ;  /* 0x000000001c127210 */ /* 0x000fca0007fbe0ff */
[----:B------:R-:W-:Y:S02]  /*c4d20*/  IMAD.X R19, R11, 0x1, R3, P5 ;  /* 0x000000010b137824 */ /* 0x000fe400028e0603 */
[--C-:B---3--:R-:W-:Y:S01]  /*c4d30*/  IMAD.X R27, R25, 0x1, R4.reuse, P6 ;  /* 0x00000001191b7824 */ /* 0x108fe200030e0604 */
[----:B------:R-:W-:Y:S02]  /*c4d40*/  IADD3 R26, P6, PT, R28, R2, RZ ;  /* 0x000000021c1a7210 */ /* 0x000fe40007fde0ff */
[----:B--2---:R-:W-:Y:S02]  /*c4d50*/  IADD3 R28, P4, PT, R12, R0, RZ ;  /* 0x000000000c1c7210 */ /* 0x004fe40007f9e0ff */
[----:B------:R1:W-:Y:S04]  /*c4d60*/  STL [R1+0x1114], R27 ;  /* 0x0011141b01007387 */ /* 0x0003e80000100800 */
[----:B------:R2:W-:Y:S01]  /*c4d70*/  STL.64 [R1+0x1118], R18 ;  /* 0x0011181201007387 */ /* 0x0005e20000100a00 */
[----:B-1----:R-:W-:-:S03]  /*c4d80*/  IMAD.X R27, R11, 0x1, R4, P6 ;  /* 0x000000010b1b7824 */ /* 0x002fc600030e0604 */
[----:B--2---:R-:W2:Y:S04]  /*c4d90*/  LDL.LU.64 R18, [R1+0x4a40] ;  /* 0x004a400001127983 */ /* 0x004ea80000300a00 */
[----:B------:R1:W-:Y:S04]  /*c4da0*/  STL [R1+0x1128], R28 ;  /* 0x0011281c01007387 */ /* 0x0003e80000100800 */
[----:B-1----:R-:W3:Y:S04]  /*c4db0*/  LDL.LU.64 R28, [R1+0x4a38] ;  /* 0x004a3800011c7983 */ /* 0x002ee80000300a00 */
[----:B------:R1:W-:Y:S04]  /*c4dc0*/  STL.64 [R1+0x1120], R26 ;  /* 0x0011201a01007387 */ /* 0x0003e80000100a00 */
[----:B-1----:R-:W4:Y:S01]  /*c4dd0*/  LDL.LU.64 R26, [R1+0x4a30] ;  /* 0x004a3000011a7983 */ /* 0x002f220000300a00 */
[----:B------:R-:W-:-:S02]  /*c4de0*/  SHF.R.S32.HI R25, RZ, 0x1f, R12 ;  /* 0x0000001fff197819 */ /* 0x000fc4000001140c */
[----:B------:R-:W-:-:S05]  /*c4df0*/  IADD3 R12, P6, PT, R12, R2, RZ ;  /* 0x000000020c0c7210 */ /* 0x000fca0007fde0ff */
[----:B------:R1:W-:Y:S04]  /*c4e00*/  STL [R1+0x1130], R12 ;  /* 0x0011300c01007387 */ /* 0x0003e80000100800 */
[----:B-1----:R-:W2:Y:S04]  /*c4e10*/  LDL.LU.64 R12, [R1+0x4a28] ;  /* 0x004a2800010c7983 */ /* 0x002ea80000300a00 */
[----:B----4-:R1:W-:Y:S04]  /*c4e20*/  STL.64 [R1+0x4a18], R26 ;  /* 0x004a181a01007387 */ /* 0x0103e80000100a00 */
[----:B-1----:R-:W4:Y:S04]  /*c4e30*/  LDL.64 R26, [R1+0x1130] ;  /* 0x00113000011a7983 */ /* 0x002f280000100a00 */
[----:B----4-:R1:W-:Y:S04]  /*c4e40*/  STL [R1+0x4a20], R26 ;  /* 0x004a201a01007387 */ /* 0x0103e80000100800 */
[----:B-1----:R0:W4:Y:S04]  /*c4e50*/  LDL.64 R26, [R1+0x1128] ;  /* 0x00112800011a7983 */ /* 0x0021280000100a00 */
[----:B------:R-:W-:Y:S04]  /*c4e60*/  STL.64 [R1+0x4a08], R6 ;  /* 0x004a080601007387 */ /* 0x000fe80000100a00 */
[----:B------:R-:W-:Y:S04]  /*c4e70*/  STL [R1+0x4a10], R7 ;  /* 0x004a100701007387 */ /* 0x000fe80000100800 */
[----:B------:R1:W-:Y:S04]  /*c4e80*/  STL.64 [R1+0x4a00], R8 ;  /* 0x004a000801007387 */ /* 0x0003e80000100a00 */
[----:B-1----:R-:W2:Y:S01]  /*c4e90*/  LDL.LU R9, [R1+0x14bc] ;  /* 0x0014bc0001097983 */ /* 0x002ea20000300800 */
[----:B----4-:R-:W-:-:S05]  /*c4ea0*/  IMAD.X R27, R25, 0x1, R3, P4 ;  /* 0x00000001191b7824 */ /* 0x010fca00020e0603 */
[----:B------:R1:W-:Y:S04]  /*c4eb0*/  STL [R1+0x112c], R27 ;  /* 0x00112c1b01007387 */ /* 0x0003e80000100800 */
[----:B------:R0:W4:Y:S01]  /*c4ec0*/  LDL.LU R26, [R1+0x4a20] ;  /* 0x004a2000011a7983 */ /* 0x0001220000300800 */
[----:B-1----:R-:W-:-:S05]  /*c4ed0*/  IMAD.X R27, R25, 0x1, R4, P6 ;  /* 0x00000001191b7824 */ /* 0x002fca00030e0604 */
[----:B------:R4:W-:Y:S04]  /*c4ee0*/  STL [R1+0x1134], R27 ;  /* 0x0011341b01007387 */ /* 0x0009e80000100800 */
[----:B----4-:R-:W4:Y:S01]  /*c4ef0*/  LDL.LU.64 R26, [R1+0x4a18] ;  /* 0x004a1800011a7983 */ /* 0x010f220000300a00 */
[----:B--2---:R-:W-:Y:S02]  /*c4f00*/  SHF.R.S32.HI R11, RZ, 0x1f, R9 ;  /* 0x0000001fff0b7819 */ /* 0x004fe40000011409 */
[----:B------:R-:W-:-:S05]  /*c4f10*/  IADD3 R6, P5, PT, R9, R0, RZ ;  /* 0x0000000009067210 */ /* 0x000fca0007fbe0ff */
[----:B------:R-:W-:Y:S01]  /*c4f20*/  IMAD.X R7, R11, 0x1, R3, P5 ;  /* 0x000000010b077824 */ /* 0x000fe200028e0603 */
[----:B----4-:R1:W-:Y:S04]  /*c4f30*/  STL.64 [R1+0x49f8], R26 ;  /* 0x0049f81a01007387 */ /* 0x0103e80000100a00 */
[----:B-1----:R-:W2:Y:S04]  /*c4f40*/  LDL.LU R26, [R1+0x14c0] ;  /* 0x0014c000011a7983 */ /* 0x002ea80000300800 */
[----:B------:R1:W-:Y:S04]  /*c4f50*/  STL.64 [R1+0x1138], R6 ;  /* 0x0011380601007387 */ /* 0x0003e80000100a00 */
[----:B-1----:R0:W4:Y:S01]  /*c4f60*/  LDL.LU R7, [R1+0x4a10] ;  /* 0x004a100001077983 */ /* 0x0021220000300800 */
        /* <DEDUP_REMOVED lines=16> */
[----:B------:R1:W-:Y:S04]  /*c5070*/  STL [R1+0x49e0], R20 ;  /* 0x0049e01401007387 */ /* 0x0003e80000100800 */
[----:B-1----:R-:W3:Y:S04]  /*c5080*/  LDL.LU R20, [R1+0x14c4] ;  /* 0x0014c40001147983 */ /* 0x002ee80000300800 */
[----:B------:R-:W-:Y:S04]  /*c5090*/  STL.64 [R1+0x49d8], R6 ;  /* 0x0049d80601007387 */ /* 0x000fe80000100a00 */
[----:B------:R1:W-:Y:S04]  /*c50a0*/  STL [R1+0x114c], R5 ;  /* 0x00114c0501007387 */ /* 0x0003e80000100800 */
[----:B-1----:R-:W2:Y:S02]  /*c50b0*/  LDL.LU.64 R4, [R1+0x49f0] ;  /* 0x0049f00001047983 */ /* 0x002ea40000300a00 */
[----:B--2---:R-:W-:-:S05]  /*c50c0*/  IMAD.X R27, R25, 0x1, R4, P6 ;  /* 0x00000001191b7824 */ /* 0x004fca00030e0604 */
[----:B------:R1:W-:Y:S04]  /*c50d0*/  STL [R1+0x1154], R27 ;  /* 0x0011541b01007387 */ /* 0x0003e80000100800 */
[----:B-1----:R-:W2:Y:S04]  /*c50e0*/  LDL.LU.64 R26, [R1+0x49e8] ;  /* 0x0049e800011a7983 */ /* 0x002ea80000300a00 */
[----:B------:R-:W-:Y:S04]  /*c50f0*/  STL.64 [R1+0x49d0], R4 ;  /* 0x0049d00401007387 */ /* 0x000fe80000100a00 */
[----:B------:R-:W-:Y:S01]  /*c5100*/  STL.64 [R1+0x49c8], R16 ;  /* 0x0049c81001007387 */ /* 0x000fe20000100a00 */
[----:B---3--:R-:W-:-:S02]  /*c5110*/  SHF.R.S32.HI R11, RZ, 0x1f, R20 ;  /* 0x0000001fff0b7819 */ /* 0x008fc40000011414 */
[C---:B------:R-:W-:Y:S01]  /*c5120*/  IADD3 R6, P5, PT, R20.reuse, R0, RZ ;  /* 0x0000000014067210 */ /* 0x040fe20007fbe0ff */
[----:B--2---:R1:W-:Y:S04]  /*c5130*/  STL.64 [R1+0x49c0], R26 ;  /* 0x0049c01a01007387 */ /* 0x0043e80000100a00 */
[----:B-1----:R-:W2:Y:S01]  /*c5140*/  LDL.LU R26, [R1+0x14c8] ;  /* 0x0014c800011a7983 */ /* 0x002ea20000300800 */
[----:B------:R-:W-:Y:S01]  /*c5150*/  IMAD.X R7, R11, 0x1, R3, P5 ;  /* 0x000000010b077824 */ /* 0x000fe200028e0603 */
[----:B------:R-:W-:Y:S02]  /*c5160*/  IADD3 R16, P6, PT, R20, R2, RZ ;  /* 0x0000000214107210 */ /* 0x000fe40007fde0ff */
[----:B------:R-:W3:Y:S04]  /*c5170*/  LDL.LU R20, [R1+0x49e0] ;  /* 0x0049e00001147983 */ /* 0x000ee80000300800 */
[----:B------:R1:W-:Y:S04]  /*c5180*/  STL.64 [R1+0x1158], R6 ;  /* 0x0011580601007387 */ /* 0x0003e80000100a00 */
[----:B-1----:R-:W3:Y:S01]  /*c5190*/  LDL.LU.64 R6, [R1+0x49d8] ;  /* 0x0049d80001067983 */ /* 0x002ee20000300a00 */
        /* <DEDUP_REMOVED lines=14> */
[----:B---3--:R-:W-:Y:S01]  /*c5280*/  STL.64 [R1+0x49a8], R6 ;  /* 0x0049a80601007387 */ /* 0x008fe20000100a00 */
[----:B------:R-:W-:-:S03]  /*c5290*/  IMAD.X R5, R25, 0x1, R3, P4 ;  /* 0x0000000119057824 */ /* 0x000fc600020e0603 */
[----:B------:R1:W-:Y:S04]  /*c52a0*/  STL.64 [R1+0x4990], R28 ;  /* 0x0049901c01007387 */ /* 0x0003e80000100a00 */
[----:B-1----:R-:W3:Y:S04]  /*c52b0*/  LDL.LU R28, [R1+0x14d0] ;  /* 0x0014d000011c7983 */ /* 0x002ee80000300800 */
[----:B------:R1:W-:Y:S04]  /*c52c0*/  STL.64 [R1+0x4998], R20 ;  /* 0x0049981401007387 */ /* 0x0003e80000100a00 */
[----:B-1----:R-:W2:Y:S04]  /*c52d0*/  LDL R21, [R1+0x14cc] ;  /* 0x0014cc0001157983 */ /* 0x002ea80000100800 */
        /* <DEDUP_REMOVED lines=24> */
[----:B------:R-:W-:Y:S04]  /*c5460*/  STL.64 [R1+0x4980], R16 ;  /* 0x0049801001007387 */ /* 0x000fe80000100a00 */
[----:B------:R1:W-:Y:S04]  /*c5470*/  STL.64 [R1+0x4978], R26 ;  /* 0x0049781a01007387 */ /* 0x0003e80000100a00 */
[----:B-1----:R-:W4:Y:S04]  /*c5480*/  LDL R26, [R1+0x14d4] ;  /* 0x0014d400011a7983 */ /* 0x002f280000100800 */
[----:B---3--:R1:W-:Y:S04]  /*c5490*/  STL.64 [R1+0x4968], R6 ;  /* 0x0049680601007387 */ /* 0x0083e80000100a00 */
[----:B-1----:R-:W3:Y:S04]  /*c54a0*/  LDL.LU R6, [R1+0x14d8] ;  /* 0x0014d80001067983 */ /* 0x002ee80000300800 */
[----:B------:R1:W-:Y:S04]  /*c54b0*/  STL.64 [R1+0x4970], R22 ;  /* 0x0049701601007387 */ /* 0x0003e80000100a00 */
[----:B-1----:R0:W3:Y:S01]  /*c54c0*/  LDL.64 R22, [R1+0x12d0] ;  /* 0x0012d00001167983 */ /* 0x0020e20000100a00 */
[----:B--2---:R-:W-:-:S05]  /*c54d0*/  IMAD.X R5, R25, 0x1, R3, P4 ;  /* 0x0000000119057824 */ /* 0x004fca00020e0603 */
[----:B------:R1:W-:Y:S04]  /*c54e0*/  STL [R1+0x12cc], R5 ;  /* 0x0012cc0501007387 */ /* 0x0003e80000100800 */
[----:B-1----:R-:W3:Y:S01]  /*c54f0*/  LDL.LU.64 R4, [R1+0x4988] ;  /* 0x0049880001047983 */ /* 0x002ee20000300a00 */
[----:B----4-:R-:W-:Y:S02]  /*c5500*/  SHF.R.S32.HI R11, RZ, 0x1f, R26 ;  /* 0x0000001fff0b7819 */ /* 0x010fe4000001141a */
[----:B------:R-:W-:-:S05]  /*c5510*/  IADD3 R16, P5, PT, R26, R0, RZ ;  /* 0x000000001a107210 */ /* 0x000fca0007fbe0ff */
[----:B------:R-:W-:Y:S02]  /*c5520*/  IMAD.X R17, R11, 0x1, R3, P5 ;  /* 0x000000010b117824 */ /* 0x000fe400028e0603 */
[----:B---3--:R-:W-:Y:S01]  /*c5530*/  IMAD.X R23, R25, 0x1, R4, P6 ;  /* 0x0000000119177824 */ /* 0x008fe200030e0604 */
[----:B------:R-:W-:Y:S02]  /*c5540*/  IADD3 R22, P6, PT, R26, R2, RZ ;  /* 0x000000021a167210 */ /* 0x000fe40007fde0ff */
[C---:B------:R-:W-:Y:S02]  /*c5550*/  IADD3 R26, P4, PT, R6.reuse, R0, RZ ;  /* 0x00000000061a7210 */ /* 0x040fe40007f9e0ff */
[----:B------:R-:W-:Y:S01]  /*c5560*/  SHF.R.S32.HI R25, RZ, 0x1f, R6 ;  /* 0x0000001fff197819 */ /* 0x000fe20000011406 */
[----:B------:R1:W-:Y:S04]  /*c5570*/  STL [R1+0x12d4], R23 ;  /* 0x0012d41701007387 */ /* 0x0003e80000100800 */
[----:B------:R2:W-:Y:S01]  /*c5580*/  STL.64 [R1+0x12d8], R16 ;  /* 0x0012d81001007387 */ /* 0x0005e20000100a00 */
[----:B-1----:R-:W-:Y:S01]  /*c5590*/  IMAD.X R23, R11, 0x1, R4, P6 ;  /* 0x000000010b177824 */ /* 0x002fe200030e0604 */
[----:B------:R-:W-:-:S02]  /*c55a0*/  IADD3 R6, P6, PT, R6, R2, RZ ;  /* 0x0000000206067210 */ /* 0x000fc40007fde0ff */
[----:B--2---:R-:W2:Y:S04]  /*c55b0*/  LDL.LU.64 R16, [R1+0x4980] ;  /* 0x0049800001107983 */ /* 0x004ea80000300a00 */
[----:B------:R1:W-:Y:S04]  /*c55c0*/  STL [R1+0x12e8], R26 ;  /* 0x0012e81a01007387 */ /* 0x0003e80000100800 */
[----:B-1----:R-:W3:Y:S04]  /*c55d0*/  LDL.LU.64 R26, [R1+0x4978] ;  /* 0x00497800011a7983 */ /* 0x002ee80000300a00 */
[----:B------:R1:W-:Y:S04]  /*c55e0*/  STL.64 [R1+0x12e0], R22 ;  /* 0x0012e01601007387 */ /* 0x0003e80000100a00 */
[----:B-1----:R-:W4:Y:S04]  /*c55f0*/  LDL.LU.64 R22, [R1+0x4970] ;  /* 0x0049700001167983 */ /* 0x002f280000300a00 */
[----:B------:R1:W-:Y:S04]  /*c5600*/  STL [R1+0x12f0], R6 ;  /* 0x0012f00601007387 */ /* 0x0003e80000100800 */
[----:B-1----:R-:W2:Y:S04]  /*c5610*/  LDL.LU.64 R6, [R1+0x4968] ;  /* 0x0049680001067983 */ /* 0x002ea80000300a00 */
[----:B------:R1:W-:Y:S04]  /*c5620*/  STL.64 [R1+0x4958], R28 ;  /* 0x0049581c01007387 */ /* 0x0003e80000100a00 */
[----:B-1----:R-:W2:Y:S04]  /*c5630*/  LDL.64 R28, [R1+0x12f0] ;  /* 0x0012f000011c7983 */ /* 0x002ea80000100a00 */
[----:B--2---:R1:W-:Y:S04]  /*c5640*/  STL [R1+0x4960], R28 ;  /* 0x0049601c01007387 */ /* 0x0043e80000100800 */
[----:B-1----:R0:W2:Y:S04]  /*c5650*/  LDL.64 R28, [R1+0x12e8] ;  /* 0x0012e800011c7983 */ /* 0x0020a80000100a00 */
[----:B------:R1:W-:Y:S04]  /*c5660*/  STL.64 [R1+0x4940], R16 ;  /* 0x0049401001007387 */ /* 0x0003e80000100a00 */
[----:B-1----:R-:W3:Y:S04]  /*c5670*/  LDL.LU R17, [R1+0x14dc] ;  /* 0x0014dc0001117983 */ /* 0x002ee80000300800 */
[----:B------:R-:W-:Y:S04]  /*c5680*/  STL.64 [R1+0x4948], R18 ;  /* 0x0049481201007387 */ /* 0x000fe80000100a00 */
[----:B------:R-:W-:Y:S01]  /*c5690*/  STL [R1+0x4950], R19 ;  /* 0x0049501301007387 */ /* 0x000fe20000100800 */
[----:B--2---:R-:W-:-:S05]  /*c56a0*/  IMAD.X R29, R25, 0x1, R3, P4 ;  /* 0x00000001191d7824 */ /* 0x004fca00020e0603 */
[----:B------:R1:W-:Y:S04]  /*c56b0*/  STL [R1+0x12ec], R29 ;  /* 0x0012ec1d01007387 */ /* 0x0003e80000100800 */
[----:B------:R0:W2:Y:S01]  /*c56c0*/  LDL.LU R28, [R1+0x4960] ;  /* 0x00496000011c7983 */ /* 0x0000a20000300800 */
[----:B-1----:R-:W-:-:S05]  /*c56d0*/  IMAD.X R29, R25, 0x1, R4, P6 ;  /* 0x00000001191d7824 */ /* 0x002fca00030e0604 */
[----:B------:R2:W-:Y:S04]  /*c56e0*/  STL [R1+0x12f4], R29 ;  /* 0x0012f41d01007387 */ /* 0x0005e80000100800 */
[----:B--2---:R-:W2:Y:S01]  /*c56f0*/  LDL.LU.64 R28, [R1+0x4958] ;  /* 0x00495800011c7983 */ /* 0x004ea20000300a00 */
[----:B---3--:R-:W-:Y:S02]  /*c5700*/  SHF.R.S32.HI R11, RZ, 0x1f, R17 ;  /* 0x0000001fff0b7819 */ /* 0x008fe40000011411 */
[----:B------:R-:W-:-:S05]  /*c5710*/  IADD3 R18, P5, PT, R17, R0, RZ ;  /* 0x0000000011127210 */ /* 0x000fca0007fbe0ff */
[----:B------:R-:W-:Y:S01]  /*c5720*/  IMAD.X R19, R11, 0x1, R3, P5 ;  /* 0x000000010b137824 */ /* 0x000fe200028e0603 */
[----:B--2---:R1:W-:Y:S04]  /*c5730*/  STL.64 [R1+0x4938], R28 ;  /* 0x0049381c01007387 */ /* 0x0043e80000100a00 */
[----:B-1----:R-:W2:Y:S04]  /*c5740*/  LDL.LU R28, [R1+0x14e0] ;  /* 0x0014e000011c7983 */ /* 0x002ea80000300800 */
[----:B------:R1:W-:Y:S04]  /*c5750*/  STL.64 [R1+0x12f8], R18 ;  /* 0x0012f81201007387 */ /* 0x0003e80000100a00 */
[----:B-1----:R0:W3:Y:S01]  /*c5760*/  LDL.LU R19, [R1+0x4950] ;  /* 0x0049500001137983 */ /* 0x0020e20000300800 */
        /* <DEDUP_REMOVED lines=8> */
[----:B-1----:R-:W3:Y:S04]  /*c57f0*/  LDL.LU.64 R16, [R1+0x4940] ;  /* 0x0049400001107983 */ /* 0x002ee80000300a00 */
[----:B------:R1:W-:Y:S04]  /*c5800*/  STL [R1+0x1310], R28 ;  /* 0x0013101c01007387 */ /* 0x0003e80000100800 */
[----:B-1----:R-:W2:Y:S04]  /*c5810*/  LDL.LU.64 R28, [R1+0x4938] ;  /* 0x00493800011c7983 */ /* 0x002ea80000300a00 */
[----:B------:R1:W-:Y:S04]  /*c5820*/  STL [R1+0x4920], R13 ;  /* 0x0049200d01007387 */ /* 0x0003e80000100800 */
[----:B-1----:R-:W3:Y:S04]  /*c5830*/  LDL.LU R13, [R1+0x14e4] ;  /* 0x0014e400010d7983 */ /* 0x002ee80000300800 */
[----:B--2---:R-:W-:Y:S04]  /*c5840*/  STL.64 [R1+0x4918], R28 ;  /* 0x0049181c01007387 */ /* 0x004fe80000100a00 */
[----:B------:R1:W-:Y:S04]  /*c5850*/  STL.64 [R1+0x4928], R20 ;  /* 0x0049281401007387 */ /* 0x0003e80000100a00 */
[----:B-1----:R-:W2:Y:S04]  /*c5860*/  LDL.64 R20, [R1+0x1310] ;  /* 0x0013100001147983 */ /* 0x002ea80000100a00 */
[----:B--2---:R1:W-:Y:S04]  /*c5870*/  STL [R1+0x4930], R20 ;  /* 0x0049301401007387 */ /* 0x0043e80000100800 */
[----:B-1----:R0:W2:Y:S04]  /*c5880*/  LDL.64 R20, [R1+0x1308] ;  /* 0x0013080001147983 */ /* 0x0020a80000100a00 */
[----:B------:R1:W-:Y:S04]  /*c5890*/  STL.64 [R1+0x4900], R8 ;  /* 0x0049000801007387 */ /* 0x0003e80000100a00 */
[----:B-1----:R-:W4:Y:S01]  /*c58a0*/  LDL.LU R8, [R1+0x14e8] ;  /* 0x0014e80001087983 */ /* 0x002f220000300800 */
[----:B--2---:R-:W-:-:S05]  /*c58b0*/  IMAD.X R21, R25, 0x1, R3, P4 ;  /* 0x0000000119157824 */ /* 0x004fca00020e0603 */
[----:B------:R1:W-:Y:S04]  /*c58c0*/  STL [R1+0x130c], R21 ;  /* 0x00130c1501007387 */ /* 0x0003e80000100800 */
[----:B------:R0:W2:Y:S01]  /*c58d0*/  LDL.LU R20, [R1+0x4930] ;  /* 0x0049300001147983 */ /* 0x0000a20000300800 */
[----:B---3--:R-:W-:Y:S02]  /*c58e0*/  SHF.R.S32.HI R11, RZ, 0x1f, R13 ;  /* 0x0000001fff0b7819 */ /* 0x008fe4000001140d */
[----:B------:R-:W-:Y:S01]  /*c58f0*/  IADD3 R28, P5, PT, R13, R0, RZ ;  /* 0x000000000d1c7210 */ /* 0x000fe20007fbe0ff */
[----:B-1----:R-:W-:-:S04]  /*c5900*/  IMAD.X R21, R25, 0x1, R4, P6 ;  /* 0x0000000119157824 */ /* 0x002fc800030e0604 */
[----:B------:R-:W-:Y:S01]  /*c5910*/  IMAD.X R29, R11, 0x1, R3, P5 ;  /* 0x000000010b1d7824 */ /* 0x000fe200028e0603 */
[----:B------:R2:W-:Y:S01]  /*c5920*/  STL [R1+0x1314], R21 ;  /* 0x0013141501007387 */ /* 0x0005e20000100800 */
[----:B----4-:R-:W-:-:S03]  /*c5930*/  SHF.R.S32.HI R25, RZ, 0x1f, R8 ;  /* 0x0000001fff197819 */ /* 0x010fc60000011408 */
[----:B--2---:R-:W2:Y:S04]  /*c5940*/  LDL.LU.64 R20, [R1+0x4928] ;  /* 0x0049280001147983 */ /* 0x004ea80000300a00 */
[----:B------:R1:W-:Y:S04]  /*c5950*/  STL.64 [R1+0x4908], R6 ;  /* 0x0049080601007387 */ /* 0x0003e80000100a00 */
[----:B------:R3:W-:Y:S01]  /*c5960*/  STL.64 [R1+0x4910], R14 ;  /* 0x0049100e01007387 */ /* 0x0007e20000100a00 */
[----:B-1----:R-:W-:Y:S02]  /*c5970*/  IADD3 R6, P6, PT, R13, R2, RZ ;  /* 0x000000020d067210 */ /* 0x002fe40007fde0ff */
[C---:B---3--:R-:W-:Y:S01]  /*c5980*/  IADD3 R14, P4, PT, R8.reuse, R0, RZ ;  /* 0x00000000080e7210 */ /* 0x048fe20007f9e0ff */
[----:B------:R-:W3:Y:S04]  /*c5990*/  LDL.LU R13, [R1+0x4920] ;  /* 0x00492000010d7983 */ /* 0x000ee80000300800 */
[----:B------:R1:W-:Y:S01]  /*c59a0*/  STL.64 [R1+0x1318], R28 ;  /* 0x0013181c01007387 */ /* 0x0003e20000100a00 */
[----:B------:R-:W-:Y:S01]  /*c59b0*/  IMAD.X R7, R11, 0x1, R4, P6 ;  /* 0x000000010b077824 */ /* 0x000fe200030e0604 */
[----:B------:R-:W-:-:S02]  /*c59c0*/  IADD3 R8, P6, PT, R8, R2, RZ ;  /* 0x0000000208087210 */ /* 0x000fc40007fde0ff */
[----:B-1----:R-:W4:Y:S04]  /*c59d0*/  LDL.LU.64 R28, [R1+0x4918] ;  /* 0x00491800011c7983 */ /* 0x002f280000300a00 */
[----:B------:R1:W-:Y:S04]  /*c59e0*/  STL [R1+0x1328], R14 ;  /* 0x0013280e01007387 */ /* 0x0003e80000100800 */
[----:B-1----:R-:W2:Y:S04]  /*c59f0*/  LDL.LU.64 R14, [R1+0x4910] ;  /* 0x00491000010e7983 */ /* 0x002ea80000300a00 */
[----:B------:R1:W-:Y:S04]  /*c5a00*/  STL.64 [R1+0x1320], R6 ;  /* 0x0013200601007387 */ /* 0x0003e80000100a00 */
[----:B-1----:R-:W2:Y:S04]  /*c5a10*/  LDL.LU.64 R6, [R1+0x4908] ;  /* 0x0049080001067983 */ /* 0x002ea80000300a00 */
[----:B------:R1:W-:Y:S04]  /*c5a20*/  STL [R1+0x1330], R8 ;  /* 0x0013300801007387 */ /* 0x0003e80000100800 */
[----:B-1----:R-:W2:Y:S04]  /*c5a30*/  LDL.LU.64 R8, [R1+0x4900] ;  /* 0x0049000001087983 */ /* 0x002ea80000300a00 */
[----:B--2---:R1:W-:Y:S04]  /*c5a40*/  STL.64 [R1+0x48f8], R8 ;  /* 0x0048f80801007387 */ /* 0x0043e80000100a00 */
[----:B-1----:R0:W2:Y:S04]  /*c5a50*/  LDL.64 R8, [R1+0x1328] ;  /* 0x0013280001087983 */ /* 0x0020a80000100a00 */
[----:B------:R1:W-:Y:S04]  /*c5a60*/  STL [R1+0x48f0], R23 ;  /* 0x0048f01701007387 */ /* 0x0003e80000100800 */
[----:B-1----:R-:W3:Y:S04]  /*c5a70*/  LDL R23, [R1+0x14ec] ;  /* 0x0014ec0001177983 */ /* 0x002ee80000100800 */
[----:B------:R1:W-:Y:S04]  /*c5a80*/  STL.64 [R1+0x48d0], R26 ;  /* 0x0048d01a01007387 */ /* 0x0003e80000100a00 */
[----:B-1----:R-:W3:Y:S01]  /*c5a90*/  LDL.LU R26, [R1+0x14f0] ;  /* 0x0014f000011a7983 */ /* 0x002ee20000300800 */
[----:B--2---:R-:W-:-:S03]  /*c5aa0*/  IMAD.X R9, R25, 0x1, R3, P4 ;  /* 0x0000000119097824 */ /* 0x004fc600020e0603 */
[----:B---3--:R-:W-:Y:S04]  /*c5ab0*/  STL.64 [R1+0x48e8], R26 ;  /* 0x0048e81a01007387 */ /* 0x008fe80000100a00 */
[----:B------:R1:W-:Y:S04]  /*c5ac0*/  STL [R1+0x132c], R9 ;  /* 0x00132c0901007387 */ /* 0x0003e80000100800 */
[----:B-1----:R-:W2:Y:S04]  /*c5ad0*/  LDL.LU.64 R8, [R1+0x48f8] ;  /* 0x0048f80001087983 */ /* 0x002ea80000300a00 */
[----:B------:R1:W-:Y:S04]  /*c5ae0*/  STL.64 [R1+0x48d8], R18 ;  /* 0x0048d81201007387 */ /* 0x0003e80000100a00 */
[----:B-1----:R0:W3:Y:S01]  /*c5af0*/  LDL.64 R18, [R1+0x1330] ;  /* 0x0013300001127983 */ /* 0x0020e20000100a00 */
[----:B------:R-:W-:-:S02]  /*c5b00*/  SHF.R.S32.HI R11, RZ, 0x1f, R23 ;  /* 0x0000001fff0b7819 */ /* 0x000fc40000011417 */
[----:B------:R-:W-:Y:S01]  /*c5b10*/  IADD3 R26, P5, PT, R23, R0, RZ ;  /* 0x00000000171a7210 */ /* 0x000fe20007fbe0ff */
[----:B------:R-:W-:Y:S04]  /*c5b20*/  STL.64 [R1+0x48e0], R4 ;  /* 0x0048e00401007387 */ /* 0x000fe80000100a00 */
[----:B------:R-:W-:Y:S02]  /*c5b30*/  IMAD.X R27, R11, 0x1, R3, P5 ;  /* 0x000000010b1b7824 */ /* 0x000fe400028e0603 */
[----:B---3--:R-:W-:Y:S01]  /*c5b40*/  IMAD.X R19, R25, 0x1, R4, P6 ;  /* 0x0000000119137824 */ /* 0x008fe200030e0604 */
[----:B------:R-:W-:-:S04]  /*c5b50*/  IADD3 R18, P6, PT, R23, R2, RZ ;  /* 0x0000000217127210 */ /* 0x000fc80007fde0ff */
[----:B------:R-:W-:Y:S04]  /*c5b60*/  STL [R1+0x1334], R19 ;  /* 0x0013341301007387 */ /* 0x000fe80000100800 */
[----:B------:R-:W3:Y:S04]  /*c5b70*/  LDL.LU R23, [R1+0x48f0] ;  /* 0x0048f00001177983 */ /* 0x000ee80000300800 */
[----:B------:R1:W-:Y:S04]  /*c5b80*/  STL.64 [R1+0x1338], R26 ;  /* 0x0013381a01007387 */ /* 0x0003e80000100a00 */
[----:B-1----:R-:W2:Y:S02]  /*c5b90*/  LDL.LU.64 R26, [R1+0x48e8] ;  /* 0x0048e800011a7983 */ /* 0x002ea40000300a00 */
        /* <DEDUP_REMOVED lines=9> */
[----:B-1----:R-:W3:Y:S04]  /*c5c30*/  LDL.LU.64 R26, [R1+0x48d0] ;  /* 0x0048d000011a7983 */ /* 0x002ee80000300a00 */
[----:B------:R1:W-:Y:S04]  /*c5c40*/  STL.64 [R1+0x48c8], R4 ;  /* 0x0048c80401007387 */ /* 0x0003e80000100a00 */
[----:B-1----:R0:W3:Y:S04]  /*c5c50*/  LDL.64 R4, [R1+0x1348] ;  /* 0x0013480001047983 */ /* 0x0020e80000100a00 */
[----:B------:R-:W-:Y:S04]  /*c5c60*/  STL.64 [R1+0x48c0], R14 ;  /* 0x0048c00e01007387 */ /* 0x000fe80000100a00 */
[----:B----4-:R1:W-:Y:S04]  /*c5c70*/  STL.64 [R1+0x48a8], R28 ;  /* 0x0048a81c01007387 */ /* 0x0103e80000100a00 */
[----:B-1----:R-:W4:Y:S04]  /*c5c80*/  LDL.LU R28, [R1+0x14f8] ;  /* 0x0014f800011c7983 */ /* 0x002f280000300800 */
[----:B------:R1:W-:Y:S04]  /*c5c90*/  STL.64 [R1+0x48b8], R20 ;  /* 0x0048b81401007387 */ /* 0x0003e80000100a00 */
[----:B-1----:R-:W4:Y:S04]  /*c5ca0*/  LDL R20, [R1+0x14f4] ;  /* 0x0014f40001147983 */ /* 0x002f280000100800 */
[----:B--2---:R1:W-:Y:S04]  /*c5cb0*/  STL.64 [R1+0x48b0], R18 ;  /* 0x0048b01201007387 */ /* 0x0043e80000100a00 */
[----:B-1----:R0:W2:Y:S01]  /*c5cc0*/  LDL.64 R18, [R1+0x1350] ;  /* 0x0013500001127983 */ /* 0x0020a20000100a00 */
[----:B---3--:R-:W-:-:S05]  /*c5cd0*/  IMAD.X R5, R25, 0x1, R3, P4 ;  /* 0x0000000119057824 */ /* 0x008fca00020e0603 */
[----:B------:R1:W-:Y:S04]  /*c5ce0*/  STL [R1+0x134c], R5 ;  /* 0x00134c0501007387 */ /* 0x0003e80000100800 */
[----:B-1----:R-:W2:Y:S01]  /*c5cf0*/  LDL.LU.64 R4, [R1+0x48c8] ;  /* 0x0048c80001047983 */ /* 0x002ea20000300a00 */
[----:B----4-:R-:W-:Y:S02]  /*c5d00*/  SHF.R.S32.HI R11, RZ, 0x1f, R20 ;  /* 0x0000001fff0b7819 */ /* 0x010fe40000011414 */
[----:B------:R-:W-:-:S05]  /*c5d10*/  IADD3 R14, P5, PT, R20, R0, RZ ;  /* 0x00000000140e7210 */ /* 0x000fca0007fbe0ff */
[----:B------:R-:W-:Y:S02]  /*c5d20*/  IMAD.X R15, R11, 0x1, R3, P5 ;  /* 0x000000010b0f7824 */ /* 0x000fe400028e0603 */
[--C-:B--2---:R-:W-:Y:S01]  /*c5d30*/  IMAD.X R19, R25, 0x1, R4.reuse, P6 ;  /* 0x0000000119137824 */ /* 0x104fe200030e0604 */
[----:B------:R-:W-:Y:S02]  /*c5d40*/  IADD3 R18, P6, PT, R20, R2, RZ ;  /* 0x0000000214127210 */ /* 0x000fe40007fde0ff */
[----:B------:R-:W-:Y:S02]  /*c5d50*/  IADD3 R20, P4, PT, R28, R0, RZ ;  /* 0x000000001c147210 */ /* 0x000fe40007f9e0ff */
[----:B------:R-:W-:Y:S04]  /*c5d60*/  STL [R1+0x1354], R19 ;  /* 0x0013541301007387 */ /* 0x000fe80000100800 */
[----:B------:R1:W-:Y:S04]  /*c5d70*/  STL.64 [R1+0x1358], R14 ;  /* 0x0013580e01007387 */ /* 0x0003e80000100a00 */
[----:B-1----:R-:W2:Y:S04]  /*c5d80*/  LDL.LU.64 R14, [R1+0x48c0] ;  /* 0x0048c000010e7983 */ /* 0x002ea80000300a00 */
[----:B------:R1:W-:Y:S04]  /*c5d90*/  STL [R1+0x1368], R20 ;  /* 0x0013681401007387 */ /* 0x0003e80000100800 */
[----:B-1----:R-:W3:Y:S01]  /*c5da0*/  LDL.LU.64 R20, [R1+0x48b8] ;  /* 0x0048b80001147983 */ /* 0x002ee20000300a00 */
[----:B------:R-:W-:Y:S01]  /*c5db0*/  IMAD.X R19, R11, 0x1, R4, P6 ;  /* 0x000000010b137824 */ /* 0x000fe200030e0604 */
[----:B------:R-:W-:-:S02]  /*c5dc0*/  SHF.R.S32.HI R25, RZ, 0x1f, R28 ;  /* 0x0000001fff197819 */ /* 0x000fc4000001141c */
[----:B------:R-:W-:Y:S02]  /*c5dd0*/  IADD3 R28, P6, PT, R28, R2, RZ ;  /* 0x000000021c1c7210 */ /* 0x000fe40007fde0ff */
[----:B------:R1:W-:Y:S04]  /*c5de0*/  STL.64 [R1+0x1360], R18 ;  /* 0x0013601201007387 */ /* 0x0003e80000100a00 */
[----:B-1----:R-:W4:Y:S04]  /*c5df0*/  LDL.LU.64 R18, [R1+0x48b0] ;  /* 0x0048b00001127983 */ /* 0x002f280000300a00 */
[----:B------:R1:W-:Y:S04]  /*c5e00*/  STL [R1+0x1370], R28 ;  /* 0x0013701c01007387 */ /* 0x0003e80000100800 */
[----:B-1----:R-:W4:Y:S04]  /*c5e10*/  LDL.LU.64 R28, [R1+0x48a8] ;  /* 0x0048a800011c7983 */ /* 0x002f280000300a00 */
[----:B------:R1:W-:Y:S04]  /*c5e20*/  STL.64 [R1+0x48a0], R4 ;  /* 0x0048a00401007387 */ /* 0x0003e80000100a00 */
[----:B-1----:R0:W4:Y:S04]  /*c5e30*/  LDL.64 R4, [R1+0x1368] ;  /* 0x0013680001047983 */ /* 0x0021280000100a00 */
[----:B------:R1:W-:Y:S04]  /*c5e40*/  STL.64 [R1+0x4898], R8 ;  /* 0x0048980801007387 */ /* 0x0003e80000100a00 */
[----:B-1----:R0:W4:Y:S04]  /*c5e50*/  LDL.64 R8, [R1+0x1370] ;  /* 0x0013700001087983 */ /* 0x0021280000100a00 */
[----:B--2---:R1:W-:Y:S04]  /*c5e60*/  STL.64 [R1+0x4880], R14 ;  /* 0x0048800e01007387 */ /* 0x0043e80000100a00 */
[----:B-1----:R-:W2:Y:S04]  /*c5e70*/  LDL.LU R15, [R1+0x14fc] ;  /* 0x0014fc00010f7983 */ /* 0x002ea80000300800 */
[----:B---3--:R1:W-:Y:S04]  /*c5e80*/  STL.64 [R1+0x4878], R20 ;  /* 0x0048781401007387 */ /* 0x0083e80000100a00 */
[----:B-1----:R-:W3:Y:S01]  /*c5e90*/  LDL.LU R20, [R1+0x1500] ;  /* 0x0015000001147983 */ /* 0x002ee20000300800 */
[----:B----4-:R-:W-:-:S03]  /*c5ea0*/  IMAD.X R5, R25, 0x1, R3, P4 ;  /* 0x0000000119057824 */ /* 0x010fc600020e0603 */
[----:B---3--:R-:W-:Y:S04]  /*c5eb0*/  STL.64 [R1+0x4890], R20 ;  /* 0x0048901401007387 */ /* 0x008fe80000100a00 */
[----:B------:R-:W-:Y:S04]  /*c5ec0*/  STL.64 [R1+0x4888], R28 ;  /* 0x0048881c01007387 */ /* 0x000fe80000100a00 */
[----:B------:R1:W-:Y:S04]  /*c5ed0*/  STL [R1+0x136c], R5 ;  /* 0x00136c0501007387 */ /* 0x0003e80000100800 */
[----:B-1----:R-:W3:Y:S01]  /*c5ee0*/  LDL.LU.64 R4, [R1+0x48a0] ;  /* 0x0048a00001047983 */ /* 0x002ee20000300a00 */
[----:B--2---:R-:W-:-:S02]  /*c5ef0*/  SHF.R.S32.HI R11, RZ, 0x1f, R15 ;  /* 0x0000001fff0b7819 */ /* 0x004fc4000001140f */
[----:B------:R-:W-:-:S05]  /*c5f00*/  IADD3 R20, P5, PT, R15, R0, RZ ;  /* 0x000000000f147210 */ /* 0x000fca0007fbe0ff */
[----:B------:R-:W-:Y:S02]  /*c5f10*/  IMAD.X R21, R11, 0x1, R3, P5 ;  /* 0x000000010b157824 */ /* 0x000fe400028e0603 */
[----:B---3--:R-:W-:-:S05]  /*c5f20*/  IMAD.X R9, R25, 0x1, R4, P6 ;  /* 0x0000000119097824 */ /* 0x008fca00030e0604 */
[----:B------:R1:W-:Y:S04]  /*c5f30*/  STL [R1+0x1374], R9 ;  /* 0x0013740901007387 */ /* 0x0003e80000100800 */
[----:B-1----:R-:W2:Y:S04]  /*c5f40*/  LDL.LU.64 R8, [R1+0x4898] ;  /* 0x0048980001087983 */ /* 0x002ea80000300a00 */
[----:B------:R1:W-:Y:S04]  /*c5f50*/  STL.64 [R1+0x1378], R20 ;  /* 0x0013781401007387 */ /* 0x0003e80000100a00 */
[----:B-1----:R-:W3:Y:S01]  /*c5f60*/  LDL.LU.64 R20, [R1+0x4890] ;  /* 0x0048900001147983 */ /* 0x002ee20000300a00 */
[----:B------:R-:W-:-:S05]  /*c5f70*/  IADD3 R14, P6, PT, R15, R2, RZ ;  /* 0x000000020f0e7210 */ /* 0x000fca0007fde0ff */
[----:B------:R-:W-:Y:S01]  /*c5f80*/  IMAD.X R15, R11, 0x1, R4, P6 ;  /* 0x000000010b0f7824 */ /* 0x000fe200030e0604 */
[C---:B---3--:R-:W-:Y:S02]  /*c5f90*/  IADD3 R28, P4, PT, R20.reuse, R0, RZ ;  /* 0x00000000141c7210 */ /* 0x048fe40007f9e0ff */
[----:B------:R-:W-:Y:S02]  /*c5fa0*/  SHF.R.S32.HI R25, RZ, 0x1f, R20 ;  /* 0x0000001fff197819 */ /* 0x000fe40000011414 */
[----:B------:R-:W-:Y:S01]  /*c5fb0*/  IADD3 R20, P6, PT, R20, R2, RZ ;  /* 0x0000000214147210 */ /* 0x000fe20007fde0ff */
[----:B------:R1:W-:Y:S04]  /*c5fc0*/  STL [R1+0x1388], R28 ;  /* 0x0013881c01007387 */ /* 0x0003e80000100800 */
[----:B-1----:R-:W3:Y:S04]  /*c5fd0*/  LDL.LU.64 R28, [R1+0x4888] ;  /* 0x00488800011c7983 */ /* 0x002ee80000300a00 */
[----:B------:R1:W-:Y:S04]  /*c5fe0*/  STL.64 [R1+0x1380], R14 ;  /* 0x0013800e01007387 */ /* 0x0003e80000100a00 */
[----:B-1----:R-:W4:Y:S04]  /*c5ff0*/  LDL.LU.64 R14, [R1+0x4880] ;  /* 0x00488000010e7983 */ /* 0x002f280000300a00 */
[----:B------:R1:W-:Y:S04]  /*c6000*/  STL [R1+0x1390], R20 ;  /* 0x0013901401007387 */ /* 0x0003e80000100800 */
[----:B-1----:R-:W3:Y:S04]  /*c6010*/  LDL.LU.64 R20, [R1+0x4878] ;  /* 0x0048780001147983 */ /* 0x002ee80000300a00 */
[----:B------:R1:W-:Y:S04]  /*c6020*/  STL.64 [R1+0x4870], R22 ;  /* 0x0048701601007387 */ /* 0x0003e80000100a00 */
[----:B-1----:R0:W3:Y:S04]  /*c6030*/  LDL.64 R22, [R1+0x1388] ;  /* 0x0013880001167983 */ /* 0x0020e80000100a00 */
[----:B--2---:R1:W-:Y:S04]  /*c6040*/  STL.64 [R1+0x4850], R8 ;  /* 0x0048500801007387 */ /* 0x0043e80000100a00 */
[----:B-1----:R-:W2:Y:S04]  /*c6050*/  LDL.LU R9, [R1+0x1504] ;  /* 0x0015040001097983 */ /* 0x002ea80000300800 */
[----:B------:R1:W-:Y:S04]  /*c6060*/  STL.64 [R1+0x4848], R6 ;  /* 0x0048480601007387 */ /* 0x0003e80000100a00 */
[----:B-1----:R-:W2:Y:S04]  /*c6070*/  LDL.LU R6, [R1+0x1508] ;  /* 0x0015080001067983 */ /* 0x002ea80000300800 */
[----:B--2---:R-:W-:Y:S04]  /*c6080*/  STL.64 [R1+0x4860], R6 ;  /* 0x0048600601007387 */ /* 0x004fe80000100a00 */
[----:B----4-:R-:W-:Y:S04]  /*c6090*/  STL.64 [R1+0x4858], R14 ;  /* 0x0048580e01007387 */ /* 0x010fe80000100a00 */
[----:B------:R1:W-:Y:S04]  /*c60a0*/  STL [R1+0x4868], R15 ;  /* 0x0048680f01007387 */ /* 0x0003e80000100800 */
[----:B-1----:R0:W2:Y:S01]  /*c60b0*/  LDL.64 R14, [R1+0x1390] ;  /* 0x00139000010e7983 */ /* 0x0020a20000100a00 */
[----:B------:R-:W-:-:S02]  /*c60c0*/  SHF.R.S32.HI R11, RZ, 0x1f, R9 ;  /* 0x0000001fff0b7819 */ /* 0x000fc40000011409 */
[----:B------:R-:W-:Y:S01]  /*c60d0*/  IADD3 R6, P5, PT, R9, R0, RZ ;  /* 0x0000000009067210 */ /* 0x000fe20007fbe0ff */
[----:B---3--:R-:W-:-:S04]  /*c60e0*/  IMAD.X R23, R25, 0x1, R3, P4 ;  /* 0x0000000119177824 */ /* 0x008fc800020e0603 */
[----:B------:R-:W-:Y:S01]  /*c60f0*/  IMAD.X R7, R11, 0x1, R3, P5 ;  /* 0x000000010b077824 */ /* 0x000fe200028e0603 */
[----:B------:R1:W-:Y:S04]  /*c6100*/  STL [R1+0x138c], R23 ;  /* 0x00138c1701007387 */ /* 0x0003e80000100800 */
[----:B-1----:R-:W3:Y:S01]  /*c6110*/  LDL.LU.64 R22, [R1+0x4870] ;  /* 0x0048700001167983 */ /* 0x002ee20000300a00 */
[----:B--2---:R-:W-:-:S05]  /*c6120*/  IMAD.X R15, R25, 0x1, R4, P6 ;  /* 0x00000001190f7824 */ /* 0x004fca00030e0604 */
[----:B------:R1:W-:Y:S04]  /*c6130*/  STL [R1+0x1394], R15 ;  /* 0x0013940f01007387 */ /* 0x0003e80000100800 */
[----:B-1----:R0:W2:Y:S04]  /*c6140*/  LDL.LU R15, [R1+0x4868] ;  /* 0x00486800010f7983 */ /* 0x0020a80000300800 */
[----:B------:R1:W-:Y:S04]  /*c6150*/  STL.64 [R1+0x1398], R6 ;  /* 0x0013980601007387 */ /* 0x0003e80000100a00 */
[----:B-1----:R-:W4:Y:S01]  /*c6160*/  LDL.LU.64 R6, [R1+0x4860] ;  /* 0x0048600001067983 */ /* 0x002f220000300a00 */
[----:B------:R-:W-:-:S05]  /*c6170*/  IADD3 R8, P6, PT, R9, R2, RZ ;  /* 0x0000000209087210 */ /* 0x000fca0007fde0ff */
[----:B------:R-:W-:Y:S01]  /*c6180*/  IMAD.X R9, R11, 0x1, R4, P6 ;  /* 0x000000010b097824 */ /* 0x000fe200030e0604 */
[C---:B----4-:R-:W-:Y:S02]  /*c6190*/  IADD3 R14, P4, PT, R6.reuse, R0, RZ ;  /* 0x00000000060e7210 */ /* 0x050fe40007f9e0ff */
[----:B------:R-:W-:Y:S02]  /*c61a0*/  SHF.R.S32.HI R25, RZ, 0x1f, R6 ;  /* 0x0000001fff197819 */ /* 0x000fe40000011406 */
[----:B------:R-:W-:Y:S01]  /*c61b0*/  IADD3 R6, P6, PT, R6, R2, RZ ;  /* 0x0000000206067210 */ /* 0x000fe20007fde0ff */
[----:B------:R2:W-:Y:S04]  /*c61c0*/  STL [R1+0x13a8], R14 ;  /* 0x0013a80e01007387 */ /* 0x0005e80000100800 */
[----:B--2---:R-:W2:Y:S04]  /*c61d0*/  LDL.LU.64 R14, [R1+0x4858] ;  /* 0x00485800010e7983 */ /* 0x004ea80000300a00 */
[----:B------:R1:W-:Y:S04]  /*c61e0*/  STL.64 [R1+0x13a0], R8 ;  /* 0x0013a00801007387 */ /* 0x0003e80000100a00 */
[----:B-1----:R-:W4:Y:S04]  /*c61f0*/  LDL.LU.64 R8, [R1+0x4850] ;  /* 0x0048500001087983 */ /* 0x002f280000300a00 */
[----:B------:R1:W-:Y:S04]  /*c6200*/  STL [R1+0x13b0], R6 ;  /* 0x0013b00601007387 */ /* 0x0003e80000100800 */
[----:B-1----:R-:W2:Y:S04]  /*c6210*/  LDL.LU.64 R6, [R1+0x4848] ;  /* 0x0048480001067983 */ /* 0x002ea80000300a00 */
[----:B------:R-:W-:Y:S04]  /*c6220*/  STL.64 [R1+0x4830], R16 ;  /* 0x0048301001007387 */ /* 0x000fe80000100a00 */
[----:B------:R1:W-:Y:S04]  /*c6230*/  STL.64 [R1+0x4838], R26 ;  /* 0x0048381a01007387 */ /* 0x0003e80000100a00 */
[----:B-1----:R-:W2:Y:S04]  /*c6240*/  LDL.64 R26, [R1+0x13b0] ;  /* 0x0013b000011a7983 */ /* 0x002ea80000100a00 */
[----:B--2---:R1:W-:Y:S04]  /*c6250*/  STL [R1+0x4840], R26 ;  /* 0x0048401a01007387 */ /* 0x0043e80000100800 */
[----:B-1----:R0:W2:Y:S04]  /*c6260*/  LDL.64 R26, [R1+0x13a8] ;  /* 0x0013a800011a7983 */ /* 0x0020a80000100a00 */
[----:B---3--:R1:W-:Y:S04]  /*c6270*/  STL.64 [R1+0x4820], R22 ;  /* 0x0048201601007387 */ /* 0x0083e80000100a00 */
[----:B-1----:R-:W3:Y:S04]  /*c6280*/  LDL R23, [R1+0x150c] ;  /* 0x00150c0001177983 */ /* 0x002ee80000100800 */
[----:B------:R1:W-:Y:S04]  /*c6290*/  STL.64 [R1+0x4818], R6 ;  /* 0x0048180601007387 */ /* 0x0003e80000100a00 */
[----:B-1----:R-:W3:Y:S04]  /*c62a0*/  LDL.LU R6, [R1+0x1510] ;  /* 0x0015100001067983 */ /* 0x002ee80000300800 */
[----:B----4-:R-:W-:Y:S01]  /*c62b0*/  STL.64 [R1+0x4828], R8 ;  /* 0x0048280801007387 */ /* 0x010fe20000100a00 */
[----:B--2---:R-:W-:-:S05]  /*c62c0*/  IMAD.X R27, R25, 0x1, R3, P4 ;  /* 0x00000001191b7824 */ /* 0x004fca00020e0603 */
[----:B------:R1:W-:Y:S04]  /*c62d0*/  STL [R1+0x13ac], R27 ;  /* 0x0013ac1b01007387 */ /* 0x0003e80000100800 */
[----:B------:R0:W2:Y:S01]  /*c62e0*/  LDL.LU R26, [R1+0x4840] ;  /* 0x00484000011a7983 */ /* 0x0000a20000300800 */
[----:B---3--:R-:W-:Y:S02]  /*c62f0*/  SHF.R.S32.HI R11, RZ, 0x1f, R23 ;  /* 0x0000001fff0b7819 */ /* 0x008fe40000011417 */
[----:B------:R-:W-:Y:S01]  /*c6300*/  IADD3 R16, P5, PT, R23, R0, RZ ;  /* 0x0000000017107210 */ /* 0x000fe20007fbe0ff */
[----:B-1----:R-:W-:Y:S01]  /*c6310*/  IMAD.X R27, R25, 0x1, R4, P6 ;  /* 0x00000001191b7824 */ /* 0x002fe200030e0604 */
[----:B------:R-:W-:-:S03]  /*c6320*/  IADD3 R22, P6, PT, R23, R2, RZ ;  /* 0x0000000217167210 */ /* 0x000fc60007fde0ff */
[C-C-:B------:R-:W-:Y:S01]  /*c6330*/  IMAD.X R17, R11.reuse, 0x1, R3.reuse, P5 ;  /* 0x000000010b117824 */ /* 0x140fe200028e0603 */
[----:B------:R2:W-:Y:S01]  /*c6340*/  STL [R1+0x13b4], R27 ;  /* 0x0013b41b01007387 */ /* 0x0005e20000100800 */
[----:B------:R-:W-:Y:S01]  /*c6350*/  IMAD.X R23, R11, 0x1, R4, P6 ;  /* 0x000000010b177824 */ /* 0x000fe200030e0604 */
[C---:B------:R-:W-:Y:S02]  /*c6360*/  IADD3 R8, P4, PT, R6.reuse, R0, RZ ;  /* 0x0000000006087210 */ /* 0x040fe40007f9e0ff */
[----:B------:R-:W-:Y:S02]  /*c6370*/  SHF.R.S32.HI R25, RZ, 0x1f, R6 ;  /* 0x0000001fff197819 */ /* 0x000fe40000011406 */
[----:B------:R-:W-:Y:S01]  /*c6380*/  IADD3 R6, P6, PT, R6, R2, RZ ;  /* 0x0000000206067210 */ /* 0x000fe20007fde0ff */
[----:B--2---:R-:W2:Y:S04]  /*c6390*/  LDL.LU.64 R26, [R1+0x4838] ;  /* 0x00483800011a7983 */ /* 0x004ea80000300a00 */
        /* <DEDUP_REMOVED lines=12> */
[----:B------:R-:W-:Y:S04]  /*c6460*/  STL.64 [R1+0x4800], R28 ;  /* 0x0048001c01007387 */ /* 0x000fe80000100a00 */
[----:B------:R1:W-:Y:S04]  /*c6470*/  STL.64 [R1+0x47f8], R12 ;  /* 0x0047f80c01007387 */ /* 0x0003e80000100a00 */
[----:B-1----:R-:W3:Y:S04]  /*c6480*/  LDL R12, [R1+0x1514] ;  /* 0x00151400010c7983 */ /* 0x002ee80000100800 */
[----:B------:R1:W-:Y:S04]  /*c6490*/  STL.64 [R1+0x47e8], R22 ;  /* 0x0047e81601007387 */ /* 0x0003e80000100a00 */
[----:B-1----:R-:W4:Y:S01]  /*c64a0*/  LDL.LU R22, [R1+0x1518] ;  /* 0x0015180001167983 */ /* 0x002f220000300800 */
[----:B--2---:R-:W-:-:S05]  /*c64b0*/  IMAD.X R7, R25, 0x1, R3, P4 ;  /* 0x0000000119077824 */ /* 0x004fca00020e0603 */
[----:B------:R1:W-:Y:S04]  /*c64c0*/  STL [R1+0x13cc], R7 ;  /* 0x0013cc0701007387 */ /* 0x0003e80000100800 */
[----:B------:R0:W2:Y:S01]  /*c64d0*/  LDL.LU R6, [R1+0x4810] ;  /* 0x0048100001067983 */ /* 0x0000a20000300800 */
[----:B-1----:R-:W-:Y:S01]  /*c64e0*/  IMAD.X R7, R25, 0x1, R4, P6 ;  /* 0x0000000119077824 */ /* 0x002fe200030e0604 */
[----:B---3--:R-:W-:Y:S02]  /*c64f0*/  SHF.R.S32.HI R11, RZ, 0x1f, R12 ;  /* 0x0000001fff0b7819 */ /* 0x008fe4000001140c */
[C---:B------:R-:W-:Y:S02]  /*c6500*/  IADD3 R28, P5, PT, R12.reuse, R0, RZ ;  /* 0x000000000c1c7210 */ /* 0x040fe40007fbe0ff */
[----:B------:R2:W-:Y:S03]  /*c6510*/  STL [R1+0x13d4], R7 ;  /* 0x0013d40701007387 */ /* 0x0005e60000100800 */
[----:B------:R-:W-:Y:S01]  /*c6520*/  IMAD.X R29, R11, 0x1, R3, P5 ;  /* 0x000000010b1d7824 */ /* 0x000fe200028e0603 */
[----:B----4-:R-:W-:Y:S01]  /*c6530*/  SHF.R.S32.HI R25, RZ, 0x1f, R22 ;  /* 0x0000001fff197819 */ /* 0x010fe20000011416 */
[----:B--2---:R-:W2:Y:S04]  /*c6540*/  LDL.LU.64 R6, [R1+0x4808] ;  /* 0x0048080001067983 */ /* 0x004ea80000300a00 */
[----:B------:R1:W-:Y:S04]  /*c6550*/  STL.64 [R1+0x47f0], R8 ;  /* 0x0047f00801007387 */ /* 0x0003e80000100a00 */
[----:B------:R3:W-:Y:S01]  /*c6560*/  STL.64 [R1+0x13d8], R28 ;  /* 0x0013d81c01007387 */ /* 0x0007e20000100a00 */
[----:B-1----:R-:W-:-:S02]  /*c6570*/  IADD3 R8, P6, PT, R12, R2, RZ ;  /* 0x000000020c087210 */ /* 0x002fc40007fde0ff */
[C---:B------:R-:W-:Y:S01]  /*c6580*/  IADD3 R12, P4, PT, R22.reuse, R0, RZ ;  /* 0x00000000160c7210 */ /* 0x040fe20007f9e0ff */
[----:B---3--:R-:W3:Y:S02]  /*c6590*/  LDL.LU.64 R28, [R1+0x4800] ;  /* 0x00480000011c7983 */ /* 0x008ee40000300a00 */
[----:B------:R-:W-:Y:S01]  /*c65a0*/  IMAD.X R9, R11, 0x1, R4, P6 ;  /* 0x000000010b097824 */ /* 0x000fe200030e0604 */
[----:B------:R-:W-:Y:S01]  /*c65b0*/  IADD3 R22, P6, PT, R22, R2, RZ ;  /* 0x0000000216167210 */ /* 0x000fe20007fde0ff */
[----:B------:R1:W-:Y:S04]  /*c65c0*/  STL [R1+0x13e8], R12 ;  /* 0x0013e80c01007387 */ /* 0x0003e80000100800 */
[----:B-1----:R-:W4:Y:S04]  /*c65d0*/  LDL.LU.64 R12, [R1+0x47f8] ;  /* 0x0047f800010c7983 */ /* 0x002f280000300a00 */
[----:B------:R1:W-:Y:S04]  /*c65e0*/  STL.64 [R1+0x13e0], R8 ;  /* 0x0013e00801007387 */ /* 0x0003e80000100a00 */
[----:B-1----:R-:W3:Y:S04]  /*c65f0*/  LDL.LU.64 R8, [R1+0x47f0] ;  /* 0x0047f00001087983 */ /* 0x002ee80000300a00 */
[----:B------:R1:W-:Y:S04]  /*c6600*/  STL [R1+0x13f0], R22 ;  /* 0x0013f01601007387 */ /* 0x0003e80000100800 */
[----:B-1----:R-:W3:Y:S04]  /*c6610*/  LDL.LU.64 R22, [R1+0x47e8] ;  /* 0x0047e80001167983 */ /* 0x002ee80000300a00 */
[----:B------:R1:W-:Y:S04]  /*c6620*/  STL.64 [R1+0x47e0], R4 ;  /* 0x0047e00401007387 */ /* 0x0003e80000100a00 */
[----:B-1----:R0:W3:Y:S04]  /*c6630*/  LDL.64 R4, [R1+0x13e8] ;  /* 0x0013e80001047983 */ /* 0x0020e80000100a00 */
[----:B--2---:R1:W-:Y:S04]  /*c6640*/  STL.64 [R1+0x47d8], R6 ;  /* 0x0047d80601007387 */ /* 0x0043e80000100a00 */
[----:B-1----:R0:W2:Y:S04]  /*c6650*/  LDL.64 R6, [R1+0x13f0] ;  /* 0x0013f00001067983 */ /* 0x0020a80000100a00 */
[----:B------:R1:W-:Y:S04]  /*c6660*/  STL.64 [R1+0x47c0], R14 ;  /* 0x0047c00e01007387 */ /* 0x0003e80000100a00 */
[----:B-1----:R-:W2:Y:S04]  /*c6670*/  LDL.LU R15, [R1+0x151c] ;  /* 0x00151c00010f7983 */ /* 0x002ea80000300800 */
[----:B------:R-:W-:Y:S04]  /*c6680*/  STL.64 [R1+0x47c8], R26 ;  /* 0x0047c81a01007387 */ /* 0x000fe80000100a00 */
[----:B------:R-:W-:Y:S04]  /*c6690*/  STL [R1+0x47d0], R27 ;  /* 0x0047d01b01007387 */ /* 0x000fe80000100800 */
[----:B------:R1:W-:Y:S04]  /*c66a0*/  STL.64 [R1+0x47b8], R18 ;  /* 0x0047b81201007387 */ /* 0x0003e80000100a00 */
[----:B-1----:R-:W4:Y:S01]  /*c66b0*/  LDL.LU R18, [R1+0x1520] ;  /* 0x0015200001127983 */ /* 0x002f220000300800 */
[----:B---3--:R-:W-:-:S05]  /*c66c0*/  IMAD.X R5, R25, 0x1, R3, P4 ;  /* 0x0000000119057824 */ /* 0x008fca00020e0603 */
[----:B------:R1:W-:Y:S04]  /*c66d0*/  STL [R1+0x13ec], R5 ;  /* 0x0013ec0501007387 */ /* 0x0003e80000100800 */
[----:B-1----:R-:W3:Y:S01]  /*c66e0*/  LDL.LU.64 R4, [R1+0x47e0] ;  /* 0x0047e00001047983 */ /* 0x002ee20000300a00 */
[----:B--2---:R-:W-:Y:S02]  /*c66f0*/  SHF.R.S32.HI R11, RZ, 0x1f, R15 ;  /* 0x0000001fff0b7819 */ /* 0x004fe4000001140f */
[----:B------:R-:W-:-:S05]  /*c6700*/  IADD3 R26, P5, PT, R15, R0, RZ ;  /* 0x000000000f1a7210 */ /* 0x000fca0007fbe0ff */
[----:B------:R-:W-:Y:S02]  /*c6710*/  IMAD.X R27, R11, 0x1, R3, P5 ;  /* 0x000000010b1b7824 */ /* 0x000fe400028e0603 */
[----:B---3--:R-:W-:-:S05]  /*c6720*/  IMAD.X R7, R25, 0x1, R4, P6 ;  /* 0x0000000119077824 */ /* 0x008fca00030e0604 */
[----:B------:R1:W-:Y:S04]  /*c6730*/  STL [R1+0x13f4], R7 ;  /* 0x0013f40701007387 */ /* 0x0003e80000100800 */
[----:B-1----:R-:W2:Y:S04]  /*c6740*/  LDL.LU.64 R6, [R1+0x47d8] ;  /* 0x0047d80001067983 */ /* 0x002ea80000300a00 */
[----:B------:R1:W-:Y:S04]  /*c6750*/  STL.64 [R1+0x13f8], R26 ;  /* 0x0013f81a01007387 */ /* 0x0003e80000100a00 */
[----:B-1----:R0:W3:Y:S01]  /*c6760*/  LDL.LU R27, [R1+0x47d0] ;  /* 0x0047d000011b7983 */ /* 0x0020e20000300800 */
[----:B------:R-:W-:-:S02]  /*c6770*/  IADD3 R14, P6, PT, R15, R2, RZ ;  /* 0x000000020f0e7210 */ /* 0x000fc40007fde0ff */
[C---:B----4-:R-:W-:Y:S02]  /*c6780*/  IADD3 R26, P4, PT, R18.reuse, R0, RZ ;  /* 0x00000000121a7210 */ /* 0x050fe40007f9e0ff */
[----:B------:R-:W-:Y:S01]  /*c6790*/  SHF.R.S32.HI R25, RZ, 0x1f, R18 ;  /* 0x0000001fff197819 */ /* 0x000fe20000011412 */
[----:B------:R-:W-:Y:S01]  /*c67a0*/  IMAD.X R15, R11, 0x1, R4, P6 ;  /* 0x000000010b0f7824 */ /* 0x000fe200030e0604 */
[----:B------:R-:W-:Y:S01]  /*c67b0*/  IADD3 R18, P6, PT, R18, R2, RZ ;  /* 0x0000000212127210 */ /* 0x000fe20007fde0ff */
[----:B------:R3:W-:Y:S04]  /*c67c0*/  STL [R1+0x1408], R26 ;  /* 0x0014081a01007387 */ /* 0x0007e80000100800 */
[----:B---3--:R-:W3:Y:S04]  /*c67d0*/  LDL.LU.64 R26, [R1+0x47c8] ;  /* 0x0047c800011a7983 */ /* 0x008ee80000300a00 */
[----:B------:R1:W-:Y:S04]  /*c67e0*/  STL.64 [R1+0x1400], R14 ;  /* 0x0014000e01007387 */ /* 0x0003e80000100a00 */
[----:B-1----:R-:W4:Y:S04]  /*c67f0*/  LDL.LU.64 R14, [R1+0x47c0] ;  /* 0x0047c000010e7983 */ /* 0x002f280000300a00 */
[----:B------:R1:W-:Y:S04]  /*c6800*/  STL [R1+0x1410], R18 ;  /* 0x0014101201007387 */ /* 0x0003e80000100800 */
[----:B-1----:R-:W3:Y:S04]  /*c6810*/  LDL.LU.64 R18, [R1+0x47b8] ;  /* 0x0047b80001127983 */ /* 0x002ee80000300a00 */
[----:B------:R1:W-:Y:S04]  /*c6820*/  STL.64 [R1+0x47b0], R4 ;  /* 0x0047b00401007387 */ /* 0x0003e80000100a00 */
[----:B-1----:R0:W4:Y:S04]  /*c6830*/  LDL.64 R4, [R1+0x1408] ;  /* 0x0014080001047983 */ /* 0x0021280000100a00 */
[----:B--2---:R-:W-:Y:S04]  /*c6840*/  STL.64 [R1+0x47a0], R6 ;  /* 0x0047a00601007387 */ /* 0x004fe80000100a00 */
[----:B---3--:R1:W-:Y:S04]  /*c6850*/  STL.64 [R1+0x4788], R18 ;  /* 0x0047881201007387 */ /* 0x0083e80000100a00 */
[----:B-1----:R-:W2:Y:S01]  /*c6860*/  LDL.LU R18, [R1+0x1528] ;  /* 0x0015280001127983 */ /* 0x002ea20000300800 */
[----:B----4-:R-:W-:-:S03]  /*c6870*/  IMAD.X R5, R25, 0x1, R3, P4 ;  /* 0x0000000119057824 */ /* 0x010fc600020e0603 */
[----:B--2---:R1:W-:Y:S04]  /*c6880*/  STL.64 [R1+0x47a8], R18 ;  /* 0x0047a81201007387 */ /* 0x0043e80000100a00 */
[----:B-1----:R0:W2:Y:S04]  /*c6890*/  LDL.64 R18, [R1+0x1410] ;  /* 0x0014100001127983 */ /* 0x0020a80000100a00 */
        /* <DEDUP_REMOVED lines=9> */
[C---:B------:R-:W-:Y:S02]  /*c6930*/  IADD3 R6, P5, PT, R27.reuse, R0, RZ ;  /* 0x000000001b067210 */ /* 0x040fe40007fbe0ff */
[----:B------:R-:W-:-:S03]  /*c6940*/  IADD3 R26, P6, PT, R27, R2, RZ ;  /* 0x000000021b1a7210 */ /* 0x000fc60007fde0ff */
[C---:B------:R-:W-:Y:S02]  /*c6950*/  IMAD.X R7, R11.reuse, 0x1, R3, P5 ;  /* 0x000000010b077824 */ /* 0x040fe400028e0603 */
[----:B------:R-:W-:-:S03]  /*c6960*/  IMAD.X R27, R11, 0x1, R4, P6 ;  /* 0x000000010b1b7824 */ /* 0x000fc600030e0604 */
        /* <DEDUP_REMOVED lines=11> */
[----:B--2---:R-:W-:Y:S04]  /*c6a20*/  STL.64 [R1+0x4770], R18 ;  /* 0x0047701201007387 */ /* 0x004fe80000100a00 */
[----:B------:R1:W-:Y:S04]  /*c6a30*/  STL.64 [R1+0x4780], R4 ;  /* 0x0047800401007387 */ /* 0x0003e80000100a00 */
[----:B-1----:R0:W2:Y:S04]  /*c6a40*/  LDL.64 R4, [R1+0x1428] ;  /* 0x0014280001047983 */ /* 0x0020a80000100a00 */
[----:B------:R1:W-:Y:S04]  /*c6a50*/  STL.64 [R1+0x4778], R8 ;  /* 0x0047780801007387 */ /* 0x0003e80000100a00 */
        /* <DEDUP_REMOVED lines=8> */
[----:B-1----:R-:W2:Y:S01]  /*c6ae0*/  LDL.LU.64 R4, [R1+0x4780] ;  /* 0x0047800001047983 */ /* 0x002ea20000300a00 */
[----:B---3--:R-:W-:Y:S02]  /*c6af0*/  SHF.R.S32.HI R11, RZ, 0x1f, R7 ;  /* 0x0000001fff0b7819 */ /* 0x008fe40000011407 */
[----:B------:R-:W-:-:S05]  /*c6b00*/  IADD3 R18, P5, PT, R7, R0, RZ ;  /* 0x0000000007127210 */ /* 0x000fca0007fbe0ff */
[----:B------:R-:W-:Y:S01]  /*c6b10*/  IMAD.X R19, R11, 0x1, R3, P5 ;  /* 0x000000010b137824 */ /* 0x000fe200028e0603 */
[----:B------:R-:W-:Y:S01]  /*c6b20*/  IADD3 R26, P4, PT, R16, R0, RZ ;  /* 0x00000000101a7210 */ /* 0x000fe20007f9e0ff */
[----:B--2---:R-:W-:-:S05]  /*c6b30*/  IMAD.X R9, R25, 0x1, R4, P6 ;  /* 0x0000000119097824 */ /* 0x004fca00030e0604 */
[----:B------:R1:W-:Y:S04]  /*c6b40*/  STL [R1+0x1434], R9 ;  /* 0x0014340901007387 */ /* 0x0003e80000100800 */
[----:B-1----:R-:W2:Y:S04]  /*c6b50*/  LDL.LU.64 R8, [R1+0x4778] ;  /* 0x0047780001087983 */ /* 0x002ea80000300a00 */
[----:B------:R1:W-:Y:S04]  /*c6b60*/  STL.64 [R1+0x1438], R18 ;  /* 0x0014381201007387 */ /* 0x0003e80000100a00 */
[----:B-1----:R-:W3:Y:S04]  /*c6b70*/  LDL.LU.64 R18, [R1+0x4770] ;  /* 0x0047700001127983 */ /* 0x002ee80000300a00 */
[----:B------:R1:W-:Y:S04]  /*c6b80*/  STL [R1+0x1448], R26 ;  /* 0x0014481a01007387 */ /* 0x0003e80000100800 */
[----:B-1----:R-:W4:Y:S01]  /*c6b90*/  LDL.LU.64 R26, [R1+0x4768] ;  /* 0x00476800011a7983 */ /* 0x002f220000300a00 */
[----:B------:R-:W-:-:S02]  /*c6ba0*/  IADD3 R6, P6, PT, R7, R2, RZ ;  /* 0x0000000207067210 */ /* 0x000fc40007fde0ff */
[----:B------:R-:W-:-:S03]  /*c6bb0*/  SHF.R.S32.HI R25, RZ, 0x1f, R16 ;  /* 0x0000001fff197819 */ /* 0x000fc60000011410 */
[----:B------:R-:W-:Y:S01]  /*c6bc0*/  IMAD.X R7, R11, 0x1, R4, P6 ;  /* 0x000000010b077824 */ /* 0x000fe200030e0604 */
[----:B------:R-:W-:-:S04]  /*c6bd0*/  IADD3 R16, P6, PT, R16, R2, RZ ;  /* 0x0000000210107210 */ /* 0x000fc80007fde0ff */
[----:B------:R1:W-:Y:S04]  /*c6be0*/  STL.64 [R1+0x1440], R6 ;  /* 0x0014400601007387 */ /* 0x0003e80000100a00 */
[----:B-1----:R-:W2:Y:S04]  /*c6bf0*/  LDL.LU.64 R6, [R1+0x4760] ;  /* 0x0047600001067983 */ /* 0x002ea80000300a00 */
[----:B------:R1:W-:Y:S04]  /*c6c00*/  STL [R1+0x1450], R16 ;  /* 0x0014501001007387 */ /* 0x0003e80000100800 */
[----:B-1----:R-:W2:Y:S04]  /*c6c10*/  LDL.LU.64 R16, [R1+0x4758] ;  /* 0x0047580001107983 */ /* 0x002ea80000300a00 */
[----:B----4-:R-:W-:Y:S04]  /*c6c20*/  STL.64 [R1+0x4740], R26 ;  /* 0x0047401a01007387 */ /* 0x010fe80000100a00 */
[----:B------:R1:W-:Y:S04]  /*c6c30*/  STL.64 [R1+0x4748], R12 ;  /* 0x0047480c01007387 */ /* 0x0003e80000100a00 */
[----:B-1----:R-:W4:Y:S04]  /*c6c40*/  LDL.64 R12, [R1+0x1450] ;  /* 0x00145000010c7983 */ /* 0x002f280000100a00 */
[----:B----4-:R1:W-:Y:S04]  /*c6c50*/  STL [R1+0x4750], R12 ;  /* 0x0047500c01007387 */ /* 0x0103e80000100800 */
[----:B-1----:R0:W4:Y:S04]  /*c6c60*/  LDL.64 R12, [R1+0x1448] ;  /* 0x00144800010c7983 */ /* 0x0021280000100a00 */
[----:B--2---:R1:W-:Y:S04]  /*c6c70*/  STL.64 [R1+0x4730], R8 ;  /* 0x0047300801007387 */ /* 0x0043e80000100a00 */
[----:B-1----:R-:W2:Y:S04]  /*c6c80*/  LDL R8, [R1+0x1534] ;  /* 0x0015340001087983 */ /* 0x002ea80000100800 */
[----:B------:R1:W-:Y:S04]  /*c6c90*/  STL.64 [R1+0x4728], R6 ;  /* 0x0047280601007387 */ /* 0x0003e80000100a00 */
[----:B-1----:R-:W3:Y:S01]  /*c6ca0*/  LDL.LU R6, [R1+0x1538] ;  /* 0x0015380001067983 */ /* 0x002ee20000300800 */
[----:B----4-:R-:W-:-:S05]  /*c6cb0*/  IMAD.X R13, R25, 0x1, R3, P4 ;  /* 0x00000001190d7824 */ /* 0x010fca00020e0603 */
[----:B------:R1:W-:Y:S04]  /*c6cc0*/  STL [R1+0x144c], R13 ;  /* 0x00144c0d01007387 */ /* 0x0003e80000100800 */
[----:B------:R0:W4:Y:S01]  /*c6cd0*/  LDL.LU R12, [R1+0x4750] ;  /* 0x00475000010c7983 */ /* 0x0001220000300800 */
[----:B--2---:R-:W-:Y:S02]  /*c6ce0*/  SHF.R.S32.HI R11, RZ, 0x1f, R8 ;  /* 0x0000001fff0b7819 */ /* 0x004fe40000011408 */
[C---:B------:R-:W-:Y:S01]  /*c6cf0*/  IADD3 R26, P5, PT, R8.reuse, R0, RZ ;  /* 0x00000000081a7210 */ /* 0x040fe20007fbe0ff */
[----:B-1----:R-:W-:Y:S01]  /*c6d00*/  IMAD.X R13, R25, 0x1, R4, P6 ;  /* 0x00000001190d7824 */ /* 0x002fe200030e0604 */
[----:B------:R-:W-:-:S03]  /*c6d10*/  IADD3 R8, P6, PT, R8, R2, RZ ;  /* 0x0000000208087210 */ /* 0x000fc60007fde0ff */
[----:B------:R-:W-:Y:S01]  /*c6d20*/  IMAD.X R27, R11, 0x1, R3, P5 ;  /* 0x000000010b1b7824 */ /* 0x000fe200028e0603 */
[----:B------:R4:W-:Y:S04]  /*c6d30*/  STL [R1+0x1454], R13 ;  /* 0x0014540d01007387 */ /* 0x0009e80000100800 */
[----:B----4-:R-:W2:Y:S04]  /*c6d40*/  LDL.LU.64 R12, [R1+0x4748] ;  /* 0x00474800010c7983 */ /* 0x010ea80000300a00 */
        /* <DEDUP_REMOVED lines=22> */
[----:B------:R0:W2:Y:S04]  /*c6eb0*/  LDL.LU R6, [R1+0x4720] ;  /* 0x0047200001067983 */ /* 0x0000a80000300800 */
[----:B----4-:R-:W-:Y:S01]  /*c6ec0*/  STL.64 [R1+0x4708], R8 ;  /* 0x0047080801007387 */ /* 0x010fe20000100a00 */
        /* <DEDUP_REMOVED lines=27> */
[----:B------:R1:W-:Y:S04]  /*c7080*/  STL [R1+0x46e0], R18 ;  /* 0x0046e01201007387 */ /* 0x0003e80000100800 */
[----:B-1----:R-:W3:Y:S04]  /*c7090*/  LDL.LU R18, [R1+0x1544] ;  /* 0x0015440001127983 */ /* 0x002ee80000300800 */
[----:B------:R1:W-:Y:S04]  /*c70a0*/  STL.64 [R1+0x46c0], R8 ;  /* 0x0046c00801007387 */ /* 0x0003e80000100a00 */
[----:B-1----:R-:W2:Y:S04]  /*c70b0*/  LDL.LU R8, [R1+0x1548] ;  /* 0x0015480001087983 */ /* 0x002ea80000300800 */
[----:B------:R1:W-:Y:S04]  /*c70c0*/  STL [R1+0x148c], R5 ;  /* 0x00148c0501007387 */ /* 0x0003e80000100800 */
[----:B-1----:R-:W2:Y:S01]  /*c70d0*/  LDL.LU.64 R4, [R1+0x46f0] ;  /* 0x0046f00001047983 */ /* 0x002ea20000300a00 */
[----:B---3--:R-:W-:-:S02]  /*c70e0*/  SHF.R.S32.HI R11, RZ, 0x1f, R18 ;  /* 0x0000001fff0b7819 */ /* 0x008fc40000011412 */
[----:B------:R-:W-:-:S05]  /*c70f0*/  IADD3 R12, P5, PT, R18, R0, RZ ;  /* 0x00000000120c7210 */ /* 0x000fca0007fbe0ff */
[----:B------:R-:W-:Y:S02]  /*c7100*/  IMAD.X R13, R11, 0x1, R3, P5 ;  /* 0x000000010b0d7824 */ /* 0x000fe400028e0603 */
[----:B--2---:R-:W-:-:S05]  /*c7110*/  IMAD.X R7, R25, 0x1, R4, P6 ;  /* 0x0000000119077824 */ /* 0x004fca00030e0604 */
[----:B------:R1:W-:Y:S04]  /*c7120*/  STL [R1+0x1494], R7 ;  /* 0x0014940701007387 */ /* 0x0003e80000100800 */
[----:B-1----:R-:W2:Y:S04]  /*c7130*/  LDL.LU.64 R6, [R1+0x46e8] ;  /* 0x0046e80001067983 */ /* 0x002ea80000300a00 */
[----:B------:R1:W-:Y:S04]  /*c7140*/  STL.64 [R1+0x46d0], R4 ;  /* 0x0046d00401007387 */ /* 0x0003e80000100a00 */
[----:B------:R3:W-:Y:S01]  /*c7150*/  STL.64 [R1+0x46c8], R20 ;  /* 0x0046c81401007387 */ /* 0x0007e20000100a00 */
[----:B-1----:R-:W-:-:S02]  /*c7160*/  IADD3 R4, P4, PT, R8, R0, RZ ;  /* 0x0000000008047210 */ /* 0x002fc40007f9e0ff */
[-C--:B---3--:R-:W-:Y:S02]  /*c7170*/  IADD3 R20, P6, PT, R18, R2.reuse, RZ ;  /* 0x0000000212147210 */ /* 0x088fe40007fde0ff */
[----:B------:R-:W3:Y:S04]  /*c7180*/  LDL.LU R18, [R1+0x46e0] ;  /* 0x0046e00001127983 */ /* 0x000ee80000300800 */
[----:B------:R1:W-:Y:S04]  /*c7190*/  STL.64 [R1+0x1498], R12 ;  /* 0x0014980c01007387 */ /* 0x0003e80000100a00 */
[----:B-1----:R-:W2:Y:S04]  /*c71a0*/  LDL.LU.64 R12, [R1+0x46d8] ;  /* 0x0046d800010c7983 */ /* 0x002ea80000300a00 */
        /* <DEDUP_REMOVED lines=12> */
[----:B-1----:R0:W2:Y:S04]  /*c7270*/  LDL.64 R6, [R1+0x14b0] ;  /* 0x0014b00001067983 */ /* 0x0020a80000100a00 */
[----:B------:R-:W-:Y:S04]  /*c7280*/  STL.64 [R1+0x46a8], R12 ;  /* 0x0046a80c01007387 */ /* 0x000fe80000100a00 */
[----:B---3--:R1:W-:Y:S04]  /*c7290*/  STL.64 [R1+0x4698], R18 ;  /* 0x0046981201007387 */ /* 0x0083e80000100a00 */
[----:B-1----:R-:W3:Y:S04]  /*c72a0*/  LDL R19, [R1+0x154c] ;  /* 0x00154c0001137983 */ /* 0x002ee80000100800 */
[----:B----4-:R-:W-:Y:S01]  /*c72b0*/  STL.64 [R1+0x46a0], R22 ;  /* 0x0046a01601007387 */ /* 0x010fe20000100a00 */
[----:B--2---:R-:W-:-:S05]  /*c72c0*/  IMAD.X R5, R25, 0x1, R3, P4 ;  /* 0x0000000119057824 */ /* 0x004fca00020e0603 */
[----:B------:R1:W-:Y:S04]  /*c72d0*/  STL [R1+0x14ac], R5 ;  /* 0x0014ac0501007387 */ /* 0x0003e80000100800 */
[----:B-1----:R-:W2:Y:S02]  /*c72e0*/  LDL.LU.64 R4, [R1+0x46b8] ;  /* 0x0046b80001047983 */ /* 0x002ea40000300a00 */
[----:B--2---:R-:W-:-:S05]  /*c72f0*/  IMAD.X R7, R25, 0x1, R4, P6 ;  /* 0x0000000119077824 */ /* 0x004fca00030e0604 */
[----:B------:R1:W-:Y:S04]  /*c7300*/  STL [R1+0x14b4], R7 ;  /* 0x0014b40701007387 */ /* 0x0003e80000100800 */
[----:B-1----:R-:W2:Y:S04]  /*c7310*/  LDL.LU.64 R6, [R1+0x46b0] ;  /* 0x0046b00001067983 */ /* 0x002ea80000300a00 */
[----:B------:R1:W-:Y:S04]  /*c7320*/  STL.64 [R1+0x4690], R8 ;  /* 0x0046900801007387 */ /* 0x0003e80000100a00 */
[----:B-1----:R-:W4:Y:S01]  /*c7330*/  LDL.LU R8, [R1+0x1550] ;  /* 0x0015500001087983 */ /* 0x002f220000300800 */
[----:B---3--:R-:W-:-:S02]  /*c7340*/  SHF.R.S32.HI R11, RZ, 0x1f, R19 ;  /* 0x0000001fff0b7819 */ /* 0x008fc40000011413 */
[C---:B------:R-:W-:Y:S02]  /*c7350*/  IADD3 R12, P5, PT, R19.reuse, R0, RZ ;  /* 0x00000000130c7210 */ /* 0x040fe40007fbe0ff */
[----:B------:R-:W-:-:S03]  /*c7360*/  IADD3 R18, P6, PT, R19, R2, RZ ;  /* 0x0000000213127210 */ /* 0x000fc60007fde0ff */
[C---:B------:R-:W-:Y:S02]  /*c7370*/  IMAD.X R13, R11.reuse, 0x1, R3, P5 ;  /* 0x000000010b0d7824 */ /* 0x040fe400028e0603 */
[----:B------:R-:W-:-:S03]  /*c7380*/  IMAD.X R19, R11, 0x1, R4, P6 ;  /* 0x000000010b137824 */ /* 0x000fc600030e0604 */
[----:B------:R1:W-:Y:S04]  /*c7390*/  STL.64 [R1+0x14b8], R12 ;  /* 0x0014b80c01007387 */ /* 0x0003e80000100a00 */
[----:B-1----:R-:W3:Y:S01]  /*c73a0*/  LDL.LU.64 R12, [R1+0x46a8] ;  /* 0x0046a800010c7983 */ /* 0x002ee20000300a00 */
[C---:B----4-:R-:W-:Y:S02]  /*c73b0*/  IADD3 R22, P4, PT, R8.reuse, R0, RZ ;  /* 0x0000000008167210 */ /* 0x050fe40007f9e0ff */
[----:B------:R-:W-:Y:S02]  /*c73c0*/  SHF.R.S32.HI R25, RZ, 0x1f, R8 ;  /* 0x0000001fff197819 */ /* 0x000fe40000011408 */
[----:B------:R-:W-:Y:S01]  /*c73d0*/  IADD3 R8, P6, PT, R8, R2, RZ ;  /* 0x0000000208087210 */ /* 0x000fe20007fde0ff */
        /* <DEDUP_REMOVED lines=8> */
[----:B------:R-:W-:Y:S04]  /*c7460*/  STL.64 [R1+0x4678], R20 ;  /* 0x0046781401007387 */ /* 0x000fe80000100a00 */
[----:B--2---:R1:W-:Y:S04]  /*c7470*/  STL.64 [R1+0x4680], R6 ;  /* 0x0046800601007387 */ /* 0x0043e80000100a00 */
[----:B-1----:R0:W2:Y:S04]  /*c7480*/  LDL.64 R6, [R1+0x14d0] ;  /* 0x0014d00001067983 */ /* 0x0020a80000100a00 */
[----:B---3--:R1:W-:Y:S04]  /*c7490*/  STL.64 [R1+0x4668], R12 ;  /* 0x0046680c01007387 */ /* 0x0083e80000100a00 */
[----:B-1----:R-:W3:Y:S04]  /*c74a0*/  LDL R13, [R1+0x1554] ;  /* 0x00155400010d7983 */ /* 0x002ee80000100800 */
[----:B----4-:R1:W-:Y:S04]  /*c74b0*/  STL.64 [R1+0x4660], R18 ;  /* 0x0046601201007387 */ /* 0x0103e80000100a00 */
[----:B-1----:R-:W4:Y:S04]  /*c74c0*/  LDL.LU R18, [R1+0x1558] ;  /* 0x0015580001127983 */ /* 0x002f280000300800 */
[----:B------:R-:W-:Y:S01]  /*c74d0*/  STL.64 [R1+0x4670], R22 ;  /* 0x0046701601007387 */ /* 0x000fe20000100a00 */
        /* <DEDUP_REMOVED lines=28> */
[----:B-1----:R-:W3:Y:S04]  /*c76a0*/  LDL.LU R29, [R1+0x155c] ;  /* 0x00155c00011d7983 */ /* 0x002ee80000300800 */
[----:B------:R1:W-:Y:S04]  /*c76b0*/  STL.64 [R1+0x4630], R12 ;  /* 0x0046300c01007387 */ /* 0x0003e80000100a00 */
[----:B-1----:R-:W4:Y:S01]  /*c76c0*/  LDL.LU R12, [R1+0x1560] ;  /* 0x00156000010c7983 */ /* 0x002f220000300800 */
[----:B--2---:R-:W-:-:S05]  /*c76d0*/  IMAD.X R19, R25, 0x1, R3, P4 ;  /* 0x0000000119137824 */ /* 0x004fca00020e0603 */
[----:B------:R1:W-:Y:S04]  /*c76e0*/  STL [R1+0x14ec], R19 ;  /* 0x0014ec1301007387 */ /* 0x0003e80000100800 */
[----:B------:R0:W2:Y:S01]  /*c76f0*/  LDL.LU R18, [R1+0x4658] ;  /* 0x0046580001127983 */ /* 0x0000a20000300800 */
[----:B---3--:R-:W-:Y:S01]  /*c7700*/  SHF.R.S32.HI R11, RZ, 0x1f, R29 ;  /* 0x0000001fff0b7819 */ /* 0x008fe2000001141d */
[----:B-1----:R-:W-:Y:S01]  /*c7710*/  IMAD.X R19, R25, 0x1, R4, P6 ;  /* 0x0000000119137824 */ /* 0x002fe200030e0604 */
        /* <DEDUP_REMOVED lines=9> */
[----:B-1----:R-:W-:-:S03]  /*c77b0*/  IADD3 R22, P4, PT, R12, R0, RZ ;  /* 0x000000000c167210 */ /* 0x002fc60007f9e0ff */
[----:B---3--:R-:W3:Y:S01]  /*c77c0*/  LDL.LU.64 R8, [R1+0x4648] ;  /* 0x0046480001087983 */ /* 0x008ee20000300a00 */
[----:B------:R-:W-:-:S03]  /*c77d0*/  IADD3 R12, P6, PT, R12, R2, RZ ;  /* 0x000000020c0c7210 */ /* 0x000fc60007fde0ff */
        /* <DEDUP_REMOVED lines=8> */
[----:B----4-:R-:W-:Y:S04]  /*c7860*/  STL.64 [R1+0x4618], R22 ;  /* 0x0046181601007387 */ /* 0x010fe80000100a00 */
[----:B------:R1:W-:Y:S04]  /*c7870*/  STL.64 [R1+0x4620], R18 ;  /* 0x0046201201007387 */ /* 0x0003e80000100a00 */
[----:B-1----:R0:W4:Y:S04]  /*c7880*/  LDL.64 R18, [R1+0x1510] ;  /* 0x0015100001127983 */ /* 0x0021280000100a00 */
[----:B------:R1:W-:Y:S04]  /*c7890*/  STL.64 [R1+0x4600], R26 ;  /* 0x0046001a01007387 */ /* 0x0003e80000100a00 */
[----:B-1----:R-:W3:Y:S04]  /*c78a0*/  LDL.LU R26, [R1+0x1568] ;  /* 0x00156800011a7983 */ /* 0x002ee80000300800 */
[----:B------:R1:W-:Y:S04]  /*c78b0*/  STL.64 [R1+0x4608], R28 ;  /* 0x0046081c01007387 */ /* 0x0003e80000100a00 */
[----:B-1----:R-:W3:Y:S04]  /*c78c0*/  LDL.LU R29, [R1+0x1564] ;  /* 0x00156400011d7983 */ /* 0x002ee80000300800 */
[----:B------:R-:W-:Y:S01]  /*c78d0*/  STL.64 [R1+0x4610], R14 ;  /* 0x0046100e01007387 */ /* 0x000fe20000100a00 */
[----:B--2---:R-:W-:-:S05]  /*c78e0*/  IMAD.X R13, R25, 0x1, R3, P4 ;  /* 0x00000001190d7824 */ /* 0x004fca00020e0603 */
[----:B------:R1:W-:Y:S01]  /*c78f0*/  STL [R1+0x150c], R13 ;  /* 0x00150c0d01007387 */ /* 0x0003e20000100800 */
[----:B----4-:R-:W-:-:S03]  /*c7900*/  IMAD.X R19, R25, 0x1, R4, P6 ;  /* 0x0000000119137824 */ /* 0x010fc600030e0604 */
[----:B-1----:R-:W2:Y:S04]  /*c7910*/  LDL.LU.64 R12, [R1+0x4628] ;  /* 0x00462800010c7983 */ /* 0x002ea80000300a00 */
[----:B------:R1:W-:Y:S01]  /*c7920*/  STL [R1+0x1514], R19 ;  /* 0x0015141301007387 */ /* 0x0003e20000100800 */
[----:B---3--:R-:W-:-:S03]  /*c7930*/  IADD3 R14, P4, PT, R26, R0, RZ ;  /* 0x000000001a0e7210 */ /* 0x008fc60007f9e0ff */
[----:B-1----:R-:W3:Y:S01]  /*c7940*/  LDL.LU.64 R18, [R1+0x4620] ;  /* 0x0046200001127983 */ /* 0x002ee20000300a00 */
[----:B------:R-:W-:Y:S02]  /*c7950*/  SHF.R.S32.HI R11, RZ, 0x1f, R29 ;  /* 0x0000001fff0b7819 */ /* 0x000fe4000001141d */
[C---:B------:R-:W-:Y:S02]  /*c7960*/  IADD3 R22, P5, PT, R29.reuse, R0, RZ ;  /* 0x000000001d167210 */ /* 0x040fe40007fbe0ff */
[----:B------:R-:W-:-:S03]  /*c7970*/  IADD3 R28, P6, PT, R29, R2, RZ ;  /* 0x000000021d1c7210 */ /* 0x000fc60007fde0ff */
[C---:B------:R-:W-:Y:S02]  /*c7980*/  IMAD.X R23, R11.reuse, 0x1, R3, P5 ;  /* 0x000000010b177824 */ /* 0x040fe400028e0603 */
[----:B------:R-:W-:-:S03]  /*c7990*/  IMAD.X R29, R11, 0x1, R4, P6 ;  /* 0x000000010b1d7824 */ /* 0x000fc600030e0604 */
[----:B------:R1:W-:Y:S04]  /*c79a0*/  STL.64 [R1+0x1518], R22 ;  /* 0x0015181601007387 */ /* 0x0003e80000100a00 */
[----:B-1----:R-:W4:Y:S04]  /*c79b0*/  LDL.LU.64 R22, [R1+0x4618] ;  /* 0x0046180001167983 */ /* 0x002f280000300a00 */
[----:B------:R1:W-:Y:S04]  /*c79c0*/  STL [R1+0x1528], R14 ;  /* 0x0015280e01007387 */ /* 0x0003e80000100800 */
[----:B-1----:R-:W2:Y:S04]  /*c79d0*/  LDL.LU.64 R14, [R1+0x4610] ;  /* 0x00461000010e7983 */ /* 0x002ea80000300a00 */
[----:B------:R1:W-:Y:S04]  /*c79e0*/  STL.64 [R1+0x1520], R28 ;  /* 0x0015201c01007387 */ /* 0x0003e80000100a00 */
[----:B-1----:R-:W2:Y:S01]  /*c79f0*/  LDL.LU.64 R28, [R1+0x4608] ;  /* 0x00460800011c7983 */ /* 0x002ea20000300a00 */
[----:B------:R-:W-:-:S02]  /*c7a00*/  SHF.R.S32.HI R25, RZ, 0x1f, R26 ;  /* 0x0000001fff197819 */ /* 0x000fc4000001141a */
[----:B------:R-:W-:-:S05]  /*c7a10*/  IADD3 R26, P6, PT, R26, R2, RZ ;  /* 0x000000021a1a7210 */ /* 0x000fca0007fde0ff */
[----:B------:R1:W-:Y:S04]  /*c7a20*/  STL [R1+0x1530], R26 ;  /* 0x0015301a01007387 */ /* 0x0003e80000100800 */
[----:B-1----:R-:W3:Y:S04]  /*c7a30*/  LDL.LU.64 R26, [R1+0x4600] ;  /* 0x00460000011a7983 */ /* 0x002ee80000300a00 */
[----:B--2---:R-:W-:Y:S04]  /*c7a40*/  STL.64 [R1+0x45e8], R28 ;  /* 0x0045e81c01007387 */ /* 0x004fe80000100a00 */
[----:B------:R1:W-:Y:S04]  /*c7a50*/  STL.64 [R1+0x45f0], R12 ;  /* 0x0045f00c01007387 */ /* 0x0003e80000100a00 */
[----:B-1----:R-:W2:Y:S04]  /*c7a60*/  LDL.64 R12, [R1+0x1530] ;  /* 0x00153000010c7983 */ /* 0x002ea80000100a00 */
[----:B--2---:R1:W-:Y:S04]  /*c7a70*/  STL [R1+0x45f8], R12 ;  /* 0x0045f80c01007387 */ /* 0x0043e80000100800 */
[----:B-1----:R0:W2:Y:S04]  /*c7a80*/  LDL.64 R12, [R1+0x1528] ;  /* 0x00152800010c7983 */ /* 0x0020a80000100a00 */
[----:B----4-:R1:W-:Y:S04]  /*c7a90*/  STL.64 [R1+0x45d8], R22 ;  /* 0x0045d81601007387 */ /* 0x0103e80000100a00 */
[----:B-1----:R-:W4:Y:S04]  /*c7aa0*/  LDL R23, [R1+0x156c] ;  /* 0x00156c0001177983 */ /* 0x002f280000100800 */
[----:B------:R-:W-:Y:S04]  /*c7ab0*/  STL.64 [R1+0x45e0], R20 ;  /* 0x0045e01401007387 */ /* 0x000fe80000100a00 */
[----:B---3--:R1:W-:Y:S04]  /*c7ac0*/  STL.64 [R1+0x45d0], R26 ;  /* 0x0045d01a01007387 */ /* 0x0083e80000100a00 */
[----:B-1----:R-:W3:Y:S01]  /*c7ad0*/  LDL.LU R26, [R1+0x1570] ;  /* 0x00157000011a7983 */ /* 0x002ee20000300800 */
[----:B--2---:R-:W-:-:S05]  /*c7ae0*/  IMAD.X R13, R25, 0x1, R3, P4 ;  /* 0x00000001190d7824 */ /* 0x004fca00020e0603 */
[----:B------:R1:W-:Y:S04]  /*c7af0*/  STL [R1+0x152c], R13 ;  /* 0x00152c0d01007387 */ /* 0x0003e80000100800 */
[----:B------:R0:W2:Y:S01]  /*c7b00*/  LDL.LU R12, [R1+0x45f8] ;  /* 0x0045f800010c7983 */ /* 0x0000a20000300800 */
[----:B----4-:R-:W-:Y:S02]  /*c7b10*/  SHF.R.S32.HI R11, RZ, 0x1f, R23 ;  /* 0x0000001fff0b7819 */ /* 0x010fe40000011417 */
[----:B------:R-:W-:Y:S01]  /*c7b20*/  IADD3 R28, P5, PT, R23, R0, RZ ;  /* 0x00000000171c7210 */ /* 0x000fe20007fbe0ff */
[----:B-1----:R-:W-:Y:S01]  /*c7b30*/  IMAD.X R13, R25, 0x1, R4, P6 ;  /* 0x00000001190d7824 */ /* 0x002fe200030e0604 */
[----:B------:R-:W-:-:S03]  /*c7b40*/  IADD3 R22, P6, PT, R23, R2, RZ ;  /* 0x0000000217167210 */ /* 0x000fc60007fde0ff */
[C-C-:B------:R-:W-:Y:S01]  /*c7b50*/  IMAD.X R29, R11.reuse, 0x1, R3.reuse, P5 ;  /* 0x000000010b1d7824 */ /* 0x140fe200028e0603 */
[----:B------:R2:W-:Y:S01]  /*c7b60*/  STL [R1+0x1534], R13 ;  /* 0x0015340d01007387 */ /* 0x0005e20000100800 */
[----:B------:R-:W-:Y:S01]  /*c7b70*/  IMAD.X R23, R11, 0x1, R4, P6 ;  /* 0x000000010b177824 */ /* 0x000fe200030e0604 */
[C---:B---3--:R-:W-:Y:S02]  /*c7b80*/  IADD3 R20, P4, PT, R26.reuse, R0, RZ ;  /* 0x000000001a147210 */ /* 0x048fe40007f9e0ff */
        /* <DEDUP_REMOVED lines=15> */
[----:B------:R1:W-:Y:S04]  /*c7c80*/  STL [R1+0x45b8], R19 ;  /* 0x0045b81301007387 */ /* 0x0003e80000100800 */
[----:B-1----:R-:W3:Y:S04]  /*c7c90*/  LDL R19, [R1+0x1574] ;  /* 0x0015740001137983 */ /* 0x002ee80000100800 */
[----:B----4-:R-:W-:Y:S04]  /*c7ca0*/  STL.64 [R1+0x45b0], R20 ;  /* 0x0045b01401007387 */ /* 0x010fe80000100a00 */
        /* <DEDUP_REMOVED lines=9> */
[----:B------:R2:W-:Y:S04]  /*c7d40*/  STL [R1+0x1554], R27 ;  /* 0x0015541b01007387 */ /* 0x0005e80000100800 */
[----:B--2---:R-:W2:Y:S04]  /*c7d50*/  LDL.LU.64 R26, [R1+0x45c0] ;  /* 0x0045c000011a7983 */ /* 0x004ea80000300a00 */
[----:B------:R4:W-:Y:S04]  /*c7d60*/  STL.64 [R1+0x45a8], R4 ;  /* 0x0045a80401007387 */ /* 0x0009e80000100a00 */
[----:B------:R1:W-:Y:S01]  /*c7d70*/  STL.64 [R1+0x45a0], R6 ;  /* 0x0045a00601007387 */ /* 0x0003e20000100a00 */
[----:B----4-:R-:W-:-:S02]  /*c7d80*/  IADD3 R4, P4, PT, R22, R0, RZ ;  /* 0x0000000016047210 */ /* 0x010fc40007f9e0ff */
[-C--:B-1----:R-:W-:Y:S02]  /*c7d90*/  IADD3 R6, P6, PT, R19, R2.reuse, RZ ;  /* 0x0000000213067210 */ /* 0x082fe40007fde0ff */
[----:B------:R-:W3:Y:S04]  /*c7da0*/  LDL.LU R19, [R1+0x45b8] ;  /* 0x0045b80001137983 */ /* 0x000ee80000300800 */
[----:B------:R1:W-:Y:S04]  /*c7db0*/  STL.64 [R1+0x1558], R20 ;  /* 0x0015581401007387 */ /* 0x0003e80000100a00 */
[----:B-1----:R-:W4:Y:S04]  /*c7dc0*/  LDL.LU.64 R20, [R1+0x45b0] ;  /* 0x0045b00001147983 */ /* 0x002f280000300a00 */
        /* <DEDUP_REMOVED lines=13> */
[----:B-1----:R-:W4:Y:S04]  /*c7ea0*/  LDL.LU R12, [R1+0x157c] ;  /* 0x00157c00010c7983 */ /* 0x002f280000300800 */
[----:B---3--:R1:W-:Y:S04]  /*c7eb0*/  STL.64 [R1+0x4570], R18 ;  /* 0x0045701201007387 */ /* 0x0083e80000100a00 */
[----:B-1----:R-:W3:Y:S01]  /*c7ec0*/  LDL R18, [R1+0x158c] ;  /* 0x00158c0001127983 */ /* 0x002ee20000100800 */
[----:B--2---:R-:W-:-:S05]  /*c7ed0*/  IMAD.X R23, R25, 0x1, R3, P4 ;  /* 0x0000000119177824 */ /* 0x004fca00020e0603 */
[----:B------:R1:W-:Y:S04]  /*c7ee0*/  STL [R1+0x156c], R23 ;  /* 0x00156c1701007387 */ /* 0x0003e80000100800 */
[----:B-1----:R-:W2:Y:S04]  /*c7ef0*/  LDL.LU.64 R22, [R1+0x4590] ;  /* 0x0045900001167983 */ /* 0x002ea80000300a00 */
[----:B------:R1:W-:Y:S04]  /*c7f00*/  STL.64 [R1+0x4578], R8 ;  /* 0x0045780801007387 */ /* 0x0003e80000100a00 */
[----:B-1----:R0:W2:Y:S01]  /*c7f10*/  LDL.64 R8, [R1+0x1570] ;  /* 0x0015700001087983 */ /* 0x0020a20000100a00 */
[----:B----4-:R-:W-:-:S02]  /*c7f20*/  SHF.R.S32.HI R11, RZ, 0x1f, R12 ;  /* 0x0000001fff0b7819 */ /* 0x010fc4000001140c */
[----:B------:R-:W-:-:S05]  /*c7f30*/  IADD3 R6, P5, PT, R12, R0, RZ ;  /* 0x000000000c067210 */ /* 0x000fca0007fbe0ff */
[----:B------:R-:W-:Y:S02]  /*c7f40*/  IMAD.X R7, R11, 0x1, R3, P5 ;  /* 0x000000010b077824 */ /* 0x000fe400028e0603 */
[----:B--2---:R-:W-:Y:S01]  /*c7f50*/  IMAD.X R9, R25, 0x1, R4, P6 ;  /* 0x0000000119097824 */ /* 0x004fe200030e0604 */
[----:B------:R-:W-:Y:S02]  /*c7f60*/  IADD3 R8, P6, PT, R12, R2, RZ ;  /* 0x000000020c087210 */ /* 0x000fe40007fde0ff */
[C---:B---3--:R-:W-:Y:S02]  /*c7f70*/  IADD3 R12, P4, PT, R18.reuse, R0, RZ ;  /* 0x00000000120c7210 */ /* 0x048fe40007f9e0ff */
        /* <DEDUP_REMOVED lines=13> */
[----:B-1----:R0:W3:Y:S04]  /*c8050*/  LDL.64 R4, [R1+0x1588] ;  /* 0x0015880001047983 */ /* 0x0020e80000100a00 */
[----:B------:R1:W-:Y:S04]  /*c8060*/  STL.64 [R1+0x4560], R22 ;  /* 0x0045601601007387 */ /* 0x0003e80000100a00 */
[----:B-1----:R0:W4:Y:S04]  /*c8070*/  LDL.64 R22, [R1+0x1590] ;  /* 0x0015900001167983 */ /* 0x0021280000100a00 */
[----:B------:R1:W-:Y:S04]  /*c8080*/  STL.64 [R1+0x4548], R26 ;  /* 0x0045481a01007387 */ /* 0x0003e80000100a00 */
[----:B-1----:R-:W4:Y:S04]  /*c8090*/  LDL.LU R27, [R1+0x159c] ;  /* 0x00159c00011b7983 */ /* 0x002f280000300800 */
[----:B------:R-:W-:Y:S04]  /*c80a0*/  STL.64 [R1+0x4550], R28 ;  /* 0x0045501c01007387 */ /* 0x000fe80000100a00 */
[----:B------:R-:W-:Y:S04]  /*c80b0*/  STL [R1+0x4558], R29 ;  /* 0x0045581d01007387 */ /* 0x000fe80000100800 */
[----:B--2---:R1:W-:Y:S04]  /*c80c0*/  STL.64 [R1+0x4540], R18 ;  /* 0x0045401201007387 */ /* 0x0043e80000100a00 */
[----:B-1----:R-:W2:Y:S01]  /*c80d0*/  LDL R18, [R1+0x15ac] ;  /* 0x0015ac0001127983 */ /* 0x002ea20000100800 */
[----:B---3--:R-:W-:-:S05]  /*c80e0*/  IMAD.X R5, R25, 0x1, R3, P4 ;  /* 0x0000000119057824 */ /* 0x008fca00020e0603 */
[----:B------:R1:W-:Y:S04]  /*c80f0*/  STL [R1+0x158c], R5 ;  /* 0x00158c0501007387 */ /* 0x0003e80000100800 */
[----:B-1----:R-:W3:Y:S01]  /*c8100*/  LDL.LU.64 R4, [R1+0x4568] ;  /* 0x0045680001047983 */ /* 0x002ee20000300a00 */
[----:B----4-:R-:W-:Y:S02]  /*c8110*/  SHF.R.S32.HI R11, RZ, 0x1f, R27 ;  /* 0x0000001fff0b7819 */ /* 0x010fe4000001141b */
[----:B------:R-:W-:-:S05]  /*c8120*/  IADD3 R28, P5, PT, R27, R0, RZ ;  /* 0x000000001b1c7210 */ /* 0x000fca0007fbe0ff */
[----:B------:R-:W-:Y:S02]  /*c8130*/  IMAD.X R29, R11, 0x1, R3, P5 ;  /* 0x000000010b1d7824 */ /* 0x000fe400028e0603 */
[----:B---3--:R-:W-:-:S05]  /*c8140*/  IMAD.X R23, R25, 0x1, R4, P6 ;  /* 0x0000000119177824 */ /* 0x008fca00030e0604 */
[----:B------:R1:W-:Y:S04]  /*c8150*/  STL [R1+0x1594], R23 ;  /* 0x0015941701007387 */ /* 0x0003e80000100800 */
[----:B-1----:R-:W3:Y:S04]  /*c8160*/  LDL.LU.64 R22, [R1+0x4560] ;  /* 0x0045600001167983 */ /* 0x002ee80000300a00 */
[----:B------:R1:W-:Y:S04]  /*c8170*/  STL.64 [R1+0x1598], R28 ;  /* 0x0015981c01007387 */ /* 0x0003e80000100a00 */
[----:B-1----:R0:W4:Y:S01]  /*c8180*/  LDL.LU R29, [R1+0x4558] ;  /* 0x00455800011d7983 */ /* 0x0021220000300800 */
[----:B------:R-:W-:-:S02]  /*c8190*/  IADD3 R26, P6, PT, R27, R2, RZ ;  /* 0x000000021b1a7210 */ /* 0x000fc40007fde0ff */
[C---:B--2---:R-:W-:Y:S02]  /*c81a0*/  IADD3 R28, P4, PT, R18.reuse, R0, RZ ;  /* 0x00000000121c7210 */ /* 0x044fe40007f9e0ff */
[----:B------:R-:W-:Y:S01]  /*c81b0*/  SHF.R.S32.HI R25, RZ, 0x1f, R18 ;  /* 0x0000001fff197819 */ /* 0x000fe20000011412 */
[----:B------:R-:W-:Y:S01]  /*c81c0*/  IMAD.X R27, R11, 0x1, R4, P6 ;  /* 0x000000010b1b7824 */ /* 0x000fe200030e0604 */
[----:B------:R-:W-:Y:S01]  /*c81d0*/  IADD3 R18, P6, PT, R18, R2, RZ ;  /* 0x0000000212127210 */ /* 0x000fe20007fde0ff */
[----:B------:R4:W-:Y:S04]  /*c81e0*/  STL [R1+0x15a8], R28 ;  /* 0x0015a81c01007387 */ /* 0x0009e80000100800 */
[----:B----4-:R-:W2:Y:S04]  /*c81f0*/  LDL.LU.64 R28, [R1+0x4550] ;  /* 0x00455000011c7983 */ /* 0x010ea80000300a00 */
[----:B------:R1:W-:Y:S04]  /*c8200*/  STL.64 [R1+0x15a0], R26 ;  /* 0x0015a01a01007387 */ /* 0x0003e80000100a00 */
[----:B-1----:R-:W4:Y:S04]  /*c8210*/  LDL.LU.64 R26, [R1+0x4548] ;  /* 0x00454800011a7983 */ /* 0x002f280000300a00 */
[----:B------:R1:W-:Y:S04]  /*c8220*/  STL [R1+0x15b0], R18 ;  /* 0x0015b01201007387 */ /* 0x0003e80000100800 */
[----:B-1----:R-:W4:Y:S04]  /*c8230*/  LDL.LU.64 R18, [R1+0x4540] ;  /* 0x0045400001127983 */ /* 0x002f280000300a00 */
[----:B------:R1:W-:Y:S04]  /*c8240*/  STL.64 [R1+0x4538], R4 ;  /* 0x0045380401007387 */ /* 0x0003e80000100a00 */
[----:B-1----:R0:W4:Y:S04]  /*c8250*/  LDL.64 R4, [R1+0x15a8] ;  /* 0x0015a80001047983 */ /* 0x0021280000100a00 */
[----:B---3--:R-:W-:Y:S04]  /*c8260*/  STL.64 [R1+0x4528], R22 ;  /* 0x0045281601007387 */ /* 0x008fe80000100a00 */
[----:B------:R1:W-:Y:S04]  /*c8270*/  STL.64 [R1+0x4518], R6 ;  /* 0x0045180601007387 */ /* 0x0003e80000100a00 */
[----:B-1----:R-:W3:Y:S04]  /*c8280*/  LDL.LU R7, [R1+0x15bc] ;  /* 0x0015bc0001077983 */ /* 0x002ee80000300800 */
[----:B------:R1:W-:Y:S04]  /*c8290*/  STL.64 [R1+0x4530], R16 ;  /* 0x0045301001007387 */ /* 0x0003e80000100a00 */
[----:B-1----:R0:W3:Y:S04]  /*c82a0*/  LDL.64 R16, [R1+0x15b0] ;  /* 0x0015b00001107983 */ /* 0x0020e80000100a00 */
[----:B--2---:R-:W-:Y:S04]  /*c82b0*/  STL.64 [R1+0x4520], R28 ;  /* 0x0045201c01007387 */ /* 0x004fe80000100a00 */
[----:B----4-:R1:W-:Y:S04]  /*c82c0*/  STL.64 [R1+0x4510], R18 ;  /* 0x0045101201007387 */ /* 0x0103e80000100a00 */
[----:B-1----:R-:W2:Y:S01]  /*c82d0*/  LDL R18, [R1+0x15cc] ;  /* 0x0015cc0001127983 */ /* 0x002ea20000100800 */
[----:B------:R-:W-:-:S05]  /*c82e0*/  IMAD.X R5, R25, 0x1, R3, P4 ;  /* 0x0000000119057824 */ /* 0x000fca00020e0603 */
[----:B------:R1:W-:Y:S04]  /*c82f0*/  STL [R1+0x15ac], R5 ;  /* 0x0015ac0501007387 */ /* 0x0003e80000100800 */
[----:B-1----:R-:W4:Y:S01]  /*c8300*/  LDL.LU.64 R4, [R1+0x4538] ;  /* 0x0045380001047983 */ /* 0x002f220000300a00 */
        /* <DEDUP_REMOVED lines=19> */
[----:B--2---:R-:W-:Y:S04]  /*c8440*/  STL.64 [R1+0x44f0], R18 ;  /* 0x0044f01201007387 */ /* 0x004fe80000100a00 */
[----:B------:R1:W-:Y:S04]  /*c8450*/  STL.64 [R1+0x4508], R4 ;  /* 0x0045080401007387 */ /* 0x0003e80000100a00 */
[----:B-1----:R0:W2:Y:S04]  /*c8460*/  LDL.64 R4, [R1+0x15c8] ;  /* 0x0015c80001047983 */ /* 0x0020a80000100a00 */
[----:B------:R1:W-:Y:S04]  /*c8470*/  STL.64 [R1+0x4500], R8 ;  /* 0x0045000801007387 */ /* 0x0003e80000100a00 */
[----:B-1----:R0:W4:Y:S04]  /*c8480*/  LDL.64 R8, [R1+0x15d0] ;  /* 0x0015d00001087983 */ /* 0x0021280000100a00 */
[----:B---3--:R1:W-:Y:S04]  /*c8490*/  STL.64 [R1+0x44f8], R22 ;  /* 0x0044f81601007387 */ /* 0x0083e80000100a00 */
[----:B-1----:R-:W3:Y:S01]  /*c84a0*/  LDL.LU R22, [R1+0x15dc] ;  /* 0x0015dc0001167983 */ /* 0x002ee20000300800 */
[----:B--2---:R-:W-:-:S05]  /*c84b0*/  IMAD.X R5, R25, 0x1, R3, P4 ;  /* 0x0000000119057824 */ /* 0x004fca00020e0603 */
[----:B------:R1:W-:Y:S04]  /*c84c0*/  STL [R1+0x15cc], R5 ;  /* 0x0015cc0501007387 */ /* 0x0003e80000100800 */
[----:B-1----:R-:W4:Y:S01]  /*c84d0*/  LDL.LU.64 R4, [R1+0x4508] ;  /* 0x0045080001047983 */ /* 0x002f220000300a00 */
[----:B---3--:R-:W-:Y:S02]  /*c84e0*/  SHF.R.S32.HI R11, RZ, 0x1f, R22 ;  /* 0x0000001fff0b7819 */ /* 0x008fe40000011416 */
[----:B------:R-:W-:-:S05]  /*c84f0*/  IADD3 R18, P5, PT, R22, R0, RZ ;  /* 0x0000000016127210 */ /* 0x000fca0007fbe0ff */
[----:B------:R-:W-:Y:S02]  /*c8500*/  IMAD.X R19, R11, 0x1, R3, P5 ;  /* 0x000000010b137824 */ /* 0x000fe400028e0603 */
[----:B----4-:R-:W-:Y:S01]  /*c8510*/  IMAD.X R9, R25, 0x1, R4, P6 ;  /* 0x0000000119097824 */ /* 0x010fe200030e0604 */
[----:B------:R-:W-:-:S04]  /*c8520*/  IADD3 R22, P6, PT, R22, R2, RZ ;  /* 0x0000000216167210 */ /* 0x000fc80007fde0ff */
[----:B------:R1:W-:Y:S04]  /*c8530*/  STL [R1+0x15d4], R9 ;  /* 0x0015d40901007387 */ /* 0x0003e80000100800 */
[----:B-1----:R-:W2:Y:S04]  /*c8540*/  LDL.LU.64 R8, [R1+0x4500] ;  /* 0x0045000001087983 */ /* 0x002ea80000300a00 */
[----:B------:R1:W-:Y:S04]  /*c8550*/  STL [R1+0x15e0], R22 ;  /* 0x0015e01601007387 */ /* 0x0003e80000100800 */
[----:B-1----:R-:W3:Y:S04]  /*c8560*/  LDL.LU.64 R22, [R1+0x44f8] ;  /* 0x0044f80001167983 */ /* 0x002ee80000300a00 */
[----:B------:R1:W-:Y:S04]  /*c8570*/  STL.64 [R1+0x15d8], R18 ;  /* 0x0015d81201007387 */ /* 0x0003e80000100a00 */
[----:B-1----:R-:W4:Y:S04]  /*c8580*/  LDL.LU.64 R18, [R1+0x44f0] ;  /* 0x0044f00001127983 */ /* 0x002f280000300a00 */
[----:B------:R1:W-:Y:S04]  /*c8590*/  STL.64 [R1+0x44e0], R2 ;  /* 0x0044e00201007387 */ /* 0x0003e80000100a00 */
[----:B-1----:R-:W2:Y:S04]  /*c85a0*/  LDL.64 R2, [R1+0x15e0] ;  /* 0x0015e00001027983 */ /* 0x002ea80000100a00 */
[----:B--2---:R-:W-:Y:S04]  /*c85b0*/  STL [R1+0x44e8], R2 ;  /* 0x0044e80201007387 */ /* 0x004fe80000100800 */
[----:B----4-:R1:W-:Y:S04]  /*c85c0*/  STL.64 [R1+0x44d8], R18 ;  /* 0x0044d81201007387 */ /* 0x0103e80000100a00 */
[----:B-1----:R-:W2:Y:S02]  /*c85d0*/  LDL R18, [R1+0x15ec] ;  /* 0x0015ec0001127983 */ /* 0x002ea40000100800 */
[----:B--2---:R-:W-:-:S05]  /*c85e0*/  IADD3 R2, P4, PT, R18, R0, RZ ;  /* 0x0000000012027210 */ /* 0x004fca0007f9e0ff */
[----:B------:R1:W-:Y:S04]  /*c85f0*/  STL [R1+0x15e8], R2 ;  /* 0x0015e80201007387 */ /* 0x0003e80000100800 */
[----:B-1----:R0:W2:Y:S01]  /*c8600*/  LDL.LU R2, [R1+0x44e8] ;  /* 0x0044e80001027983 */ /* 0x0020a20000300800 */
[----:B------:R-:W-:-:S05]  /*c8610*/  IMAD.X R3, R11, 0x1, R4, P6 ;  /* 0x000000010b037824 */ /* 0x000fca00030e0604 */
[----:B------:R2:W-:Y:S04]  /*c8620*/  STL [R1+0x15e4], R3 ;  /* 0x0015e40301007387 */ /* 0x0005e80000100800 */
[----:B--2---:R-:W2:Y:S01]  /*c8630*/  LDL.LU.64 R2, [R1+0x44e0] ;  /* 0x0044e00001027983 */ /* 0x004ea20000300a00 */
[----:B------:R-:W-:Y:S02]  /*c8640*/  SHF.R.S32.HI R25, RZ, 0x1f, R18 ;  /* 0x0000001fff197819 */ /* 0x000fe40000011412 */
[----:B--2---:R-:W-:-:S05]  /*c8650*/  IADD3 R18, P6, PT, R18, R2, RZ ;  /* 0x0000000212127210 */ /* 0x004fca0007fde0ff */
[----:B------:R1:W-:Y:S04]  /*c8660*/  STL [R1+0x15f0], R18 ;  /* 0x0015f01201007387 */ /* 0x0003e80000100800 */
[----:B-1----:R-:W2:Y:S04]  /*c8670*/  LDL.LU.64 R18, [R1+0x44d8] ;  /* 0x0044d80001127983 */ /* 0x002ea80000300a00 */
[----:B---3--:R1:W-:Y:S04]  /*c8680*/  STL.64 [R1+0x44d0], R22 ;  /* 0x0044d01601007387 */ /* 0x0083e80000100a00 */
[----:B-1----:R0:W3:Y:S04]  /*c8690*/  LDL.64 R22, [R1+0x15e8] ;  /* 0x0015e80001167983 */ /* 0x0020e80000100a00 */
[----:B------:R1:W-:Y:S04]  /*c86a0*/  STL.64 [R1+0x44c0], R20 ;  /* 0x0044c01401007387 */ /* 0x0003e80000100a00 */
[----:B-1----:R-:W4:Y:S04]  /*c86b0*/  LDL.LU R20, [R1+0x15fc] ;  /* 0x0015fc0001147983 */ /* 0x002f280000300800 */
[----:B--2---:R-:W-:Y:S04]  /*c86c0*/  STL.64 [R1+0x44b8], R18 ;  /* 0x0044b81201007387 */ /* 0x004fe80000100a00 */
[----:B------:R1:W-:Y:S04]  /*c86d0*/  STL.64 [R1+0x44c8], R8 ;  /* 0x0044c80801007387 */ /* 0x0003e80000100a00 */
[----:B-1----:R0:W2:Y:S01]  /*c86e0*/  LDL.64 R8, [R1+0x15f0] ;  /* 0x0015f00001087983 */ /* 0x0020a20000100a00 */
[----:B---3--:R-:W-:-:S05]  /*c86f0*/  IMAD.X R23, R25, 0x1, R3, P4 ;  /* 0x0000000119177824 */ /* 0x008fca00020e0603 */
[----:B------:R1:W-:Y:S01]  /*c8700*/  STL [R1+0x15ec], R23 ;  /* 0x0015ec1701007387 */ /* 0x0003e20000100800 */
[----:B----4-:R-:W-:Y:S02]  /*c8710*/  SHF.R.S32.HI R11, RZ, 0x1f, R20 ;  /* 0x0000001fff0b7819 */ /* 0x010fe40000011414 */
[C---:B------:R-:W-:Y:S01]  /*c8720*/  IADD3 R18, P5, PT, R20.reuse, R0, RZ ;  /* 0x0000000014127210 */ /* 0x040fe20007fbe0ff */
[----:B-1----:R-:W3:Y:S04]  /*c8730*/  LDL.LU.64 R22, [R1+0x44d0] ;  /* 0x0044d00001167983 */ /* 0x002ee80000300a00 */
[----:B------:R-:W-:Y:S02]  /*c8740*/  IMAD.X R19, R11, 0x1, R3, P5 ;  /* 0x000000010b137824 */ /* 0x000fe400028e0603 */
[----:B--2---:R-:W-:Y:S01]  /*c8750*/  IMAD.X R9, R25, 0x1, R4, P6 ;  /* 0x0000000119097824 */ /* 0x004fe200030e0604 */
[----:B------:R-:W-:-:S04]  /*c8760*/  IADD3 R20, P6, PT, R20, R2, RZ ;  /* 0x0000000214147210 */ /* 0x000fc80007fde0ff */
[----:B------:R1:W-:Y:S04]  /*c8770*/  STL [R1+0x15f4], R9 ;  /* 0x0015f40901007387 */ /* 0x0003e80000100800 */
[----:B-1----:R-:W2:Y:S04]  /*c8780*/  LDL.LU.64 R8, [R1+0x44c8] ;  /* 0x0044c80001087983 */ /* 0x002ea80000300a00 */
[----:B------:R1:W-:Y:S04]  /*c8790*/  STL [R1+0x1600], R20 ;  /* 0x0016001401007387 */ /* 0x0003e80000100800 */
[----:B-1----:R-:W4:Y:S04]  /*c87a0*/  LDL.LU.64 R20, [R1+0x44c0] ;  /* 0x0044c00001147983 */ /* 0x002f280000300a00 */
[----:B------:R1:W-:Y:S04]  /*c87b0*/  STL.64 [R1+0x15f8], R18 ;  /* 0x0015f81201007387 */ /* 0x0003e80000100a00 */
[----:B-1----:R-:W2:Y:S04]  /*c87c0*/  LDL.LU.64 R18, [R1+0x44b8] ;  /* 0x0044b80001127983 */ /* 0x002ea80000300a00 */
[----:B------:R1:W-:Y:S04]  /*c87d0*/  STL.64 [R1+0x44b0], R2 ;  /* 0x0044b00201007387 */ /* 0x0003e80000100a00 */
        /* <DEDUP_REMOVED lines=8> */
[----:B-1----:R-:W2:Y:S01]  /*c8860*/  LDL.LU.64 R2, [R1+0x44b0] ;  /* 0x0044b00001027983 */ /* 0x002ea20000300a00 */
[----:B----4-:R-:W-:Y:S02]  /*c8870*/  SHF.R.S32.HI R25, RZ, 0x1f, R26 ;  /* 0x0000001fff197819 */ /* 0x010fe4000001141a */
[C---:B------:R-:W-:Y:S01]  /*c8880*/  IADD3 R28, P4, PT, R26.reuse, R0, RZ ;  /* 0x000000001a1c7210 */ /* 0x040fe20007f9e0ff */
[----:B------:R2:W-:Y:S01]  /*c8890*/  STL.64 [R1+0x4498], R6 ;  /* 0x0044980601007387 */ /* 0x0005e20000100a00 */
[----:B---3--:R-:W-:Y:S02]  /*c88a0*/  SHF.R.S32.HI R11, RZ, 0x1f, R22 ;  /* 0x0000001fff0b7819 */ /* 0x008fe40000011416 */
[----:B--2---:R-:W-:-:S02]  /*c88b0*/  IADD3 R6, P6, PT, R26, R2, RZ ;  /* 0x000000021a067210 */ /* 0x004fc40007fde0ff */
[C---:B------:R-:W-:Y:S01]  /*c88c0*/  IADD3 R26, P5, PT, R22.reuse, R0, RZ ;  /* 0x00000000161a7210 */ /* 0x040fe20007fbe0ff */
[C---:B------:R-:W-:Y:S02]  /*c88d0*/  IMAD.X R29, R25.reuse, 0x1, R3, P4 ;  /* 0x00000001191d7824 */ /* 0x040fe400020e0603 */
[----:B------:R-:W-:Y:S02]  /*c88e0*/  IMAD.X R7, R25, 0x1, R4, P6 ;  /* 0x0000000119077824 */ /* 0x000fe400030e0604 */
[----:B------:R1:W-:Y:S01]  /*c88f0*/  STL [R1+0x1618], R26 ;  /* 0x0016181a01007387 */ /* 0x0003e20000100800 */
[----:B------:R-:W-:-:S03]  /*c8900*/  IADD3 R22, P6, PT, R22, R2, RZ ;  /* 0x0000000216167210 */ /* 0x000fc60007fde0ff */
[----:B-1----:R-:W2:Y:S04]  /*c8910*/  LDL.LU.64 R26, [R1+0x44a8] ;  /* 0x0044a800011a7983 */ /* 0x002ea80000300a00 */
[----:B------:R1:W-:Y:S04]  /*c8920*/  STL.64 [R1+0x1608], R28 ;  /* 0x0016081c01007387 */ /* 0x0003e80000100a00 */
[----:B-1----:R-:W3:Y:S04]  /*c8930*/  LDL.LU.64 R28, [R1+0x44a0] ;  /* 0x0044a000011c7983 */ /* 0x002ee80000300a00 */
[----:B------:R1:W-:Y:S04]  /*c8940*/  STL.64 [R1+0x1610], R6 ;  /* 0x0016100601007387 */ /* 0x0003e80000100a00 */
[----:B-1----:R-:W4:Y:S04]  /*c8950*/  LDL.LU.64 R6, [R1+0x4498] ;  /* 0x0044980001067983 */ /* 0x002f280000300a00 */
[----:B------:R1:W-:Y:S04]  /*c8960*/  STL [R1+0x1620], R22 ;  /* 0x0016201601007387 */ /* 0x0003e80000100800 */
[----:B-1----:R-:W2:Y:S04]  /*c8970*/  LDL.LU.64 R22, [R1+0x4490] ;  /* 0x0044900001167983 */ /* 0x002ea80000300a00 */
[----:B--2---:R1:W-:Y:S04]  /*c8980*/  STL.64 [R1+0x4480], R22 ;  /* 0x0044801601007387 */ /* 0x0043e80000100a00 */
[----:B-1----:R-:W2:Y:S04]  /*c8990*/  LDL.LU R22, [R1+0x162c] ;  /* 0x00162c0001167983 */ /* 0x002ea80000300800 */
[----:B----4-:R1:W-:Y:S04]  /*c89a0*/  STL.64 [R1+0x4488], R6 ;  /* 0x0044880601007387 */ /* 0x0103e80000100a00 */
[----:B-1----:R0:W4:Y:S04]  /*c89b0*/  LDL.64 R6, [R1+0x1620] ;  /* 0x0016200001067983 */ /* 0x0021280000100a00 */
[----:B------:R1:W-:Y:S04]  /*c89c0*/  STL.64 [R1+0x4478], R8 ;  /* 0x0044780801007387 */ /* 0x0003e80000100a00 */
[----:B-1----:R-:W4:Y:S04]  /*c89d0*/  LDL R8, [R1+0x163c] ;  /* 0x00163c0001087983 */ /* 0x002f280000100800 */
[----:B---3--:R1:W-:Y:S04]  /*c89e0*/  STL.64 [R1+0x4470], R28 ;  /* 0x0044701c01007387 */ /* 0x0083e80000100a00 */
[----:B-1----:R0:W3:Y:S01]  /*c89f0*/  LDL.64 R28, [R1+0x1618] ;  /* 0x00161800011c7983 */ /* 0x0020e20000100a00 */
[----:B--2---:R-:W-:Y:S01]  /*c8a00*/  SHF.R.S32.HI R25, RZ, 0x1f, R22 ;  /* 0x0000001fff197819 */ /* 0x004fe20000011416 */
[----:B----4-:R-:W-:-:S02]  /*c8a10*/  IMAD.X R7, R11, 0x1, R4, P6 ;  /* 0x000000010b077824 */ /* 0x010fc400030e0604 */
[--C-:B---3--:R-:W-:Y:S01]  /*c8a20*/  IMAD.X R29, R11, 0x1, R3.reuse, P5 ;  /* 0x000000010b1d7824 */ /* 0x108fe200028e0603 */
[C---:B------:R-:W-:Y:S02]  /*c8a30*/  IADD3 R28, P4, PT, R22.reuse, R0, RZ ;  /* 0x00000000161c7210 */ /* 0x040fe40007f9e0ff */
[----:B------:R-:W-:Y:S02]  /*c8a40*/  IADD3 R22, P6, PT, R22, R2, RZ ;  /* 0x0000000216167210 */ /* 0x000fe40007fde0ff */
[----:B------:R-:W-:Y:S02]  /*c8a50*/  SHF.R.S32.HI R11, RZ, 0x1f, R8 ;  /* 0x0000001fff0b7819 */ /* 0x000fe40000011408 */
[----:B------:R-:W-:Y:S01]  /*c8a60*/  IADD3 R8, P5, PT, R8, R0, RZ ;  /* 0x0000000008087210 */ /* 0x000fe20007fbe0ff */
[----:B------:R1:W-:Y:S04]  /*c8a70*/  STL [R1+0x161c], R29 ;  /* 0x00161c1d01007387 */ /* 0x0003e80000100800 */
[----:B------:R2:W-:Y:S01]  /*c8a80*/  STL [R1+0x1624], R7 ;  /* 0x0016240701007387 */ /* 0x0005e20000100800 */
[----:B-1----:R-:W-:-:S03]  /*c8a90*/  IMAD.X R29, R25, 0x1, R3, P4 ;  /* 0x00000001191d7824 */ /* 0x002fc600020e0603 */
[----:B--2---:R-:W2:Y:S04]  /*c8aa0*/  LDL.LU.64 R6, [R1+0x4488] ;  /* 0x0044880001067983 */ /* 0x004ea80000300a00 */
[----:B------:R1:W-:Y:S04]  /*c8ab0*/  STL [R1+0x1630], R22 ;  /* 0x0016301601007387 */ /* 0x0003e80000100800 */
[----:B-1----:R-:W3:Y:S04]  /*c8ac0*/  LDL.LU.64 R22, [R1+0x4480] ;  /* 0x0044800001167983 */ /* 0x002ee80000300a00 */
[----:B------:R1:W-:Y:S04]  /*c8ad0*/  STL [R1+0x1638], R8 ;  /* 0x0016380801007387 */ /* 0x0003e80000100800 */
[----:B-1----:R-:W4:Y:S04]  /*c8ae0*/  LDL.LU.64 R8, [R1+0x4478] ;  /* 0x0044780001087983 */ /* 0x002f280000300a00 */
[----:B------:R1:W-:Y:S04]  /*c8af0*/  STL.64 [R1+0x1628], R28 ;  /* 0x0016281c01007387 */ /* 0x0003e80000100a00 */
[----:B-1----:R-:W2:Y:S04]  /*c8b00*/  LDL.LU.64 R28, [R1+0x4470] ;  /* 0x00447000011c7983 */ /* 0x002ea80000300a00 */
[----:B--2---:R1:W-:Y:S04]  /*c8b10*/  STL.64 [R1+0x4450], R28 ;  /* 0x0044501c01007387 */ /* 0x0043e80000100a00 */
[----:B-1----:R-:W2:Y:S04]  /*c8b20*/  LDL R28, [R1+0x164c] ;  /* 0x00164c00011c7983 */ /* 0x002ea80000100800 */
[----:B--2---:R1:W-:Y:S04]  /*c8b30*/  STL.64 [R1+0x4468], R28 ;  /* 0x0044681c01007387 */ /* 0x0043e80000100a00 */
[----:B-1----:R0:W2:Y:S04]  /*c8b40*/  LDL.64 R28, [R1+0x1638] ;  /* 0x00163800011c7983 */ /* 0x0020a80000100a00 */
[----:B--2---:R-:W2:Y:S04]  /*c8b50*/  LDL.LU R29, [R1+0x163c] ;  /* 0x00163c00011d7983 */ /* 0x004ea80000300800 */
[----:B------:R1:W-:Y:S04]  /*c8b60*/  STL.64 [R1+0x4458], R26 ;  /* 0x0044581a01007387 */ /* 0x0003e80000100a00 */
[----:B-1----:R0:W2:Y:S04]  /*c8b70*/  LDL.64 R26, [R1+0x1630] ;  /* 0x00163000011a7983 */ /* 0x0020a80000100a00 */
[----:B---3--:R-:W-:Y:S01]  /*c8b80*/  STL.64 [R1+0x4460], R22 ;  /* 0x0044601601007387 */ /* 0x008fe20000100a00 */
[----:B--2---:R-:W-:Y:S01]  /*c8b90*/  IMAD.X R27, R25, 0x1, R4, P6 ;  /* 0x00000001191b7824 */ /* 0x004fe200030e0604 */
[----:B------:R-:W-:Y:S01]  /*c8ba0*/  IADD3 R26, P6, PT, R29, R2, RZ ;  /* 0x000000021d1a7210 */ /* 0x000fe20007fde0ff */
[----:B------:R-:W-:-:S03]  /*c8bb0*/  IMAD.X R29, R11, 0x1, R3, P5 ;  /* 0x000000010b1d7824 */ /* 0x000fc600028e0603 */
[----:B------:R-:W-:Y:S04]  /*c8bc0*/  STL [R1+0x1634], R27 ;  /* 0x0016341b01007387 */ /* 0x000fe80000100800 */
[----:B------:R1:W-:Y:S04]  /*c8bd0*/  STL [R1+0x163c], R29 ;  /* 0x00163c1d01007387 */ /* 0x0003e80000100800 */
[----:B-1----:R-:W2:Y:S01]  /*c8be0*/  LDL.LU.64 R28, [R1+0x4468] ;  /* 0x00446800011c7983 */ /* 0x002ea20000300a00 */
[----:B------:R-:W-:Y:S01]  /*c8bf0*/  IMAD.X R27, R11, 0x1, R4, P6 ;  /* 0x000000010b1b7824 */ /* 0x000fe200030e0604 */
[----:B--2---:R-:W-:-:S02]  /*c8c00*/  IADD3 R22, P4, PT, R28, R0, RZ ;  /* 0x000000001c167210 */ /* 0x004fc40007f9e0ff */
[----:B------:R-:W-:Y:S02]  /*c8c10*/  SHF.R.S32.HI R25, RZ, 0x1f, R28 ;  /* 0x0000001fff197819 */ /* 0x000fe4000001141c */
[----:B------:R-:W-:Y:S01]  /*c8c20*/  IADD3 R28, P6, PT, R28, R2, RZ ;  /* 0x000000021c1c7210 */ /* 0x000fe20007fde0ff */
[----:B------:R1:W-:Y:S04]  /*c8c30*/  STL [R1+0x1648], R22 ;  /* 0x0016481601007387 */ /* 0x0003e80000100800 */
[----:B-1----:R-:W2:Y:S04]  /*c8c40*/  LDL.LU.64 R22, [R1+0x4460] ;  /* 0x0044600001167983 */ /* 0x002ea80000300a00 */
[----:B------:R1:W-:Y:S04]  /*c8c50*/  STL.64 [R1+0x1640], R26 ;  /* 0x0016401a01007387 */ /* 0x0003e80000100a00 */
[----:B-1----:R-:W3:Y:S04]  /*c8c60*/  LDL.LU.64 R26, [R1+0x4458] ;  /* 0x00445800011a7983 */ /* 0x002ee80000300a00 */
[----:B------:R-:W2:Y:S04]  /*c8c70*/  LDL.LU R11, [R1+0x167c] ;  /* 0x00167c00010b7983 */ /* 0x000ea80000300800 */
[----:B------:R1:W-:Y:S04]  /*c8c80*/  STL [R1+0x1650], R28 ;  /* 0x0016501c01007387 */ /* 0x0003e80000100800 */
[----:B-1----:R-:W2:Y:S04]  /*c8c90*/  LDL.LU.64 R28, [R1+0x4450] ;  /* 0x00445000011c7983 */ /* 0x002ea80000300a00 */
[----:B------:R1:W-:Y:S04]  /*c8ca0*/  STL.64 [R1+0x4448], R4 ;  /* 0x0044480401007387 */ /* 0x0003e80000100a00 */
[----:B-1----:R0:W2:Y:S04]  /*c8cb0*/  LDL.64 R4, [R1+0x1648] ;  /* 0x0016480001047983 */ /* 0x0020a80000100a00 */
[----:B----4-:R-:W-:Y:S04]  /*c8cc0*/  STL.64 [R1+0x4430], R8 ;  /* 0x0044300801007387 */ /* 0x010fe80000100a00 */
[----:B------:R1:W-:Y:S04]  /*c8cd0*/  STL.64 [R1+0x4438], R14 ;  /* 0x0044380e01007387 */ /* 0x0003e80000100a00 */
[----:B-1----:R-:W4:Y:S04]  /*c8ce0*/  LDL.LU R14, [R1+0x165c] ;  /* 0x00165c00010e7983 */ /* 0x002f280000300800 */
[----:B------:R1:W-:Y:S04]  /*c8cf0*/  STL.64 [R1+0x4440], R16 ;  /* 0x0044401001007387 */ /* 0x0003e80000100a00 */
[----:B-1----:R0:W3:Y:S01]  /*c8d00*/  LDL.64 R16, [R1+0x1650] ;  /* 0x0016500001107983 */ /* 0x0020e20000100a00 */
[----:B--2---:R-:W-:-:S04]  /*c8d10*/  IMAD.MOV.U32 R5, RZ, RZ, R11 ;  /* 0x000000ffff057224 */ /* 0x004fc800078e000b */
[----:B------:R-:W-:Y:S02]  /*c8d20*/  IMAD.MOV.U32 R9, RZ, RZ, R5 ;  /* 0x000000ffff097224 */ /* 0x000fe400078e0005 */
[----:B------:R-:W-:-:S05]  /*c8d30*/  IMAD.X R5, R25, 0x1, R3, P4 ;  /* 0x0000000119057824 */ /* 0x000fca00020e0603 */
[----:B------:R1:W-:Y:S04]  /*c8d40*/  STL [R1+0x164c], R5 ;  /* 0x00164c0501007387 */ /* 0x0003e80000100800 */
[----:B-1----:R-:W3:Y:S01]  /*c8d50*/  LDL.LU.64 R4, [R1+0x4448] ;  /* 0x0044480001047983 */ /* 0x002ee20000300a00 */
[----:B----4-:R-:W-:Y:S02]  /*c8d60*/  SHF.R.S32.HI R11, RZ, 0x1f, R14 ;  /* 0x0000001fff0b7819 */ /* 0x010fe4000001140e */
[----:B------:R-:W-:Y:S01]  /*c8d70*/  IADD3 R8, P5, PT, R14, R0, RZ ;  /* 0x000000000e087210 */ /* 0x000fe20007fbe0ff */
[----:B---3--:R-:W-:-:S05]  /*c8d80*/  IMAD.X R17, R25, 0x1, R4, P6 ;  /* 0x0000000119117824 */ /* 0x008fca00030e0604 */
[----:B------:R1:W-:Y:S04]  /*c8d90*/  STL [R1+0x1654], R17 ;  /* 0x0016541101007387 */ /* 0x0003e80000100800 */
[----:B-1----:R-:W2:Y:S01]  /*c8da0*/  LDL.LU.64 R16, [R1+0x4440] ;  /* 0x0044400001107983 */ /* 0x002ea20000300a00 */
[----:B------:R-:W-:Y:S01]  /*c8db0*/  IADD3 R14, P6, PT, R14, R2, RZ ;  /* 0x000000020e0e7210 */ /* 0x000fe20007fde0ff */
[----:B------:R-:W-:Y:S02]  /*c8dc0*/  IMAD.MOV.U32 R25, RZ, RZ, R9 ;  /* 0x000000ffff197224 */ /* 0x000fe400078e0009 */
[----:B------:R-:W-:Y:S01]  /*c8dd0*/  IMAD.X R9, R11, 0x1, R3, P5 ;  /* 0x000000010b097824 */ /* 0x000fe200028e0603 */
[----:B------:R-:W-:Y:S04]  /*c8de0*/  STL.64 [R1+0x4428], R4 ;  /* 0x0044280401007387 */ /* 0x000fe80000100a00 */
[----:B------:R1:W-:Y:S04]  /*c8df0*/  STL [R1+0x1660], R14 ;  /* 0x0016600e01007387 */ /* 0x0003e80000100800 */
[----:B-1----:R-:W3:Y:S04]  /*c8e00*/  LDL.LU.64 R14, [R1+0x4438] ;  /* 0x00443800010e7983 */ /* 0x002ee80000300a00 */
[----:B------:R1:W-:Y:S04]  /*c8e10*/  STL.64 [R1+0x1658], R8 ;  /* 0x0016580801007387 */ /* 0x0003e80000100a00 */
[----:B-1----:R-:W4:Y:S04]  /*c8e20*/  LDL.LU.64 R8, [R1+0x4430] ;  /* 0x0044300001087983 */ /* 0x002f280000300a00 */
[----:B------:R1:W-:Y:S04]  /*c8e30*/  STL.64 [R1+0x4420], R2 ;  /* 0x0044200201007387 */ /* 0x0003e80000100a00 */
[----:B-1----:R0:W3:Y:S04]  /*c8e40*/  LDL.64 R2, [R1+0x1660] ;  /* 0x0016600001027983 */ /* 0x0020e80000100a00 */
[----:B--2---:R1:W-:Y:S04]  /*c8e50*/  STL.64 [R1+0x4410], R16 ;  /* 0x0044101001007387 */ /* 0x0043e80000100a00 */
[----:B-1----:R-:W2:Y:S02]  /*c8e60*/  LDL R17, [R1+0x166c] ;  /* 0x00166c0001117983 */ /* 0x002ea40000100800 */
[----:B--2---:R-:W-:-:S05]  /*c8e70*/  IADD3 R4, P4, PT, R17, R0, RZ ;  /* 0x0000000011047210 */ /* 0x004fca0007f9e0ff */
[----:B------:R1:W-:Y:S04]  /*c8e80*/  STL [R1+0x1668], R4 ;  /* 0x0016680401007387 */ /* 0x0003e80000100800 */
[----:B-1----:R-:W3:Y:S02]  /*c8e90*/  LDL.LU.64 R4, [R1+0x4428] ;  /* 0x0044280001047983 */ /* 0x002ee40000300a00 */
[----:B---3--:R-:W-:-:S05]  /*c8ea0*/  IMAD.X R3, R11, 0x1, R4, P6 ;  /* 0x000000010b037824 */ /* 0x008fca00030e0604 */
[----:B------:R1:W-:Y:S04]  /*c8eb0*/  STL [R1+0x1664], R3 ;  /* 0x0016640301007387 */ /* 0x0003e80000100800 */
[----:B-1----:R-:W2:Y:S04]  /*c8ec0*/  LDL.LU.64 R2, [R1+0x4420] ;  /* 0x0044200001027983 */ /* 0x002ea80000300a00 */
[----:B------:R1:W-:Y:S04]  /*c8ed0*/  STL.64 [R1+0x4418], R4 ;  /* 0x0044180401007387 */ /* 0x0003e80000100a00 */
[----:B-1----:R0:W3:Y:S01]  /*c8ee0*/  LDL.64 R4, [R1+0x1668] ;  /* 0x0016680001047983 */ /* 0x0020e20000100a00 */
[----:B------:R-:W-:Y:S01]  /*c8ef0*/  IMAD.MOV.U32 R16, RZ, RZ, R25 ;  /* 0x000000ffff107224 */ /* 0x000fe200078e0019 */
[----:B------:R-:W-:-:S02]  /*c8f00*/  SHF.R.S32.HI R25, RZ, 0x1f, R17 ;  /* 0x0000001fff197819 */ /* 0x000fc40000011411 */
[----:B------:R1:W-:Y:S01]  /*c8f10*/  STL.64 [R1+0x4408], R14 ;  /* 0x0044080e01007387 */ /* 0x0003e20000100a00 */
[----:B---3--:R-:W-:-:S04]  /*c8f20*/  IMAD.MOV.U32 R5, RZ, RZ, R16 ;  /* 0x000000ffff057224 */ /* 0x008fc800078e0010 */
[--C-:B-1----:R-:W-:Y:S01]  /*c8f30*/  IMAD.MOV.U32 R15, RZ, RZ, R5.reuse ;  /* 0x000000ffff0f7224 */ /* 0x102fe200078e0005 */
[----:B------:R-:W-:Y:S02]  /*c8f40*/  SHF.R.S32.HI R11, RZ, 0x1f, R5 ;  /* 0x0000001fff0b7819 */ /* 0x000fe40000011405 */
[----:B------:R-:W-:Y:S01]  /*c8f50*/  IADD3 R14, P5, PT, R5, R0, RZ ;  /* 0x00000000050e7210 */ /* 0x000fe20007fbe0ff */
[----:B--2---:R-:W-:-:S05]  /*c8f60*/  IMAD.X R5, R25, 0x1, R3, P4 ;  /* 0x0000000119057824 */ /* 0x004fca00020e0603 */
[----:B------:R1:W-:Y:S04]  /*c8f70*/  STL [R1+0x166c], R5 ;  /* 0x00166c0501007387 */ /* 0x0003e80000100800 */
[----:B-1----:R-:W2:Y:S01]  /*c8f80*/  LDL.LU.64 R4, [R1+0x4418] ;  /* 0x0044180001047983 */ /* 0x002ea20000300a00 */
[----:B------:R-:W-:-:S05]  /*c8f90*/  IADD3 R16, P6, PT, R17, R2, RZ ;  /* 0x0000000211107210 */ /* 0x000fca0007fde0ff */
[----:B--2---:R-:W-:-:S05]  /*c8fa0*/  IMAD.X R17, R25, 0x1, R4, P6 ;  /* 0x0000000119117824 */ /* 0x004fca00030e0604 */
[----:B------:R1:W-:Y:S04]  /*c8fb0*/  STL.64 [R1+0x1670], R16 ;  /* 0x0016701001007387 */ /* 0x0003e80000100a00 */
[----:B-1----:R-:W2:Y:S04]  /*c8fc0*/  LDL.LU.64 R16, [R1+0x4410] ;  /* 0x0044100001107983 */ /* 0x002ea80000300a00 */
[----:B--2---:R1:W-:Y:S02]  /*c8fd0*/  STL.64 [R1+0x4400], R16 ;  /* 0x0044001001007387 */ /* 0x0043e40000100a00 */
[----:B-1----:R-:W-:Y:S01]  /*c8fe0*/  IADD3 R16, P6, PT, R15, R2, RZ ;  /* 0x000000020f107210 */ /* 0x002fe20007fde0ff */
[----:B------:R-:W-:-:S05]  /*c8ff0*/  IMAD.X R15, R11, 0x1, R3, P5 ;  /* 0x000000010b0f7824 */ /* 0x000fca00028e0603 */
[----:B------:R1:W-:Y:S04]  /*c9000*/  STL.64 [R1+0x1678], R14 ;  /* 0x0016780e01007387 */ /* 0x0003e80000100a00 */
[----:B-1----:R-:W2:Y:S04]  /*c9010*/  LDL.LU.64 R14, [R1+0x4408] ;  /* 0x00440800010e7983 */ /* 0x002ea80000300a00 */
[----:B----4-:R1:W-:Y:S04]  /*c9020*/  STL.64 [R1+0x43f8], R8 ;  /* 0x0043f80801007387 */ /* 0x0103e80000100a00 */
[----:B-1----:R-:W3:Y:S04]  /*c9030*/  LDL.LU R8, [R1+0x168c] ;  /* 0x00168c0001087983 */ /* 0x002ee80000300800 */
[----:B------:R3:W-:Y:S01]  /*c9040*/  STL.64 [R1+0x43e8], R26 ;  /* 0x0043e81a01007387 */ /* 0x0007e20000100a00 */
[----:B------:R-:W-:Y:S01]  /*c9050*/  IMAD.X R17, R11, 0x1, R4, P6 ;  /* 0x000000010b117824 */ /* 0x000fe200030e0604 */
[----:B---3--:R-:W-:-:S02]  /*c9060*/  IADD3 R26, P4, PT, R8, R0, RZ ;  /* 0x00000000081a7210 */ /* 0x008fc40007f9e0ff */
[----:B------:R-:W-:Y:S02]  /*c9070*/  SHF.R.S32.HI R25, RZ, 0x1f, R8 ;  /* 0x0000001fff197819 */ /* 0x000fe40000011408 */
[----:B------:R-:W-:Y:S01]  /*c9080*/  IADD3 R8, P6, PT, R8, R2, RZ ;  /* 0x0000000208087210 */ /* 0x000fe20007fde0ff */
[----:B------:R-:W-:Y:S04]  /*c9090*/  STL [R1+0x43f0], R26 ;  /* 0x0043f01a01007387 */ /* 0x000fe80000100800 */
[----:B------:R1:W-:Y:S04]  /*c90a0*/  STL.64 [R1+0x1680], R16 ;  /* 0x0016801001007387 */ /* 0x0003e80000100a00 */
[----:B-1----:R-:W3:Y:S04]  /*c90b0*/  LDL.LU.64 R16, [R1+0x4400] ;  /* 0x0044000001107983 */ /* 0x002ee80000300a00 */
[----:B------:R1:W-:Y:S04]  /*c90c0*/  STL [R1+0x1690], R8 ;  /* 0x0016900801007387 */ /* 0x0003e80000100800 */
[----:B-1----:R-:W4:Y:S04]  /*c90d0*/  LDL.LU.64 R8, [R1+0x43f8] ;  /* 0x0043f80001087983 */ /* 0x002f280000300a00 */
[----:B----4-:R1:W-:Y:S04]  /*c90e0*/  STL [R1+0x43e4], R9 ;  /* 0x0043e40901007387 */ /* 0x0103e80000100800 */
[----:B-1----:R-:W4:Y:S02]  /*c90f0*/  LDL R9, [R1+0x169c] ;  /* 0x00169c0001097983 */ /* 0x002f240000100800 */
[----:B----4-:R-:W-:-:S05]  /*c9100*/  IADD3 R26, P5, PT, R9, R0, RZ ;  /* 0x00000000091a7210 */ /* 0x010fca0007fbe0ff */
[----:B------:R1:W-:Y:S04]  /*c9110*/  STL [R1+0x1698], R26 ;  /* 0x0016981a01007387 */ /* 0x0003e80000100800 */
[----:B-1----:R-:W4:Y:S01]  /*c9120*/  LDL.LU R26, [R1+0x43f0] ;  /* 0x0043f000011a7983 */ /* 0x002f220000300800 */
[----:B------:R-:W-:-:S05]  /*c9130*/  IMAD.X R27, R25, 0x1, R3, P4 ;  /* 0x00000001191b7824 */ /* 0x000fca00020e0603 */
[----:B----4-:R1:W-:Y:S04]  /*c9140*/  STL.64 [R1+0x1688], R26 ;  /* 0x0016881a01007387 */ /* 0x0103e80000100a00 */
[----:B-1----:R-:W4:Y:S04]  /*c9150*/  LDL.LU.64 R26, [R1+0x43e8] ;  /* 0x0043e800011a7983 */ /* 0x002f280000300a00 */
[----:B----4-:R-:W-:Y:S04]  /*c9160*/  STL.64 [R1+0x43d8], R26 ;  /* 0x0043d81a01007387 */ /* 0x010fe80000100a00 */
[----:B------:R1:W-:Y:S04]  /*c9170*/  STL [R1+0x43e0], R27 ;  /* 0x0043e01b01007387 */ /* 0x0003e80000100800 */
[----:B-1----:R0:W4:Y:S01]  /*c9180*/  LDL.64 R26, [R1+0x1698] ;  /* 0x00169800011a7983 */ /* 0x0021220000100a00 */
[--C-:B------:R-:W-:Y:S01]  /*c9190*/  SHF.R.S32.HI R11, RZ, 0x1f, R9.reuse ;  /* 0x0000001fff0b7819 */ /* 0x100fe20000011409 */
[----:B----4-:R-:W-:-:S02]  /*c91a0*/  IMAD.MOV.U32 R27, RZ, RZ, R9 ;  /* 0x000000ffff1b7224 */ /* 0x010fc400078e0009 */
[----:B------:R-:W4:Y:S04]  /*c91b0*/  LDL.LU R9, [R1+0x43e4] ;  /* 0x0043e40001097983 */ /* 0x000f280000300800 */
[----:B---3--:R1:W-:Y:S04]  /*c91c0*/  STL.64 [R1+0x43d0], R16 ;  /* 0x0043d01001007387 */ /* 0x0083e80000100a00 */
[----:B-1----:R0:W3:Y:S02]  /*c91d0*/  LDL.64 R16, [R1+0x1690] ;  /* 0x0016900001107983 */ /* 0x0020e40000100a00 */
[----:B---3--:R-:W-:Y:S01]  /*c91e0*/  IMAD.X R17, R25, 0x1, R4, P6 ;  /* 0x0000000119117824 */ /* 0x008fe200030e0604 */
[----:B------:R-:W-:Y:S01]  /*c91f0*/  IADD3 R16, P6, PT, R27, R2, RZ ;  /* 0x000000021b107210 */ /* 0x000fe20007fde0ff */
[----:B------:R-:W-:-:S03]  /*c9200*/  IMAD.X R27, R11, 0x1, R3, P5 ;  /* 0x000000010b1b7824 */ /* 0x000fc600028e0603 */
[----:B------:R-:W-:Y:S04]  /*c9210*/  STL [R1+0x1694], R17 ;  /* 0x0016941101007387 */ /* 0x000fe80000100800 */
[----:B------:R1:W-:Y:S04]  /*c9220*/  STL [R1+0x43cc], R29 ;  /* 0x0043cc1d01007387 */ /* 0x0003e80000100800 */
[----:B-1----:R-:W3:Y:S04]  /*c9230*/  LDL R29, [R1+0x16ac] ;  /* 0x0016ac00011d7983 */ /* 0x002ee80000100800 */
[----:B------:R1:W-:Y:S04]  /*c9240*/  STL [R1+0x169c], R27 ;  /* 0x00169c1b01007387 */ /* 0x0003e80000100800 */
[----:B-1----:R0:W2:Y:S01]  /*c9250*/  LDL.LU R27, [R1+0x43e0] ;  /* 0x0043e000011b7983 */ /* 0x0020a20000300800 */
[----:B------:R-:W-:Y:S01]  /*c9260*/  IMAD.X R17, R11, 0x1, R4, P6 ;  /* 0x000000010b117824 */ /* 0x000fe200030e0604 */
[----:B---3--:R-:W-:-:S05]  /*c9270*/  IADD3 R26, P4, PT, R29, R0, RZ ;  /* 0x000000001d1a7210 */ /* 0x008fca0007f9e0ff */
[----:B------:R2:W-:Y:S04]  /*c9280*/  STL [R1+0x16a8], R26 ;  /* 0x0016a81a01007387 */ /* 0x0005e80000100800 */
[----:B--2---:R-:W2:Y:S04]  /*c9290*/  LDL.LU.64 R26, [R1+0x43d8] ;  /* 0x0043d800011a7983 */ /* 0x004ea80000300a00 */
[----:B------:R1:W-:Y:S04]  /*c92a0*/  STL.64 [R1+0x16a0], R16 ;  /* 0x0016a01001007387 */ /* 0x0003e80000100a00 */
[----:B-1----:R-:W3:Y:S01]  /*c92b0*/  LDL.LU.64 R16, [R1+0x43d0] ;  /* 0x0043d00001107983 */ /* 0x002ee20000300a00 */
[----:B------:R-:W-:-:S03]  /*c92c0*/  SHF.R.S32.HI R25, RZ, 0x1f, R29 ;  /* 0x0000001fff197819 */ /* 0x000fc6000001141d */
[----:B---3--:R1:W-:Y:S02]  /*c92d0*/  STL.64 [R1+0x43c0], R16 ;  /* 0x0043c01001007387 */ /* 0x0083e40000100a00 */
[----:B-1----:R-:W-:Y:S02]  /*c92e0*/  IADD3 R16, P6, PT, R29, R2, RZ ;  /* 0x000000021d107210 */ /* 0x002fe40007fde0ff */
[----:B------:R-:W3:Y:S04]  /*c92f0*/  LDL.LU R29, [R1+0x43cc] ;  /* 0x0043cc00011d7983 */ /* 0x000ee80000300800 */
[----:B------:R1:W-:Y:S04]  /*c9300*/  STL [R1+0x43c8], R16 ;  /* 0x0043c81001007387 */ /* 0x0003e80000100800 */
[----:B-1----:R0:W2:Y:S04]  /*c9310*/  LDL.64 R16, [R1+0x16a8] ;  /* 0x0016a80001107983 */ /* 0x0020a80000100a00 */
[----:B---3--:R-:W-:Y:S04]  /*c9320*/  STL.64 [R1+0x43b0], R28 ;  /* 0x0043b01c01007387 */ /* 0x008fe80000100a00 */
[----:B----4-:R1:W-:Y:S01]  /*c9330*/  STL.64 [R1+0x43b8], R8 ;  /* 0x0043b80801007387 */ /* 0x0103e20000100a00 */
[----:B--2---:R-:W-:-:S03]  /*c9340*/  IMAD.X R17, R25, 0x1, R3, P4 ;  /* 0x0000000119117824 */ /* 0x004fc600020e0603 */
[----:B-1----:R-:W2:Y:S04]  /*c9350*/  LDL.LU R8, [R1+0x16bc] ;  /* 0x0016bc0001087983 */ /* 0x002ea80000300800 */
[----:B------:R1:W-:Y:S04]  /*c9360*/  STL [R1+0x16ac], R17 ;  /* 0x0016ac1101007387 */ /* 0x0003e80000100800 */
[----:B------:R-:W3:Y:S01]  /*c9370*/  LDL.LU R16, [R1+0x43c8] ;  /* 0x0043c80001107983 */ /* 0x000ee20000300800 */
[----:B-1----:R-:W-:-:S05]  /*c9380*/  IMAD.X R17, R25, 0x1, R4, P6 ;  /* 0x0000000119117824 */ /* 0x002fca00030e0604 */
[----:B---3--:R1:W-:Y:S04]  /*c9390*/  STL.64 [R1+0x16b0], R16 ;  /* 0x0016b01001007387 */ /* 0x0083e80000100a00 */
[----:B-1----:R-:W3:Y:S01]  /*c93a0*/  LDL.LU.64 R16, [R1+0x43c0] ;  /* 0x0043c00001107983 */ /* 0x002ee20000300a00 */
[----:B--2---:R-:W-:Y:S02]  /*c93b0*/  SHF.R.S32.HI R11, RZ, 0x1f, R8 ;  /* 0x0000001fff0b7819 */ /* 0x004fe40000011408 */
[C---:B------:R-:W-:Y:S02]  /*c93c0*/  IADD3 R28, P5, PT, R8.reuse, R0, RZ ;  /* 0x00000000081c7210 */ /* 0x040fe40007fbe0ff */
[----:B------:R-:W-:-:S03]  /*c93d0*/  IADD3 R8, P6, PT, R8, R2, RZ ;  /* 0x0000000208087210 */ /* 0x000fc60007fde0ff */
[C---:B------:R-:W-:Y:S01]  /*c93e0*/  IMAD.X R29, R11.reuse, 0x1, R3, P5 ;  /* 0x000000010b1d7824 */ /* 0x040fe200028e0603 */
[----:B---3--:R1:W-:Y:S04]  /*c93f0*/  STL.64 [R1+0x43a0], R16 ;  /* 0x0043a01001007387 */ /* 0x0083e80000100a00 */
[----:B-1----:R-:W2:Y:S04]  /*c9400*/  LDL.LU R16, [R1+0x16cc] ;  /* 0x0016cc0001107983 */ /* 0x002ea80000300800 */
[----:B------:R1:W-:Y:S04]  /*c9410*/  STL [R1+0x16c0], R8 ;  /* 0x0016c00801007387 */ /* 0x0003e80000100800 */
[----:B-1----:R-:W3:Y:S04]  /*c9420*/  LDL.LU.64 R8, [R1+0x43b8] ;  /* 0x0043b80001087983 */ /* 0x002ee80000300a00 */
[----:B------:R1:W-:Y:S04]  /*c9430*/  STL.64 [R1+0x16b8], R28 ;  /* 0x0016b81c01007387 */ /* 0x0003e80000100a00 */
[----:B-1----:R-:W4:Y:S04]  /*c9440*/  LDL.LU.64 R28, [R1+0x43b0] ;  /* 0x0043b000011c7983 */ /* 0x002f280000300a00 */
[----:B------:R1:W-:Y:S04]  /*c9450*/  STL.64 [R1+0x43a8], R2 ;  /* 0x0043a80201007387 */ /* 0x0003e80000100a00 */
[----:B-1----:R0:W2:Y:S04]  /*c9460*/  LDL.64 R2, [R1+0x16c0] ;  /* 0x0016c00001027983 */ /* 0x0020a80000100a00 */
[----:B----4-:R1:W-:Y:S04]  /*c9470*/  STL.64 [R1+0x4398], R28 ;  /* 0x0043981c01007387 */ /* 0x0103e80000100a00 */
[----:B-1----:R-:W4:Y:S01]  /*c9480*/  LDL R29, [R1+0x16dc] ;  /* 0x0016dc00011d7983 */ /* 0x002f220000100800 */
[----:B--2---:R-:W-:-:S05]  /*c9490*/  IMAD.X R3, R11, 0x1, R4, P6 ;  /* 0x000000010b037824 */ /* 0x004fca00030e0604 */
[----:B------:R1:W-:Y:S04]  /*c94a0*/  STL [R1+0x16c4], R3 ;  /* 0x0016c40301007387 */ /* 0x0003e80000100800 */
[----:B-1----:R-:W2:Y:S01]  /*c94b0*/  LDL.LU.64 R2, [R1+0x43a8] ;  /* 0x0043a80001027983 */ /* 0x002ea20000300a00 */
[----:B------:R-:W-:Y:S02]  /*c94c0*/  SHF.R.S32.HI R25, RZ, 0x1f, R16 ;  /* 0x0000001fff197819 */ /* 0x000fe40000011410 */
[C---:B------:R-:W-:Y:S02]  /*c94d0*/  IADD3 R28, P4, PT, R16.reuse, R0, RZ ;  /* 0x00000000101c7210 */ /* 0x040fe40007f9e0ff */
[----:B--2---:R-:W-:-:S05]  /*c94e0*/  IADD3 R16, P6, PT, R16, R2, RZ ;  /* 0x0000000210107210 */ /* 0x004fca0007fde0ff */
[----:B------:R1:W-:Y:S04]  /*c94f0*/  STL [R1+0x16d0], R16 ;  /* 0x0016d01001007387 */ /* 0x0003e80000100800 */
[----:B-1----:R-:W2:Y:S01]  /*c9500*/  LDL.LU.64 R16, [R1+0x43a0] ;  /* 0x0043a00001107983 */ /* 0x002ea20000300a00 */
[----:B----4-:R-:W-:-:S03]  /*c9510*/  SHF.R.S32.HI R11, RZ, 0x1f, R29 ;  /* 0x0000001fff0b7819 */ /* 0x010fc6000001141d */
[----:B--2---:R1:W-:Y:S04]  /*c9520*/  STL.64 [R1+0x4388], R16 ;  /* 0x0043881001007387 */ /* 0x0043e80000100a00 */
[----:B---3--:R2:W-:Y:S01]  /*c9530*/  STL.64 [R1+0x4390], R8 ;  /* 0x0043900801007387 */ /* 0x0085e20000100a00 */
[----:B-1----:R-:W-:-:S03]  /*c9540*/  IADD3 R16, P5, PT, R29, R0, RZ ;  /* 0x000000001d107210 */ /* 0x002fc60007fbe0ff */
[----:B--2---:R0:W2:Y:S01]  /*c9550*/  LDL.64 R8, [R1+0x16d0] ;  /* 0x0016d00001087983 */ /* 0x0040a20000100a00 */
[----:B------:R-:W-:-:S03]  /*c9560*/  IMAD.X R29, R25, 0x1, R3, P4 ;  /* 0x00000001191d7824 */ /* 0x000fc600020e0603 */
[----:B------:R-:W3:Y:S04]  /*c9570*/  LDL.LU R17, [R1+0x16dc] ;  /* 0x0016dc0001117983 */ /* 0x000ee80000300800 */
[----:B------:R1:W-:Y:S04]  /*c9580*/  STL.64 [R1+0x16c8], R28 ;  /* 0x0016c81c01007387 */ /* 0x0003e80000100a00 */
[----:B-1----:R-:W4:Y:S01]  /*c9590*/  LDL.LU.64 R28, [R1+0x4398] ;  /* 0x00439800011c7983 */ /* 0x002f220000300a00 */
[----:B--2---:R-:W-:-:S05]  /*c95a0*/  IMAD.X R9, R25, 0x1, R4, P6 ;  /* 0x0000000119097824 */ /* 0x004fca00030e0604 */
[----:B------:R1:W-:Y:S04]  /*c95b0*/  STL [R1+0x16d4], R9 ;  /* 0x0016d40901007387 */ /* 0x0003e80000100800 */
[----:B-1----:R-:W2:Y:S04]  /*c95c0*/  LDL.LU.64 R8, [R1+0x4390] ;  /* 0x0043900001087983 */ /* 0x002ea80000300a00 */
[----:B----4-:R1:W-:Y:S04]  /*c95d0*/  STL.64 [R1+0x4370], R28 ;  /* 0x0043701c01007387 */ /* 0x0103e80000100a00 */
[----:B-1----:R-:W4:Y:S04]  /*c95e0*/  LDL R28, [R1+0x16ec] ;  /* 0x0016ec00011c7983 */ /* 0x002f280000100800 */
[----:B------:R-:W-:Y:S04]  /*c95f0*/  STL.64 [R1+0x4380], R26 ;  /* 0x0043801a01007387 */ /* 0x000fe80000100a00 */
[----:B------:R3:W-:Y:S02]  /*c9600*/  STL.64 [R1+0x4378], R22 ;  /* 0x0043781601007387 */ /* 0x0007e40000100a00 */
[----:B---3--:R-:W-:Y:S01]  /*c9610*/  IADD3 R22, P6, PT, R17, R2, RZ ;  /* 0x0000000211167210 */ /* 0x008fe20007fde0ff */
[----:B------:R-:W-:-:S05]  /*c9620*/  IMAD.X R17, R11, 0x1, R3, P5 ;  /* 0x000000010b117824 */ /* 0x000fca00028e0603 */
[----:B------:R1:W-:Y:S04]  /*c9630*/  STL.64 [R1+0x16d8], R16 ;  /* 0x0016d81001007387 */ /* 0x0003e80000100a00 */
[----:B-1----:R-:W3:Y:S01]  /*c9640*/  LDL.LU.64 R16, [R1+0x4388] ;  /* 0x0043880001107983 */ /* 0x002ee20000300a00 */
[----:B------:R-:W-:Y:S01]  /*c9650*/  IMAD.X R23, R11, 0x1, R4, P6 ;  /* 0x000000010b177824 */ /* 0x000fe200030e0604 */
[C---:B----4-:R-:W-:Y:S02]  /*c9660*/  IADD3 R26, P4, PT, R28.reuse, R0, RZ ;  /* 0x000000001c1a7210 */ /* 0x050fe40007f9e0ff */
[----:B------:R-:W-:Y:S02]  /*c9670*/  SHF.R.S32.HI R25, RZ, 0x1f, R28 ;  /* 0x0000001fff197819 */ /* 0x000fe4000001141c */
[----:B------:R-:W-:Y:S01]  /*c9680*/  IADD3 R28, P6, PT, R28, R2, RZ ;  /* 0x000000021c1c7210 */ /* 0x000fe20007fde0ff */
[----:B------:R1:W-:Y:S04]  /*c9690*/  STL [R1+0x16e8], R26 ;  /* 0x0016e81a01007387 */ /* 0x0003e80000100800 */
[----:B-1----:R-:W4:Y:S04]  /*c96a0*/  LDL.LU.64 R26, [R1+0x4380] ;  /* 0x00438000011a7983 */ /* 0x002f280000300a00 */
[----:B------:R1:W-:Y:S04]  /*c96b0*/  STL.64 [R1+0x16e0], R22 ;  /* 0x0016e01601007387 */ /* 0x0003e80000100a00 */
[----:B-1----:R-:W2:Y:S04]  /*c96c0*/  LDL.LU.64 R22, [R1+0x4378] ;  /* 0x0043780001167983 */ /* 0x002ea80000300a00 */
[----:B------:R-:W2:Y:S04]  /*c96d0*/  LDL R11, [R1+0x171c] ;  /* 0x00171c00010b7983 */ /* 0x000ea80000100800 */
[----:B------:R1:W-:Y:S04]  /*c96e0*/  STL [R1+0x16f0], R28 ;  /* 0x0016f01c01007387 */ /* 0x0003e80000100800 */
[----:B-1----:R-:W2:Y:S04]  /*c96f0*/  LDL.LU.64 R28, [R1+0x4370] ;  /* 0x00437000011c7983 */ /* 0x002ea80000300a00 */
[----:B------:R-:W-:Y:S04]  /*c9700*/  STL.64 [R1+0x4368], R2 ;  /* 0x0043680201007387 */ /* 0x000fe80000100a00 */
[----:B------:R1:W-:Y:S04]  /*c9710*/  STL.64 [R1+0x4360], R4 ;  /* 0x0043600401007387 */ /* 0x0003e80000100a00 */
[----:B-1----:R0:W2:Y:S04]  /*c9720*/  LDL.64 R4, [R1+0x16e8] ;  /* 0x0016e80001047983 */ /* 0x0020a80000100a00 */
[----:B---3--:R1:W-:Y:S04]  /*c9730*/  STL.64 [R1+0x4350], R16 ;  /* 0x0043501001007387 */ /* 0x0083e80000100a00 */
[----:B-1----:R-:W3:Y:S04]  /*c9740*/  LDL R16, [R1+0x16fc] ;  /* 0x0016fc0001107983 */ /* 0x002ee80000100800 */
[----:B----4-:R1:W-:Y:S04]  /*c9750*/  STL.64 [R1+0x4358], R26 ;  /* 0x0043581a01007387 */ /* 0x0103e80000100a00 */
[----:B-1----:R0:W4:Y:S01]  /*c9760*/  LDL.64 R26, [R1+0x16f0] ;  /* 0x0016f000011a7983 */ /* 0x0021220000100a00 */
[----:B---3--:R-:W-:-:S05]  /*c9770*/  IADD3 R2, P5, PT, R16, R0, RZ ;  /* 0x0000000010027210 */ /* 0x008fca0007fbe0ff */
[----:B------:R1:W-:Y:S04]  /*c9780*/  STL [R1+0x16f8], R2 ;  /* 0x0016f80201007387 */ /* 0x0003e80000100800 */
[----:B-1----:R-:W2:Y:S02]  /*c9790*/  LDL.LU.64 R2, [R1+0x4368] ;  /* 0x0043680001027983 */ /* 0x002ea40000300a00 */
[----:B--2---:R-:W-:-:S05]  /*c97a0*/  IMAD.X R5, R25, 0x1, R3, P4 ;  /* 0x0000000119057824 */ /* 0x004fca00020e0603 */
[----:B------:R1:W-:Y:S04]  /*c97b0*/  STL [R1+0x16ec], R5 ;  /* 0x0016ec0501007387 */ /* 0x0003e80000100800 */
[----:B-1----:R-:W2:Y:S04]  /*c97c0*/  LDL.LU.64 R4, [R1+0x4360] ;  /* 0x0043600001047983 */ /* 0x002ea80000300a00 */
[----:B------:R1:W-:Y:S04]  /*c97d0*/  STL.64 [R1+0x4348], R28 ;  /* 0x0043481c01007387 */ /* 0x0003e80000100a00 */
[----:B-1----:R0:W3:Y:S01]  /*c97e0*/  LDL.64 R28, [R1+0x16f8] ;  /* 0x0016f800011c7983 */ /* 0x0020e20000100a00 */
[----:B----4-:R-:W-:Y:S01]  /*c97f0*/  IMAD.MOV.U32 R27, RZ, RZ, R11 ;  /* 0x000000ffff1b7224 */ /* 0x010fe200078e000b */
[----:B------:R-:W-:-:S03]  /*c9800*/  SHF.R.S32.HI R11, RZ, 0x1f, R16 ;  /* 0x0000001fff0b7819 */ /* 0x000fc60000011410 */
[----:B---3--:R-:W-:Y:S02]  /*c9810*/  IMAD.MOV.U32 R29, RZ, RZ, R27 ;  /* 0x000000ffff1d7224 */ /* 0x008fe400078e001b */
[----:B--2---:R-:W-:Y:S01]  /*c9820*/  IMAD.X R27, R25, 0x1, R4, P6 ;  /* 0x00000001191b7824 */ /* 0x004fe200030e0604 */
[----:B------:R-:W-:-:S04]  /*c9830*/  IADD3 R16, P6, PT, R16, R2, RZ ;  /* 0x0000000210107210 */ /* 0x000fc80007fde0ff */
[----:B------:R1:W-:Y:S04]  /*c9840*/  STL [R1+0x16f4], R27 ;  /* 0x0016f41b01007387 */ /* 0x0003e80000100800 */
[----:B-1----:R-:W2:Y:S04]  /*c9850*/  LDL.LU.64 R26, [R1+0x4358] ;  /* 0x00435800011a7983 */ /* 0x002ea80000300a00 */
[----:B------:R1:W-:Y:S04]  /*c9860*/  STL [R1+0x1700], R16 ;  /* 0x0017001001007387 */ /* 0x0003e80000100800 */
[----:B-1----:R-:W3:Y:S04]  /*c9870*/  LDL.LU.64 R16, [R1+0x4350] ;  /* 0x0043500001107983 */ /* 0x002ee80000300a00 */
[----:B---3--:R1:W-:Y:S04]  /*c9880*/  STL.64 [R1+0x4340], R16 ;  /* 0x0043401001007387 */ /* 0x0083e80000100a00 */
[----:B-1----:R0:W3:Y:S02]  /*c9890*/  LDL.64 R16, [R1+0x1700] ;  /* 0x0017000001107983 */ /* 0x0020e40000100a00 */
[----:B---3--:R-:W-:-:S02]  /*c98a0*/  IMAD.MOV.U32 R17, RZ, RZ, R29 ;  /* 0x000000ffff117224 */ /* 0x008fc400078e001d */
[----:B------:R-:W-:-:S05]  /*c98b0*/  IMAD.X R29, R11, 0x1, R3, P5 ;  /* 0x000000010b1d7824 */ /* 0x000fca00028e0603 */
[----:B------:R1:W-:Y:S04]  /*c98c0*/  STL [R1+0x16fc], R29 ;  /* 0x0016fc1d01007387 */ /* 0x0003e80000100800 */
[----:B-1----:R-:W3:Y:S04]  /*c98d0*/  LDL.LU.64 R28, [R1+0x4348] ;  /* 0x00434800011c7983 */ /* 0x002ee80000300a00 */
[----:B--2---:R1:W-:Y:S04]  /*c98e0*/  STL.64 [R1+0x4338], R26 ;  /* 0x0043381a01007387 */ /* 0x0043e80000100a00 */
[----:B-1----:R-:W2:Y:S04]  /*c98f0*/  LDL.LU R26, [R1+0x170c] ;  /* 0x00170c00011a7983 */ /* 0x002ea80000300800 */
[----:B---3--:R-:W-:Y:S04]  /*c9900*/  STL.64 [R1+0x4330], R28 ;  /* 0x0043301c01007387 */ /* 0x008fe80000100a00 */
[----:B------:R1:W-:Y:S02]  /*c9910*/  STL.64 [R1+0x4328], R8 ;  /* 0x0043280801007387 */ /* 0x0003e40000100a00 */
[----:B-1----:R-:W-:-:S02]  /*c9920*/  IMAD.MOV.U32 R9, RZ, RZ, R17 ;  /* 0x000000ffff097224 */ /* 0x002fc400078e0011 */
[----:B------:R-:W-:Y:S01]  /*c9930*/  IMAD.X R17, R11, 0x1, R4, P6 ;  /* 0x000000010b117824 */ /* 0x000fe200030e0604 */
[----:B--2---:R-:W-:Y:S02]  /*c9940*/  SHF.R.S32.HI R25, RZ, 0x1f, R26 ;  /* 0x0000001fff197819 */ /* 0x004fe4000001141a */
[C---:B------:R-:W-:Y:S02]  /*c9950*/  IADD3 R8, P4, PT, R26.reuse, R0, RZ ;  /* 0x000000001a087210 */ /* 0x040fe40007f9e0ff */
[----:B------:R-:W-:Y:S01]  /*c9960*/  IADD3 R26, P6, PT, R26, R2, RZ ;  /* 0x000000021a1a7210 */ /* 0x000fe20007fde0ff */
[----:B------:R1:W-:Y:S04]  /*c9970*/  STL [R1+0x1704], R17 ;  /* 0x0017041101007387 */ /* 0x0003e80000100800 */
[----:B-1----:R-:W2:Y:S04]  /*c9980*/  LDL.LU.64 R16, [R1+0x4340] ;  /* 0x0043400001107983 */ /* 0x002ea80000300a00 */
[----:B------:R1:W-:Y:S04]  /*c9990*/  STL [R1+0x1710], R26 ;  /* 0x0017101a01007387 */ /* 0x0003e80000100800 */
[----:B-1----:R-:W3:Y:S01]  /*c99a0*/  LDL.LU.64 R26, [R1+0x4338] ;  /* 0x00433800011a7983 */ /* 0x002ee20000300a00 */
[----:B------:R-:W-:-:S05]  /*c99b0*/  IADD3 R28, P5, PT, R9, R0, RZ ;  /* 0x00000000091c7210 */ /* 0x000fca0007fbe0ff */
[----:B------:R1:W-:Y:S04]  /*c99c0*/  STL [R1+0x1718], R28 ;  /* 0x0017181c01007387 */ /* 0x0003e80000100800 */
[----:B-1----:R-:W4:Y:S04]  /*c99d0*/  LDL.LU.64 R28, [R1+0x4330] ;  /* 0x00433000011c7983 */ /* 0x002f280000300a00 */
[----:B---3--:R1:W-:Y:S04]  /*c99e0*/  STL.64 [R1+0x4320], R26 ;  /* 0x0043201a01007387 */ /* 0x0083e80000100a00 */
[----:B-1----:R0:W3:Y:S01]  /*c99f0*/  LDL.64 R26, [R1+0x1710] ;  /* 0x00171000011a7983 */ /* 0x0020e20000100a00 */
[--C-:B------:R-:W-:Y:S01]  /*c9a00*/  SHF.R.S32.HI R11, RZ, 0x1f, R9.reuse ;  /* 0x0000001fff0b7819 */ /* 0x100fe20000011409 */
[----:B---3--:R-:W-:-:S02]  /*c9a10*/  IMAD.MOV.U32 R27, RZ, RZ, R9 ;  /* 0x000000ffff1b7224 */ /* 0x008fc400078e0009 */
[----:B------:R-:W-:-:S05]  /*c9a20*/  IMAD.X R9, R25, 0x1, R3, P4 ;  /* 0x0000000119097824 */ /* 0x000fca00020e0603 */
[----:B------:R1:W-:Y:S04]  /*c9a30*/  STL.64 [R1+0x1708], R8 ;  /* 0x0017080801007387 */ /* 0x0003e80000100a00 */
[----:B-1----:R-:W3:Y:S04]  /*c9a40*/  LDL.LU.64 R8, [R1+0x4328] ;  /* 0x0043280001087983 */ /* 0x002ee80000300a00 */
[----:B---3--:R-:W-:Y:S04]  /*c9a50*/  STL.64 [R1+0x4308], R8 ;  /* 0x0043080801007387 */ /* 0x008fe80000100a00 */
[----:B--2---:R1:W-:Y:S04]  /*c9a60*/  STL.64 [R1+0x4300], R16 ;  /* 0x0043001001007387 */ /* 0x0043e80000100a00 */
[----:B-1----:R-:W2:Y:S01]  /*c9a70*/  LDL R16, [R1+0x172c] ;  /* 0x00172c0001107983 */ /* 0x002ea20000100800 */
[----:B------:R-:W-:-:S03]  /*c9a80*/  IMAD.MOV.U32 R9, RZ, RZ, R27 ;  /* 0x000000ffff097224 */ /* 0x000fc600078e001b */
[----:B--2---:R1:W-:Y:S04]  /*c9a90*/  STL.64 [R1+0x4318], R16 ;  /* 0x0043181001007387 */ /* 0x0043e80000100a00 */
[----:B-1----:R0:W2:Y:S01]  /*c9aa0*/  LDL.64 R16, [R1+0x1718] ;  /* 0x0017180001107983 */ /* 0x0020a20000100a00 */
[----:B------:R-:W-:-:S03]  /*c9ab0*/  IMAD.X R27, R25, 0x1, R4, P6 ;  /* 0x00000001191b7824 */ /* 0x000fc600030e0604 */
[----:B----4-:R-:W-:Y:S04]  /*c9ac0*/  STL.64 [R1+0x4310], R28 ;  /* 0x0043101c01007387 */ /* 0x010fe80000100a00 */
[----:B------:R1:W-:Y:S04]  /*c9ad0*/  STL [R1+0x1714], R27 ;  /* 0x0017141b01007387 */ /* 0x0003e80000100800 */
[----:B-1----:R-:W3:Y:S01]  /*c9ae0*/  LDL.LU.64 R26, [R1+0x4320] ;  /* 0x00432000011a7983 */ /* 0x002ee20000300a00 */
[----:B--2---:R-:W-:-:S05]  /*c9af0*/  IMAD.X R17, R11, 0x1, R3, P5 ;  /* 0x000000010b117824 */ /* 0x004fca00028e0603 */
[----:B------:R1:W-:Y:S04]  /*c9b00*/  STL [R1+0x171c], R17 ;  /* 0x00171c1101007387 */ /* 0x0003e80000100800 */
[----:B-1----:R-:W2:Y:S01]  /*c9b10*/  LDL.LU.64 R16, [R1+0x4318] ;  /* 0x0043180001107983 */ /* 0x002ea20000300a00 */
[----:B------:R-:W-:-:S05]  /*c9b20*/  IADD3 R8, P6, PT, R9, R2, RZ ;  /* 0x0000000209087210 */ /* 0x000fca0007fde0ff */
[----:B------:R-:W-:Y:S01]  /*c9b30*/  IMAD.X R9, R11, 0x1, R4, P6 ;  /* 0x000000010b097824 */ /* 0x000fe200030e0604 */
        /* <DEDUP_REMOVED lines=8> */
[----:B-1----:R-:W3:Y:S04]  /*c9bc0*/  LDL.LU.64 R16, [R1+0x4300] ;  /* 0x0043000001107983 */ /* 0x002ee80000300a00 */
[----:B------:R-:W-:Y:S04]  /*c9bd0*/  STL.64 [R1+0x42f8], R2 ;  /* 0x0042f80201007387 */ /* 0x000fe80000100a00 */
[----:B--2---:R1:W-:Y:S04]  /*c9be0*/  STL.64 [R1+0x42f0], R28 ;  /* 0x0042f01c01007387 */ /* 0x0043e80000100a00 */
[----:B-1----:R0:W2:Y:S04]  /*c9bf0*/  LDL.64 R28, [R1+0x1728] ;  /* 0x00172800011c7983 */ /* 0x0020a80000100a00 */
[----:B---3--:R1:W-:Y:S04]  /*c9c00*/  STL [R1+0x42e4], R16 ;  /* 0x0042e41001007387 */ /* 0x0083e80000100800 */
[----:B-1----:R-:W3:Y:S04]  /*c9c10*/  LDL R16, [R1+0x173c] ;  /* 0x00173c0001107983 */ /* 0x002ee80000100800 */
[----:B------:R1:W-:Y:S04]  /*c9c20*/  STL.64 [R1+0x42e8], R26 ;  /* 0x0042e81a01007387 */ /* 0x0003e80000100a00 */
[----:B-1----:R0:W2:Y:S01]  /*c9c30*/  LDL.64 R26, [R1+0x1730] ;  /* 0x00173000011a7983 */ /* 0x0020a20000100a00 */
[----:B---3--:R-:W-:-:S05]  /*c9c40*/  IADD3 R2, P5, PT, R16, R0, RZ ;  /* 0x0000000010027210 */ /* 0x008fca0007fbe0ff */
[----:B------:R1:W-:Y:S04]  /*c9c50*/  STL [R1+0x1738], R2 ;  /* 0x0017380201007387 */ /* 0x0003e80000100800 */
[----:B-1----:R-:W2:Y:S02]  /*c9c60*/  LDL.LU.64 R2, [R1+0x42f8] ;  /* 0x0042f80001027983 */ /* 0x002ea40000300a00 */
[----:B--2---:R-:W-:-:S05]  /*c9c70*/  IMAD.X R29, R25, 0x1, R3, P4 ;  /* 0x00000001191d7824 */ /* 0x004fca00020e0603 */
[----:B------:R1:W-:Y:S04]  /*c9c80*/  STL [R1+0x172c], R29 ;  /* 0x00172c1d01007387 */ /* 0x0003e80000100800 */
[----:B-1----:R-:W2:Y:S04]  /*c9c90*/  LDL.LU.64 R28, [R1+0x42f0] ;  /* 0x0042f000011c7983 */ /* 0x002ea80000300a00 */
[----:B----4-:R1:W-:Y:S04]  /*c9ca0*/  STL.64 [R1+0x42d8], R8 ;  /* 0x0042d80801007387 */ /* 0x0103e80000100a00 */
[----:B-1----:R-:W3:Y:S01]  /*c9cb0*/  LDL.64 R8, [R1+0x1738] ;  /* 0x0017380001087983 */ /* 0x002ee20000100a00 */
[----:B------:R-:W-:Y:S01]  /*c9cc0*/  IMAD.X R27, R25, 0x1, R4, P6 ;  /* 0x00000001191b7824 */ /* 0x000fe200030e0604 */
[----:B------:R-:W-:-:S02]  /*c9cd0*/  SHF.R.S32.HI R11, RZ, 0x1f, R16 ;  /* 0x0000001fff0b7819 */ /* 0x000fc40000011410 */
[----:B---3--:R1:W-:Y:S04]  /*c9ce0*/  STL [R1+0x42e0], R8 ;  /* 0x0042e00801007387 */ /* 0x0083e80000100800 */
[----:B------:R3:W-:Y:S01]  /*c9cf0*/  STL [R1+0x1734], R27 ;  /* 0x0017341b01007387 */ /* 0x0007e20000100800 */
[----:B-1----:R-:W-:-:S03]  /*c9d00*/  IADD3 R8, P6, PT, R16, R2, RZ ;  /* 0x0000000210087210 */ /* 0x002fc60007fde0ff */
[----:B---3--:R-:W3:Y:S04]  /*c9d10*/  LDL.LU.64 R26, [R1+0x42e8] ;  /* 0x0042e800011a7983 */ /* 0x008ee80000300a00 */
[----:B------:R-:W-:Y:S04]  /*c9d20*/  STL.64 [R1+0x42d0], R4 ;  /* 0x0042d00401007387 */ /* 0x000fe80000100a00 */
[----:B------:R-:W4:Y:S04]  /*c9d30*/  LDL.LU R16, [R1+0x42e4] ;  /* 0x0042e40001107983 */ /* 0x000f280000300800 */
[----:B------:R1:W-:Y:S04]  /*c9d40*/  STL [R1+0x1740], R8 ;  /* 0x0017400801007387 */ /* 0x0003e80000100800 */
[----:B-1----:R0:W2:Y:S01]  /*c9d50*/  LDL.LU R8, [R1+0x42e0] ;  /* 0x0042e00001087983 */ /* 0x0020a20000300800 */
[----:B------:R-:W-:-:S05]  /*c9d60*/  IMAD.X R9, R11, 0x1, R3, P5 ;  /* 0x000000010b097824 */ /* 0x000fca00028e0603 */
[----:B------:R2:W-:Y:S04]  /*c9d70*/  STL [R1+0x173c], R9 ;  /* 0x00173c0901007387 */ /* 0x0005e80000100800 */
[----:B--2---:R-:W2:Y:S04]  /*c9d80*/  LDL.LU.64 R8, [R1+0x42d8] ;  /* 0x0042d80001087983 */ /* 0x004ea80000300a00 */
[----:B------:R1:W-:Y:S04]  /*c9d90*/  STL.64 [R1+0x42c8], R2 ;  /* 0x0042c80201007387 */ /* 0x0003e80000100a00 */
[----:B-1----:R0:W2:Y:S04]  /*c9da0*/  LDL.64 R2, [R1+0x1740] ;  /* 0x0017400001027983 */ /* 0x0020a80000100a00 */
[----:B----4-:R1:W-:Y:S04]  /*c9db0*/  STL.64 [R1+0x42c0], R16 ;  /* 0x0042c01001007387 */ /* 0x0103e80000100a00 */
[----:B-1----:R-:W4:Y:S04]  /*c9dc0*/  LDL R16, [R1+0x174c] ;  /* 0x00174c0001107983 */ /* 0x002f280000100800 */
[----:B------:R1:W-:Y:S04]  /*c9dd0*/  STL.64 [R1+0x42a8], R6 ;  /* 0x0042a80601007387 */ /* 0x0003e80000100a00 */
[----:B-1----:R-:W2:Y:S01]  /*c9de0*/  LDL.LU R6, [R1+0x175c] ;  /* 0x00175c0001067983 */ /* 0x002ea20000300800 */
[----:B----4-:R-:W-:-:S05]  /*c9df0*/  IADD3 R4, P4, PT, R16, R0, RZ ;  /* 0x0000000010047210 */ /* 0x010fca0007f9e0ff */
[----:B------:R1:W-:Y:S04]  /*c9e00*/  STL [R1+0x1748], R4 ;  /* 0x0017480401007387 */ /* 0x0003e80000100800 */
[----:B-1----:R-:W2:Y:S02]  /*c9e10*/  LDL.LU.64 R4, [R1+0x42d0] ;  /* 0x0042d00001047983 */ /* 0x002ea40000300a00 */
[----:B--2---:R-:W-:-:S05]  /*c9e20*/  IMAD.X R3, R11, 0x1, R4, P6 ;  /* 0x000000010b037824 */ /* 0x004fca00030e0604 */
[----:B------:R1:W-:Y:S04]  /*c9e30*/  STL [R1+0x1744], R3 ;  /* 0x0017440301007387 */ /* 0x0003e80000100800 */
[----:B-1----:R-:W2:Y:S01]  /*c9e40*/  LDL.LU.64 R2, [R1+0x42c8] ;  /* 0x0042c80001027983 */ /* 0x002ea20000300a00 */
[----:B------:R-:W-:Y:S02]  /*c9e50*/  SHF.R.S32.HI R25, RZ, 0x1f, R16 ;  /* 0x0000001fff197819 */ /* 0x000fe40000011410 */
[----:B--2---:R-:W-:-:S05]  /*c9e60*/  IADD3 R16, P6, PT, R16, R2, RZ ;  /* 0x0000000210107210 */ /* 0x004fca0007fde0ff */
[----:B------:R1:W-:Y:S04]  /*c9e70*/  STL [R1+0x1750], R16 ;  /* 0x0017501001007387 */ /* 0x0003e80000100800 */
[----:B-1----:R-:W2:Y:S04]  /*c9e80*/  LDL.LU.64 R16, [R1+0x42c0] ;  /* 0x0042c00001107983 */ /* 0x002ea80000300a00 */
[----:B------:R1:W-:Y:S04]  /*c9e90*/  STL.64 [R1+0x42b8], R4 ;  /* 0x0042b80401007387 */ /* 0x0003e80000100a00 */
[----:B-1----:R0:W4:Y:S04]  /*c9ea0*/  LDL.64 R4, [R1+0x1748] ;  /* 0x0017480001047983 */ /* 0x0021280000100a00 */
[----:B---3--:R1:W-:Y:S04]  /*c9eb0*/  STL.64 [R1+0x42b0], R26 ;  /* 0x0042b01a01007387 */ /* 0x0083e80000100a00 */
[----:B-1----:R0:W3:Y:S04]  /*c9ec0*/  LDL.64 R26, [R1+0x1750] ;  /* 0x00175000011a7983 */ /* 0x0020e80000100a00 */
[----:B--2---:R-:W-:Y:S01]  /*c9ed0*/  STL.64 [R1+0x42a0], R16 ;  /* 0x0042a01001007387 */ /* 0x004fe20000100a00 */
[----:B----4-:R-:W-:-:S05]  /*c9ee0*/  IMAD.X R5, R25, 0x1, R3, P4 ;  /* 0x0000000119057824 */ /* 0x010fca00020e0603 */
[----:B------:R1:W-:Y:S04]  /*c9ef0*/  STL [R1+0x174c], R5 ;  /* 0x00174c0501007387 */ /* 0x0003e80000100800 */
[----:B-1----:R-:W3:Y:S01]  /*c9f00*/  LDL.LU.64 R4, [R1+0x42b8] ;  /* 0x0042b80001047983 */ /* 0x002ee20000300a00 */
[----:B------:R-:W-:Y:S02]  /*c9f10*/  SHF.R.S32.HI R11, RZ, 0x1f, R6 ;  /* 0x0000001fff0b7819 */ /* 0x000fe40000011406 */
[----:B------:R-:W-:-:S05]  /*c9f20*/  IADD3 R16, P5, PT, R6, R0, RZ ;  /* 0x0000000006107210 */ /* 0x000fca0007fbe0ff */
[----:B------:R-:W-:Y:S02]  /*c9f30*/  IMAD.X R17, R11, 0x1, R3, P5 ;  /* 0x000000010b117824 */ /* 0x000fe400028e0603 */
[----:B---3--:R-:W-:Y:S01]  /*c9f40*/  IMAD.X R27, R25, 0x1, R4, P6 ;  /* 0x00000001191b7824 */ /* 0x008fe200030e0604 */
        /* <DEDUP_REMOVED lines=8> */
[----:B-1----:R0:W3:Y:S04]  /*c9fd0*/  LDL.64 R2, [R1+0x1760] ;  /* 0x0017600001027983 */ /* 0x0020e80000100a00 */
[----:B--2---:R1:W-:Y:S04]  /*c9fe0*/  STL.64 [R1+0x4290], R26 ;  /* 0x0042901a01007387 */ /* 0x0043e80000100a00 */
[----:B-1----:R-:W2:Y:S04]  /*c9ff0*/  LDL.LU R26, [R1+0x176c] ;  /* 0x00176c00011a7983 */ /* 0x002ea80000300800 */
[----:B------:R-:W-:Y:S04]  /*ca000*/  STL.64 [R1+0x4288], R8 ;  /* 0x0042880801007387 */ /* 0x000fe80000100a00 */
[----:B----4-:R1:W-:Y:S04]  /*ca010*/  STL.64 [R1+0x4278], R16 ;  /* 0x0042781001007387 */ /* 0x0103e80000100a00 */
[----:B-1----:R-:W4:Y:S01]  /*ca020*/  LDL.LU R16, [R1+0x177c] ;  /* 0x00177c0001107983 */ /* 0x002f220000300800 */
[----:B---3--:R-:W-:-:S05]  /*ca030*/  IMAD.X R3, R11, 0x1, R4, P6 ;  /* 0x000000010b037824 */ /* 0x008fca00030e0604 */
[----:B------:R1:W-:Y:S04]  /*ca040*/  STL [R1+0x1764], R3 ;  /* 0x0017640301007387 */ /* 0x0003e80000100800 */
[----:B-1----:R-:W3:Y:S01]  /*ca050*/  LDL.LU.64 R2, [R1+0x4298] ;  /* 0x0042980001027983 */ /* 0x002ee20000300a00 */
[----:B--2---:R-:W-:Y:S02]  /*ca060*/  SHF.R.S32.HI R25, RZ, 0x1f, R26 ;  /* 0x0000001fff197819 */ /* 0x004fe4000001141a */
[C---:B------:R-:W-:Y:S02]  /*ca070*/  IADD3 R8, P4, PT, R26.reuse, R0, RZ ;  /* 0x000000001a087210 */ /* 0x040fe40007f9e0ff */
[----:B---3--:R-:W-:-:S05]  /*ca080*/  IADD3 R26, P6, PT, R26, R2, RZ ;  /* 0x000000021a1a7210 */ /* 0x008fca0007fde0ff */
[----:B------:R1:W-:Y:S04]  /*ca090*/  STL [R1+0x1770], R26 ;  /* 0x0017701a01007387 */ /* 0x0003e80000100800 */
[----:B-1----:R-:W2:Y:S04]  /*ca0a0*/  LDL.LU.64 R26, [R1+0x4290] ;  /* 0x00429000011a7983 */ /* 0x002ea80000300a00 */
[----:B------:R1:W-:Y:S04]  /*ca0b0*/  STL.64 [R1+0x4280], R6 ;  /* 0x0042800601007387 */ /* 0x0003e80000100a00 */
[----:B-1----:R0:W3:Y:S01]  /*ca0c0*/  LDL.64 R6, [R1+0x1770] ;  /* 0x0017700001067983 */ /* 0x0020e20000100a00 */
[----:B------:R-:W-:Y:S01]  /*ca0d0*/  IMAD.X R9, R25, 0x1, R3, P4 ;  /* 0x0000000119097824 */ /* 0x000fe200020e0603 */
[----:B----4-:R-:W-:-:S02]  /*ca0e0*/  SHF.R.S32.HI R11, RZ, 0x1f, R16 ;  /* 0x0000001fff0b7819 */ /* 0x010fc40000011410 */
[----:B--2---:R1:W-:Y:S04]  /*ca0f0*/  STL.64 [R1+0x4270], R26 ;  /* 0x0042701a01007387 */ /* 0x0043e80000100a00 */
[----:B------:R2:W-:Y:S01]  /*ca100*/  STL.64 [R1+0x1768], R8 ;  /* 0x0017680801007387 */ /* 0x0005e20000100a00 */
[C---:B-1----:R-:W-:Y:S01]  /*ca110*/  IADD3 R26, P5, PT, R16.reuse, R0, RZ ;  /* 0x00000000101a7210 */ /* 0x042fe20007fbe0ff */
[----:B---3--:R-:W-:Y:S01]  /*ca120*/  IMAD.X R7, R25, 0x1, R4, P6 ;  /* 0x0000000119077824 */ /* 0x008fe200030e0604 */
[----:B------:R-:W-:Y:S01]  /*ca130*/  IADD3 R16, P6, PT, R16, R2, RZ ;  /* 0x0000000210107210 */ /* 0x000fe20007fde0ff */
[----:B--2---:R-:W2:Y:S04]  /*ca140*/  LDL.LU.64 R8, [R1+0x4288] ;  /* 0x0042880001087983 */ /* 0x004ea80000300a00 */
[----:B------:R1:W-:Y:S01]  /*ca150*/  STL [R1+0x1774], R7 ;  /* 0x0017740701007387 */ /* 0x0003e20000100800 */
[----:B------:R-:W-:-:S03]  /*ca160*/  IMAD.X R27, R11, 0x1, R3, P5 ;  /* 0x000000010b1b7824 */ /* 0x000fc600028e0603 */
[----:B-1----:R-:W3:Y:S04]  /*ca170*/  LDL.LU.64 R6, [R1+0x4280] ;  /* 0x0042800001067983 */ /* 0x002ee80000300a00 */
[----:B------:R1:W-:Y:S04]  /*ca180*/  STL [R1+0x1780], R16 ;  /* 0x0017801001007387 */ /* 0x0003e80000100800 */
[----:B-1----:R-:W4:Y:S04]  /*ca190*/  LDL.LU.64 R16, [R1+0x4278] ;  /* 0x0042780001107983 */ /* 0x002f280000300a00 */
[----:B------:R1:W-:Y:S04]  /*ca1a0*/  STL.64 [R1+0x1778], R26 ;  /* 0x0017781a01007387 */ /* 0x0003e80000100a00 */
[----:B-1----:R-:W2:Y:S04]  /*ca1b0*/  LDL.LU.64 R26, [R1+0x4270] ;  /* 0x00427000011a7983 */ /* 0x002ea80000300a00 */
[----:B------:R1:W-:Y:S04]  /*ca1c0*/  STL.64 [R1+0x4268], R2 ;  /* 0x0042680201007387 */ /* 0x0003e80000100a00 */
[----:B-1----:R0:W4:Y:S04]  /*ca1d0*/  LDL.64 R2, [R1+0x1780] ;  /* 0x0017800001027983 */ /* 0x0021280000100a00 */
[----:B---3--:R1:W-:Y:S04]  /*ca1e0*/  STL.64 [R1+0x4260], R6 ;  /* 0x0042600601007387 */ /* 0x0083e80000100a00 */
[----:B-1----:R-:W3:Y:S04]  /*ca1f0*/  LDL.LU R6, [R1+0x178c] ;  /* 0x00178c0001067983 */ /* 0x002ee80000300800 */
[----:B------:R-:W-:Y:S04]  /*ca200*/  STL.64 [R1+0x4258], R18 ;  /* 0x0042581201007387 */ /* 0x000fe80000100a00 */
[----:B--2---:R1:W-:Y:S04]  /*ca210*/  STL.64 [R1+0x4248], R26 ;  /* 0x0042481a01007387 */ /* 0x0043e80000100a00 */
[----:B-1----:R-:W2:Y:S01]  /*ca220*/  LDL.LU R26, [R1+0x179c] ;  /* 0x00179c00011a7983 */ /* 0x002ea20000300800 */
[----:B----4-:R-:W-:-:S05]  /*ca230*/  IMAD.X R3, R11, 0x1, R4, P6 ;  /* 0x000000010b037824 */ /* 0x010fca00030e0604 */
[----:B------:R1:W-:Y:S04]  /*ca240*/  STL [R1+0x1784], R3 ;  /* 0x0017840301007387 */ /* 0x0003e80000100800 */
[----:B-1----:R-:W4:Y:S01]  /*ca250*/  LDL.LU.64 R2, [R1+0x4268] ;  /* 0x0042680001027983 */ /* 0x002f220000300a00 */
[----:B---3--:R-:W-:Y:S02]  /*ca260*/  SHF.R.S32.HI R25, RZ, 0x1f, R6 ;  /* 0x0000001fff197819 */ /* 0x008fe40000011406 */
[C---:B------:R-:W-:Y:S02]  /*ca270*/  IADD3 R18, P4, PT, R6.reuse, R0, RZ ;  /* 0x0000000006127210 */ /* 0x040fe40007f9e0ff */
[----:B----4-:R-:W-:-:S05]  /*ca280*/  IADD3 R6, P6, PT, R6, R2, RZ ;  /* 0x0000000206067210 */ /* 0x010fca0007fde0ff */
[----:B------:R1:W-:Y:S04]  /*ca290*/  STL [R1+0x1790], R6 ;  /* 0x0017900601007387 */ /* 0x0003e80000100800 */
[----:B-1----:R-:W3:Y:S04]  /*ca2a0*/  LDL.LU.64 R6, [R1+0x4260] ;  /* 0x0042600001067983 */ /* 0x002ee80000300a00 */
[----:B------:R1:W-:Y:S04]  /*ca2b0*/  STL.64 [R1+0x4250], R16 ;  /* 0x0042501001007387 */ /* 0x0003e80000100a00 */
[----:B-1----:R0:W4:Y:S01]  /*ca2c0*/  LDL.64 R16, [R1+0x1790] ;  /* 0x0017900001107983 */ /* 0x0021220000100a00 */
[----:B------:R-:W-:Y:S01]  /*ca2d0*/  IMAD.X R19, R25, 0x1, R3, P4 ;  /* 0x0000000119137824 */ /* 0x000fe200020e0603 */
[----:B--2---:R-:W-:-:S02]  /*ca2e0*/  SHF.R.S32.HI R11, RZ, 0x1f, R26 ;  /* 0x0000001fff0b7819 */ /* 0x004fc4000001141a */
[----:B---3--:R1:W-:Y:S04]  /*ca2f0*/  STL.64 [R1+0x4240], R6 ;  /* 0x0042400601007387 */ /* 0x0083e80000100a00 */
[----:B------:R2:W-:Y:S01]  /*ca300*/  STL.64 [R1+0x1788], R18 ;  /* 0x0017881201007387 */ /* 0x0005e20000100a00 */
[C---:B-1----:R-:W-:Y:S01]  /*ca310*/  IADD3 R6, P5, PT, R26.reuse, R0, RZ ;  /* 0x000000001a067210 */ /* 0x042fe20007fbe0ff */
[----:B----4-:R-:W-:Y:S01]  /*ca320*/  IMAD.X R17, R25, 0x1, R4, P6 ;  /* 0x0000000119117824 */ /* 0x010fe200030e0604 */
[----:B------:R-:W-:Y:S01]  /*ca330*/  IADD3 R26, P6, PT, R26, R2, RZ ;  /* 0x000000021a1a7210 */ /* 0x000fe20007fde0ff */
[----:B--2---:R-:W2:Y:S04]  /*ca340*/  LDL.LU.64 R18, [R1+0x4258] ;  /* 0x0042580001127983 */ /* 0x004ea80000300a00 */
[----:B------:R1:W-:Y:S04]  /*ca350*/  STL [R1+0x1794], R17 ;  /* 0x0017941101007387 */ /* 0x0003e80000100800 */
[----:B-1----:R-:W3:Y:S04]  /*ca360*/  LDL.LU.64 R16, [R1+0x4250] ;  /* 0x0042500001107983 */ /* 0x002ee80000300a00 */
[----:B------:R1:W-:Y:S04]  /*ca370*/  STL [R1+0x17a0], R26 ;  /* 0x0017a01a01007387 */ /* 0x0003e80000100800 */
[----:B-1----:R-:W4:Y:S01]  /*ca380*/  LDL.LU.64 R26, [R1+0x4248] ;  /* 0x00424800011a7983 */ /* 0x002f220000300a00 */
[----:B------:R-:W-:-:S03]  /*ca390*/  IMAD.X R7, R11, 0x1, R3, P5 ;  /* 0x000000010b077824 */ /* 0x000fc600028e0603 */
[----:B----4-:R1:W-:Y:S04]  /*ca3a0*/  STL.64 [R1+0x4230], R26 ;  /* 0x0042301a01007387 */ /* 0x0103e80000100a00 */
[----:B-1----:R-:W4:Y:S04]  /*ca3b0*/  LDL.LU R26, [R1+0x17ac] ;  /* 0x0017ac00011a7983 */ /* 0x002f280000300800 */
[----:B------:R1:W-:Y:S04]  /*ca3c0*/  STL.64 [R1+0x1798], R6 ;  /* 0x0017980601007387 */ /* 0x0003e80000100a00 */
[----:B-1----:R-:W2:Y:S04]  /*ca3d0*/  LDL.LU.64 R6, [R1+0x4240] ;  /* 0x0042400001067983 */ /* 0x002ea80000300a00 */
[----:B------:R1:W-:Y:S04]  /*ca3e0*/  STL.64 [R1+0x4238], R2 ;  /* 0x0042380201007387 */ /* 0x0003e80000100a00 */
[----:B-1----:R0:W3:Y:S04]  /*ca3f0*/  LDL.64 R2, [R1+0x17a0] ;  /* 0x0017a00001027983 */ /* 0x0020e80000100a00 */
[----:B--2---:R-:W-:Y:S04]  /*ca400*/  STL.64 [R1+0x4228], R6 ;  /* 0x0042280601007387 */ /* 0x004fe80000100a00 */
[----:B------:R1:W-:Y:S01]  /*ca410*/  STL.64 [R1+0x4218], R22 ;  /* 0x0042181601007387 */ /* 0x0003e20000100a00 */
[----:B---3--:R-:W-:-:S03]  /*ca420*/  IMAD.X R3, R11, 0x1, R4, P6 ;  /* 0x000000010b037824 */ /* 0x008fc600030e0604 */
[----:B-1----:R-:W2:Y:S04]  /*ca430*/  LDL.LU R22, [R1+0x210] ;  /* 0x0002100001167983 */ /* 0x002ea80000300800 */
[----:B------:R1:W-:Y:S04]  /*ca440*/  STL [R1+0x17a4], R3 ;  /* 0x0017a40301007387 */ /* 0x0003e80000100800 */
[----:B-1----:R-:W3:Y:S01]  /*ca450*/  LDL.LU.64 R2, [R1+0x4238] ;  /* 0x0042380001027983 */ /* 0x002ee20000300a00 */
[----:B----4-:R-:W-:Y:S02]  /*ca460*/  SHF.R.S32.HI R25, RZ, 0x1f, R26 ;  /* 0x0000001fff197819 */ /* 0x010fe4000001141a */
[----:B------:R-:W-:-:S02]  /*ca470*/  IADD3 R6, P4, PT, R26, R0, RZ ;  /* 0x000000001a067210 */ /* 0x000fc40007f9e0ff */
[----:B---3--:R-:W-:-:S05]  /*ca480*/  IADD3 R26, P6, PT, R26, R2, RZ ;  /* 0x000000021a1a7210 */ /* 0x008fca0007fde0ff */
[----:B------:R1:W-:Y:S04]  /*ca490*/  STL [R1+0x17b0], R26 ;  /* 0x0017b01a01007387 */ /* 0x0003e80000100800 */
[----:B-1----:R-:W3:Y:S04]  /*ca4a0*/  LDL.LU.64 R26, [R1+0x4230] ;  /* 0x00423000011a7983 */ /* 0x002ee80000300a00 */
[----:B---3--:R-:W-:Y:S04]  /*ca4b0*/  STL.64 [R1+0x4210], R26 ;  /* 0x0042101a01007387 */ /* 0x008fe80000100a00 */
[----:B------:R1:W-:Y:S04]  /*ca4c0*/  STL.64 [R1+0x4220], R16 ;  /* 0x0042201001007387 */ /* 0x0003e80000100a00 */
[----:B-1----:R0:W3:Y:S01]  /*ca4d0*/  LDL.64 R16, [R1+0x17b0] ;  /* 0x0017b00001107983 */ /* 0x0020e20000100a00 */
[----:B------:R-:W-:Y:S01]  /*ca4e0*/  IMAD.X R7, R25, 0x1, R3, P4 ;  /* 0x0000000119077824 */ /* 0x000fe200020e0603 */
[----:B--2---:R-:W-:-:S02]  /*ca4f0*/  SHF.R.S32.HI R11, RZ, 0x1f, R22 ;  /* 0x0000001fff0b7819 */ /* 0x004fc40000011416 */
[C---:B------:R-:W-:Y:S02]  /*ca500*/  IADD3 R26, P5, PT, R22.reuse, R0, RZ ;  /* 0x00000000161a7210 */ /* 0x040fe40007fbe0ff */
[----:B------:R1:W-:Y:S04]  /*ca510*/  STL.64 [R1+0x17a8], R6 ;  /* 0x0017a80601007387 */ /* 0x0003e80000100a00 */
[----:B-1----:R-:W2:Y:S01]  /*ca520*/  LDL.LU.64 R6, [R1+0x4228] ;  /* 0x0042280001067983 */ /* 0x002ea20000300a00 */
[----:B---3--:R-:W-:Y:S01]  /*ca530*/  IMAD.X R17, R25, 0x1, R4, P6 ;  /* 0x0000000119117824 */ /* 0x008fe200030e0604 */
[----:B------:R-:W-:-:S04]  /*ca540*/  IADD3 R22, P6, PT, R22, R2, RZ ;  /* 0x0000000216167210 */ /* 0x000fc80007fde0ff */
[----:B------:R1:W-:Y:S04]  /*ca550*/  STL [R1+0x17b4], R17 ;  /* 0x0017b41101007387 */ /* 0x0003e80000100800 */
[----:B-1----:R-:W3:Y:S04]  /*ca560*/  LDL.LU.64 R16, [R1+0x4220] ;  /* 0x0042200001107983 */ /* 0x002ee80000300a00 */
[----:B------:R1:W-:Y:S04]  /*ca570*/  STL [R1+0x17c0], R22 ;  /* 0x0017c01601007387 */ /* 0x0003e80000100800 */
[----:B-1----:R-:W4:Y:S01]  /*ca580*/  LDL.LU.64 R22, [R1+0x4218] ;  /* 0x0042180001167983 */ /* 0x002f220000300a00 */
[----:B------:R-:W-:-:S03]  /*ca590*/  IMAD.X R27, R11, 0x1, R3, P5 ;  /* 0x000000010b1b7824 */ /* 0x000fc600028e0603 */
[----:B----4-:R1:W-:Y:S04]  /*ca5a0*/  STL.64 [R1+0x4200], R22 ;  /* 0x0042001601007387 */ /* 0x0103e80000100a00 */
[----:B-1----:R-:W4:Y:S04]  /*ca5b0*/  LDL.64 R22, [R1+0x17c0] ;  /* 0x0017c00001167983 */ /* 0x002f280000100a00 */
[----:B----4-:R-:W-:Y:S04]  /*ca5c0*/  STL [R1+0x4208], R22 ;  /* 0x0042081601007387 */ /* 0x010fe80000100800 */
[----:B------:R1:W-:Y:S04]  /*ca5d0*/  STL.64 [R1+0x17b8], R26 ;  /* 0x0017b81a01007387 */ /* 0x0003e80000100a00 */
[----:B-1----:R-:W4:Y:S04]  /*ca5e0*/  LDL.LU.64 R26, [R1+0x4210] ;  /* 0x00421000011a7983 */ /* 0x002f280000300a00 */
[----:B----4-:R1:W-:Y:S04]  /*ca5f0*/  STL.64 [R1+0x41f8], R26 ;  /* 0x0041f81a01007387 */ /* 0x0103e80000100a00 */
[----:B-1----:R-:W4:Y:S04]  /*ca600*/  LDL.LU R26, [R1+0x214] ;  /* 0x00021400011a7983 */ /* 0x002f280000300800 */
[----:B------:R1:W-:Y:S04]  /*ca610*/  STL.64 [R1+0x41f0], R18 ;  /* 0x0041f01201007387 */ /* 0x0003e80000100a00 */
[----:B-1----:R-:W2:Y:S01]  /*ca620*/  LDL R18, [R1+0x218] ;  /* 0x0002180001127983 */ /* 0x002ea20000100800 */
[----:B----4-:R-:W-:-:S05]  /*ca630*/  IADD3 R22, P4, PT, R26, R0, RZ ;  /* 0x000000001a167210 */ /* 0x010fca0007f9e0ff */
[----:B------:R1:W-:Y:S04]  /*ca640*/  STL [R1+0x17c8], R22 ;  /* 0x0017c81601007387 */ /* 0x0003e80000100800 */
[----:B-1----:R0:W4:Y:S01]  /*ca650*/  LDL.LU R22, [R1+0x4208] ;  /* 0x0042080001167983 */ /* 0x0021220000300800 */
[----:B------:R-:W-:-:S05]  /*ca660*/  IMAD.X R23, R11, 0x1, R4, P6 ;  /* 0x000000010b177824 */ /* 0x000fca00030e0604 */
[----:B------:R4:W-:Y:S04]  /*ca670*/  STL [R1+0x17c4], R23 ;  /* 0x0017c41701007387 */ /* 0x0009e80000100800 */
[----:B----4-:R-:W4:Y:S01]  /*ca680*/  LDL.LU.64 R22, [R1+0x4200] ;  /* 0x0042000001167983 */ /* 0x010f220000300a00 */
[----:B------:R-:W-:Y:S02]  /*ca690*/  SHF.R.S32.HI R25, RZ, 0x1f, R26 ;  /* 0x0000001fff197819 */ /* 0x000fe4000001141a */
[----:B------:R-:W-:Y:S02]  /*ca6a0*/  IADD3 R26, P6, PT, R26, R2, RZ ;  /* 0x000000021a1a7210 */ /* 0x000fe40007fde0ff */
[----:B--2---:R-:W-:Y:S02]  /*ca6b0*/  SHF.R.S32.HI R11, RZ, 0x1f, R18 ;  /* 0x0000001fff0b7819 */ /* 0x004fe40000011412 */
[----:B------:R-:W-:Y:S01]  /*ca6c0*/  IADD3 R18, P5, PT, R18, R0, RZ ;  /* 0x0000000012127210 */ /* 0x000fe20007fbe0ff */
[----:B----4-:R1:W-:Y:S04]  /*ca6d0*/  STL.64 [R1+0x41e8], R22 ;  /* 0x0041e81601007387 */ /* 0x0103e80000100a00 */
[----:B-1----:R0:W2:Y:S04]  /*ca6e0*/  LDL.64 R22, [R1+0x17c8] ;  /* 0x0017c80001167983 */ /* 0x0020a80000100a00 */
[----:B------:R1:W-:Y:S04]  /*ca6f0*/  STL [R1+0x17d0], R26 ;  /* 0x0017d01a01007387 */ /* 0x0003e80000100800 */
[----:B-1----:R-:W4:Y:S04]  /*ca700*/  LDL.LU.64 R26, [R1+0x41f8] ;  /* 0x0041f800011a7983 */ /* 0x002f280000300a00 */
[----:B------:R1:W-:Y:S04]  /*ca710*/  STL [R1+0x17d8], R18 ;  /* 0x0017d81201007387 */ /* 0x0003e80000100800 */
[----:B-1----:R-:W2:Y:S04]  /*ca720*/  LDL.LU.64 R18, [R1+0x41f0] ;  /* 0x0041f00001127983 */ /* 0x002ea80000300a00 */
[----:B--2---:R1:W-:Y:S04]  /*ca730*/  STL.64 [R1+0x41d8], R18 ;  /* 0x0041d81201007387 */ /* 0x0043e80000100a00 */
[----:B-1----:R-:W2:Y:S01]  /*ca740*/  LDL.LU R18, [R1+0x218] ;  /* 0x0002180001127983 */ /* 0x002ea20000300800 */
[----:B------:R-:W-:-:S03]  /*ca750*/  IMAD.X R23, R25, 0x1, R3, P4 ;  /* 0x0000000119177824 */ /* 0x000fc600020e0603 */
[----:B--2---:R1:W-:Y:S04]  /*ca760*/  STL.64 [R1+0x41e0], R18 ;  /* 0x0041e01201007387 */ /* 0x0043e80000100a00 */
[----:B-1----:R0:W2:Y:S04]  /*ca770*/  LDL.64 R18, [R1+0x17d0] ;  /* 0x0017d00001127983 */ /* 0x0020a80000100a00 */
[----:B------:R1:W-:Y:S04]  /*ca780*/  STL [R1+0x17cc], R23 ;  /* 0x0017cc1701007387 */ /* 0x0003e80000100800 */
[----:B-1----:R-:W3:Y:S01]  /*ca790*/  LDL.LU.64 R22, [R1+0x41e8] ;  /* 0x0041e80001167983 */ /* 0x002ee20000300a00 */
[----:B--2---:R-:W-:-:S03]  /*ca7a0*/  IMAD.X R19, R25, 0x1, R4, P6 ;  /* 0x0000000119137824 */ /* 0x004fc600030e0604 */
[----:B---3--:R1:W-:Y:S04]  /*ca7b0*/  STL.64 [R1+0x41d0], R22 ;  /* 0x0041d01601007387 */ /* 0x0083e80000100a00 */
[----:B-1----:R0:W2:Y:S04]  /*ca7c0*/  LDL.64 R22, [R1+0x17d8] ;  /* 0x0017d80001167983 */ /* 0x0020a80000100a00 */
[----:B------:R1:W-:Y:S04]  /*ca7d0*/  STL [R1+0x17d4], R19 ;  /* 0x0017d41301007387 */ /* 0x0003e80000100800 */
[----:B-1----:R-:W3:Y:S04]  /*ca7e0*/  LDL.LU.64 R18, [R1+0x41e0] ;  /* 0x0041e00001127983 */ /* 0x002ee80000300a00 */
[----:B------:R-:W-:Y:S01]  /*ca7f0*/  STL.64 [R1+0x41c8], R4 ;  /* 0x0041c80401007387 */ /* 0x000fe20000100a00 */
[----:B---3--:R-:W-:-:S05]  /*ca800*/  IADD3 R18, P6, PT, R18, R2, RZ ;  /* 0x0000000212127210 */ /* 0x008fca0007fde0ff */
[----:B------:R1:W-:Y:S04]  /*ca810*/  STL [R1+0x17e0], R18 ;  /* 0x0017e01201007387 */ /* 0x0003e80000100800 */
[----:B-1----:R-:W3:Y:S04]  /*ca820*/  LDL.LU.64 R18, [R1+0x41d8] ;  /* 0x0041d80001127983 */ /* 0x002ee80000300a00 */
[----:B----4-:R1:W-:Y:S04]  /*ca830*/  STL.64 [R1+0x41c0], R26 ;  /* 0x0041c01a01007387 */ /* 0x0103e80000100a00 */
[----:B-1----:R0:W4:Y:S04]  /*ca840*/  LDL.64 R26, [R1+0x17e0] ;  /* 0x0017e000011a7983 */ /* 0x0021280000100a00 */
[----:B---3--:R1:W-:Y:S04]  /*ca850*/  STL.64 [R1+0x41b8], R18 ;  /* 0x0041b81201007387 */ /* 0x0083e80000100a00 */
[----:B-1----:R-:W3:Y:S01]  /*ca860*/  LDL.LU R18, [R1+0x21c] ;  /* 0x00021c0001127983 */ /* 0x002ee20000300800 */
[----:B--2---:R-:W-:-:S05]  /*ca870*/  IMAD.X R23, R11, 0x1, R3, P5 ;  /* 0x000000010b177824 */ /* 0x004fca00028e0603 */
[----:B------:R1:W-:Y:S04]  /*ca880*/  STL [R1+0x17dc], R23 ;  /* 0x0017dc1701007387 */ /* 0x0003e80000100800 */
[----:B-1----:R-:W2:Y:S01]  /*ca890*/  LDL.LU.64 R22, [R1+0x41d0] ;  /* 0x0041d00001167983 */ /* 0x002ea20000300a00 */
[----:B---3--:R-:W-:-:S05]  /*ca8a0*/  IADD3 R4, P4, PT, R18, R0, RZ ;  /* 0x0000000012047210 */ /* 0x008fca0007f9e0ff */
[----:B------:R1:W-:Y:S04]  /*ca8b0*/  STL [R1+0x17e8], R4 ;  /* 0x0017e80401007387 */ /* 0x0003e80000100800 */
[----:B-1----:R-:W4:Y:S01]  /*ca8c0*/  LDL.LU.64 R4, [R1+0x41c8] ;  /* 0x0041c80001047983 */ /* 0x002f220000300a00 */
[----:B------:R-:W-:Y:S01]  /*ca8d0*/  SHF.R.S32.HI R25, RZ, 0x1f, R18 ;  /* 0x0000001fff197819 */ /* 0x000fe20000011412 */
[----:B----4-:R-:W-:Y:S01]  /*ca8e0*/  IMAD.X R27, R11, 0x1, R4, P6 ;  /* 0x000000010b1b7824 */ /* 0x010fe200030e0604 */
[----:B------:R-:W-:-:S04]  /*ca8f0*/  IADD3 R18, P6, PT, R18, R2, RZ ;  /* 0x0000000212127210 */ /* 0x000fc80007fde0ff */
[----:B------:R1:W-:Y:S04]  /*ca900*/  STL [R1+0x17e4], R27 ;  /* 0x0017e41b01007387 */ /* 0x0003e80000100800 */
[----:B-1----:R-:W3:Y:S04]  /*ca910*/  LDL.LU.64 R26, [R1+0x41c0] ;  /* 0x0041c000011a7983 */ /* 0x002ee80000300a00 */
[----:B------:R1:W-:Y:S04]  /*ca920*/  STL [R1+0x17f0], R18 ;  /* 0x0017f01201007387 */ /* 0x0003e80000100800 */
[----:B-1----:R-:W4:Y:S04]  /*ca930*/  LDL.LU.64 R18, [R1+0x41b8] ;  /* 0x0041b80001127983 */ /* 0x002f280000300a00 */
[----:B------:R-:W-:Y:S04]  /*ca940*/  STL.64 [R1+0x41b0], R2 ;  /* 0x0041b00201007387 */ /* 0x000fe80000100a00 */
[----:B------:R1:W-:Y:S04]  /*ca950*/  STL.64 [R1+0x41a8], R4 ;  /* 0x0041a80401007387 */ /* 0x0003e80000100a00 */
[----:B-1----:R0:W2:Y:S04]  /*ca960*/  LDL.64 R4, [R1+0x17e8] ;  /* 0x0017e80001047983 */ /* 0x0020a80000100a00 */
[----:B----4-:R1:W-:Y:S04]  /*ca970*/  STL.64 [R1+0x41a0], R18 ;  /* 0x0041a01201007387 */ /* 0x0103e80000100a00 */
[----:B-1----:R0:W4:Y:S04]  /*ca980*/  LDL.64 R18, [R1+0x17f0] ;  /* 0x0017f00001127983 */ /* 0x0021280000100a00 */
[----:B------:R1:W-:Y:S04]  /*ca990*/  STL [R1+0x419c], R10 ;  /* 0x00419c0a01007387 */ /* 0x0003e80000100800 */
[----:B-1----:R-:W2:Y:S02]  /*ca9a0*/  LDL.LU R10, [R1+0x220] ;  /* 0x00022000010a7983 */ /* 0x002ea40000300800 */
[----:B--2---:R-:W-:-:S05]  /*ca9b0*/  IADD3 R2, P5, PT, R10, R0, RZ ;  /* 0x000000000a027210 */ /* 0x004fca0007fbe0ff */
[----:B------:R1:W-:Y:S04]  /*ca9c0*/  STL [R1+0x17f8], R2 ;  /* 0x0017f80201007387 */ /* 0x0003e80000100800 */
[----:B-1----:R-:W2:Y:S02]  /*ca9d0*/  LDL.LU.64 R2, [R1+0x41b0] ;  /* 0x0041b00001027983 */ /* 0x002ea40000300a00 */
[----:B--2---:R-:W-:-:S05]  /*ca9e0*/  IMAD.X R5, R25, 0x1, R3, P4 ;  /* 0x0000000119057824 */ /* 0x004fca00020e0603 */
[----:B------:R1:W-:Y:S04]  /*ca9f0*/  STL [R1+0x17ec], R5 ;  /* 0x0017ec0501007387 */ /* 0x0003e80000100800 */
[----:B-1----:R-:W4:Y:S02]  /*caa00*/  LDL.LU.64 R4, [R1+0x41a8] ;  /* 0x0041a80001047983 */ /* 0x002f240000300a00 */
[----:B----4-:R-:W-:-:S05]  /*caa10*/  IMAD.X R19, R25, 0x1, R4, P6 ;  /* 0x0000000119137824 */ /* 0x010fca00030e0604 */
[----:B------:R1:W-:Y:S04]  /*caa20*/  STL [R1+0x17f4], R19 ;  /* 0x0017f41301007387 */ /* 0x0003e80000100800 */
[----:B-1----:R-:W2:Y:S04]  /*caa30*/  LDL.LU.64 R18, [R1+0x41a0] ;  /* 0x0041a00001127983 */ /* 0x002ea80000300a00 */
[----:B------:R-:W-:Y:S04]  /*caa40*/  STL.64 [R1+0x4190], R4 ;  /* 0x0041900401007387 */ /* 0x000fe80000100a00 */
[----:B------:R1:W-:Y:S04]  /*caa50*/  STL [R1+0x4198], R5 ;  /* 0x0041980501007387 */ /* 0x0003e80000100800 */
[----:B-1----:R0:W4:Y:S01]  /*caa60*/  LDL.64 R4, [R1+0x17f8] ;  /* 0x0017f80001047983 */ /* 0x0021220000100a00 */
[----:B------:R-:W-:-:S03]  /*caa70*/  SHF.R.S32.HI R11, RZ, 0x1f, R10 ;  /* 0x0000001fff0b7819 */ /* 0x000fc6000001140a */
[----:B--2---:R1:W-:Y:S04]  /*caa80*/  STL.64 [R1+0x4180], R18 ;  /* 0x0041801201007387 */ /* 0x0043e80000100a00 */
[----:B-1----:R-:W2:Y:S01]  /*caa90*/  LDL.LU R18, [R1+0x224] ;  /* 0x0002240001127983 */ /* 0x002ea20000300800 */
[----:B----4-:R-:W-:-:S03]  /*caaa0*/  IMAD.X R5, R11, 0x1, R3, P5 ;  /* 0x000000010b057824 */ /* 0x010fc600028e0603 */
[----:B------:R1:W-:Y:S02]  /*caab0*/  STL.64 [R1+0x4188], R16 ;  /* 0x0041881001007387 */ /* 0x0003e40000100a00 */
[----:B-1----:R-:W-:Y:S02]  /*caac0*/  IADD3 R16, P6, PT, R10, R2, RZ ;  /* 0x000000020a107210 */ /* 0x002fe40007fde0ff */
[----:B------:R-:W4:Y:S04]  /*caad0*/  LDL.LU R10, [R1+0x419c] ;  /* 0x00419c00010a7983 */ /* 0x000f280000300800 */
[----:B------:R1:W-:Y:S04]  /*caae0*/  STL [R1+0x17fc], R5 ;  /* 0x0017fc0501007387 */ /* 0x0003e80000100800 */
[----:B-1----:R0:W3:Y:S01]  /*caaf0*/  LDL.LU R5, [R1+0x4198] ;  /* 0x0041980001057983 */ /* 0x0020e20000300800 */
[----:B--2---:R-:W-:-:S05]  /*cab00*/  IADD3 R4, P4, PT, R18, R0, RZ ;  /* 0x0000000012047210 */ /* 0x004fca0007f9e0ff */
[----:B------:R3:W-:Y:S04]  /*cab10*/  STL [R1+0x1808], R4 ;  /* 0x0018080401007387 */ /* 0x0007e80000100800 */
[----:B---3--:R-:W2:Y:S01]  /*cab20*/  LDL.LU.64 R4, [R1+0x4190] ;  /* 0x0041900001047983 */ /* 0x008ea20000300a00 */
        /* <DEDUP_REMOVED lines=8> */
[----:B-1----:R0:W2:Y:S04]  /*cabb0*/  LDL.64 R4, [R1+0x1808] ;  /* 0x0018080001047983 */ /* 0x0020a80000100a00 */
[----:B------:R1:W-:Y:S04]  /*cabc0*/  STL.64 [R1+0x4170], R22 ;  /* 0x0041701601007387 */ /* 0x0003e80000100a00 */
[----:B-1----:R0:W3:Y:S04]  /*cabd0*/  LDL.64 R22, [R1+0x1810] ;  /* 0x0018100001167983 */ /* 0x0020e80000100a00 */
[----:B------:R1:W-:Y:S04]  /*cabe0*/  STL [R1+0x4168], R9 ;  /* 0x0041680901007387 */ /* 0x0003e80000100800 */
[----:B-1----:R-:W3:Y:S04]  /*cabf0*/  LDL.LU R9, [R1+0x228] ;  /* 0x0002280001097983 */ /* 0x002ee80000300800 */
[----:B------:R-:W-:Y:S01]  /*cac00*/  STL.64 [R1+0x4158], R6 ;  /* 0x0041580601007387 */ /* 0x000fe20000100a00 */
[----:B--2---:R-:W-:Y:S01]  /*cac10*/  IMAD.X R5, R25, 0x1, R3, P4 ;  /* 0x0000000119057824 */ /* 0x004fe200020e0603 */
[----:B---3--:R-:W-:-:S05]  /*cac20*/  SHF.R.S32.HI R11, RZ, 0x1f, R9 ;  /* 0x0000001fff0b7819 */ /* 0x008fca0000011409 */
[----:B----4-:R-:W-:Y:S04]  /*cac30*/  STL.64 [R1+0x4160], R10 ;  /* 0x0041600a01007387 */ /* 0x010fe80000100a00 */
[----:B------:R1:W-:Y:S04]  /*cac40*/  STL [R1+0x180c], R5 ;  /* 0x00180c0501007387 */ /* 0x0003e80000100800 */
[----:B-1----:R-:W2:Y:S01]  /*cac50*/  LDL.LU.64 R4, [R1+0x4178] ;  /* 0x0041780001047983 */ /* 0x002ea20000300a00 */
[----:B------:R-:W-:Y:S01]  /*cac60*/  IADD3 R6, P5, PT, R9, R0, RZ ;  /* 0x0000000009067210 */ /* 0x000fe20007fbe0ff */
[----:B--2---:R-:W-:Y:S01]  /*cac70*/  IMAD.X R23, R25, 0x1, R4, P6 ;  /* 0x0000000119177824 */ /* 0x004fe200030e0604 */
[----:B------:R-:W-:-:S04]  /*cac80*/  IADD3 R10, P6, PT, R9, R2, RZ ;  /* 0x00000002090a7210 */ /* 0x000fc80007fde0ff */
[----:B------:R1:W-:Y:S04]  /*cac90*/  STL [R1+0x1814], R23 ;  /* 0x0018141701007387 */ /* 0x0003e80000100800 */
[----:B-1----:R-:W2:Y:S04]  /*caca0*/  LDL.LU.64 R22, [R1+0x4170] ;  /* 0x0041700001167983 */ /* 0x002ea80000300a00 */
[----:B------:R-:W-:Y:S04]  /*cacb0*/  STL.64 [R1+0x4150], R4 ;  /* 0x0041500401007387 */ /* 0x000fe80000100a00 */
[----:B------:R-:W3:Y:S04]  /*cacc0*/  LDL.LU R9, [R1+0x4168] ;  /* 0x0041680001097983 */ /* 0x000ee80000300800 */
[----:B------:R1:W-:Y:S04]  /*cacd0*/  STL [R1+0x1820], R10 ;  /* 0x0018200a01007387 */ /* 0x0003e80000100800 */
[----:B-1----:R-:W4:Y:S02]  /*cace0*/  LDL.LU.64 R10, [R1+0x4160] ;  /* 0x00416000010a7983 */ /* 0x002f240000300a00 */
[----:B----4-:R-:W-:-:S05]  /*cacf0*/  IMAD.X R7, R11, 0x1, R3, P5 ;  /* 0x000000010b077824 */ /* 0x010fca00028e0603 */
[----:B------:R1:W-:Y:S04]  /*cad00*/  STL.64 [R1+0x1818], R6 ;  /* 0x0018180601007387 */ /* 0x0003e80000100a00 */
[----:B-1----:R-:W4:Y:S04]  /*cad10*/  LDL.LU.64 R6, [R1+0x4158] ;  /* 0x0041580001067983 */ /* 0x002f280000300a00 */
[----:B------:R1:W-:Y:S04]  /*cad20*/  STL.64 [R1+0x4148], R2 ;  /* 0x0041480201007387 */ /* 0x0003e80000100a00 */
[----:B-1----:R0:W2:Y:S04]  /*cad30*/  LDL.64 R2, [R1+0x1820] ;  /* 0x0018200001027983 */ /* 0x0020a80000100a00 */
[----:B----4-:R1:W-:Y:S04]  /*cad40*/  STL.64 [R1+0x4140], R6 ;  /* 0x0041400601007387 */ /* 0x0103e80000100a00 */
[----:B-1----:R-:W4:Y:S04]  /*cad50*/  LDL.LU R6, [R1+0x22c] ;  /* 0x00022c0001067983 */ /* 0x002f280000300800 */
        /* <DEDUP_REMOVED lines=14> */
[----:B------:R1:W-:Y:S04]  /*cae40*/  STL.64 [R1+0x4130], R22 ;  /* 0x0041301601007387 */ /* 0x0003e80000100a00 */
[----:B-1----:R0:W3:Y:S04]  /*cae50*/  LDL.64 R22, [R1+0x1830] ;  /* 0x0018300001167983 */ /* 0x0020e80000100a00 */
[----:B--2---:R-:W-:Y:S01]  /*cae60*/  STL.64 [R1+0x4120], R6 ;  /* 0x0041200601007387 */ /* 0x004fe20000100a00 */
[----:B----4-:R-:W-:-:S05]  /*cae70*/  IMAD.X R5, R25, 0x1, R3, P4 ;  /* 0x0000000119057824 */ /* 0x010fca00020e0603 */
[----:B------:R1:W-:Y:S04]  /*cae80*/  STL [R1+0x182c], R5 ;  /* 0x00182c0501007387 */ /* 0x0003e80000100800 */
[----:B-1----:R-:W3:Y:S01]  /*cae90*/  LDL.LU.64 R4, [R1+0x4138] ;  /* 0x0041380001047983 */ /* 0x002ee20000300a00 */
[----:B------:R-:W-:Y:S02]  /*caea0*/  SHF.R.S32.HI R11, RZ, 0x1f, R26 ;  /* 0x0000001fff0b7819 */ /* 0x000fe4000001141a */
[C---:B------:R-:W-:Y:S01]  /*caeb0*/  IADD3 R6, P5, PT, R26.reuse, R0, RZ ;  /* 0x000000001a067210 */ /* 0x040fe20007fbe0ff */
[----:B---3--:R-:W-:Y:S01]  /*caec0*/  IMAD.X R23, R25, 0x1, R4, P6 ;  /* 0x0000000119177824 */ /* 0x008fe200030e0604 */
[----:B------:R-:W-:-:S04]  /*caed0*/  IADD3 R26, P6, PT, R26, R2, RZ ;  /* 0x000000021a1a7210 */ /* 0x000fc80007fde0ff */
[----:B------:R1:W-:Y:S04]  /*caee0*/  STL [R1+0x1834], R23 ;  /* 0x0018341701007387 */ /* 0x0003e80000100800 */
[----:B-1----:R-:W2:Y:S04]  /*caef0*/  LDL.LU.64 R22, [R1+0x4130] ;  /* 0x0041300001167983 */ /* 0x002ea80000300a00 */
[----:B------:R1:W-:Y:S04]  /*caf00*/  STL [R1+0x1840], R26 ;  /* 0x0018401a01007387 */ /* 0x0003e80000100800 */
[----:B-1----:R-:W3:Y:S01]  /*caf10*/  LDL.LU.64 R26, [R1+0x4128] ;  /* 0x00412800011a7983 */ /* 0x002ee20000300a00 */
[----:B------:R-:W-:-:S03]  /*caf20*/  IMAD.X R7, R11, 0x1, R3, P5 ;  /* 0x000000010b077824 */ /* 0x000fc600028e0603 */
[----:B---3--:R1:W-:Y:S04]  /*caf30*/  STL.64 [R1+0x4118], R26 ;  /* 0x0041181a01007387 */ /* 0x0083e80000100a00 */
[----:B-1----:R0:W3:Y:S04]  /*caf40*/  LDL.64 R26, [R1+0x1840] ;  /* 0x00184000011a7983 */ /* 0x0020e80000100a00 */
[----:B------:R1:W-:Y:S04]  /*caf50*/  STL.64 [R1+0x1838], R6 ;  /* 0x0018380601007387 */ /* 0x0003e80000100a00 */
[----:B-1----:R-:W4:Y:S01]  /*caf60*/  LDL.LU.64 R6, [R1+0x4120] ;  /* 0x0041200001067983 */ /* 0x002f220000300a00 */
[----:B---3--:R-:W-:-:S03]  /*caf70*/  IMAD.X R27, R11, 0x1, R4, P6 ;  /* 0x000000010b1b7824 */ /* 0x008fc600030e0604 */
[----:B----4-:R-:W-:Y:S04]  /*caf80*/  STL.64 [R1+0x4110], R6 ;  /* 0x0041100601007387 */ /* 0x010fe80000100a00 */
[----:B------:R1:W-:Y:S04]  /*caf90*/  STL.64 [R1+0x4100], R18 ;  /* 0x0041001201007387 */ /* 0x0003e80000100a00 */
[----:B-1----:R-:W3:Y:S04]  /*cafa0*/  LDL.LU R19, [R1+0x244] ;  /* 0x0002440001137983 */ /* 0x002ee80000300800 */
[----:B------:R1:W-:Y:S04]  /*cafb0*/  STL [R1+0x1844], R27 ;  /* 0x0018441b01007387 */ /* 0x0003e80000100800 */
[----:B-1----:R-:W4:Y:S01]  /*cafc0*/  LDL.LU.64 R26, [R1+0x4118] ;  /* 0x00411800011a7983 */ /* 0x002f220000300a00 */
[----:B---3--:R-:W-:-:S02]  /*cafd0*/  IADD3 R18, P6, PT, R19, R2, RZ ;  /* 0x0000000213127210 */ /* 0x008fc40007fde0ff */
[----:B------:R-:W-:Y:S02]  /*cafe0*/  IADD3 R6, P4, PT, R19, R0, RZ ;  /* 0x0000000013067210 */ /* 0x000fe40007f9e0ff */
[----:B------:R-:W-:Y:S01]  /*caff0*/  SHF.R.S32.HI R25, RZ, 0x1f, R19 ;  /* 0x0000001fff197819 */ /* 0x000fe20000011413 */
[----:B------:R-:W-:Y:S01]  /*cb000*/  IMAD.MOV.U32 R19, RZ, RZ, R7 ;  /* 0x000000ffff137224 */ /* 0x000fe200078e0007 */
[----:B------:R1:W-:Y:S04]  /*cb010*/  STL [R1+0x4108], R18 ;  /* 0x0041081201007387 */ /* 0x0003e80000100800 */
[----:B------:R3:W-:Y:S01]  /*cb020*/  STL [R1+0x1848], R6 ;  /* 0x0018480601007387 */ /* 0x0007e20000100800 */
[----:B----4-:R-:W-:Y:S02]  /*cb030*/  IMAD.MOV.U32 R19, RZ, RZ, R26 ;  /* 0x000000ffff137224 */ /* 0x010fe400078e001a */
[----:B-1----:R-:W-:-:S02]  /*cb040*/  IMAD.MOV.U32 R18, RZ, RZ, R6 ;  /* 0x000000ffff127224 */ /* 0x002fc400078e0006 */
[----:B---3--:R-:W3:Y:S04]  /*cb050*/  LDL.LU.64 R6, [R1+0x4110] ;  /* 0x0041100001067983 */ /* 0x008ee80000300a00 */
[----:B------:R1:W-:Y:S01]  /*cb060*/  STL.64 [R1+0x40f8], R20 ;  /* 0x0040f81401007387 */ /* 0x0003e20000100a00 */
[----:B------:R-:W-:-:S03]  /*cb070*/  SHF.R.S32.HI R11, RZ, 0x1f, R19 ;  /* 0x0000001fff0b7819 */ /* 0x000fc60000011413 */
[----:B------:R-:W4:Y:S01]  /*cb080*/  LDL.LU R26, [R1+0x24c] ;  /* 0x00024c00011a7983 */ /* 0x000f220000300800 */
[----:B-1----:R-:W-:Y:S01]  /*cb090*/  IADD3 R20, P5, PT, R19, R0, RZ ;  /* 0x0000000013147210 */ /* 0x002fe20007fbe0ff */
[----:B------:R-:W-:Y:S02]  /*cb0a0*/  IMAD.MOV.U32 R21, RZ, RZ, R19 ;  /* 0x000000ffff157224 */ /* 0x000fe400078e0013 */
[----:B------:R-:W-:-:S05]  /*cb0b0*/  IMAD.X R19, R25, 0x1, R3, P4 ;  /* 0x0000000119137824 */ /* 0x000fca00020e0603 */
[----:B------:R1:W-:Y:S04]  /*cb0c0*/  STL [R1+0x184c], R19 ;  /* 0x00184c1301007387 */ /* 0x0003e80000100800 */
[----:B------:R-:W2:Y:S01]  /*cb0d0*/  LDL.LU R18, [R1+0x4108] ;  /* 0x0041080001127983 */ /* 0x000ea20000300800 */
[----:B-1----:R-:W-:-:S05]  /*cb0e0*/  IMAD.X R19, R25, 0x1, R4, P6 ;  /* 0x0000000119137824 */ /* 0x002fca00030e0604 */
[----:B--2---:R1:W-:Y:S04]  /*cb0f0*/  STL.64 [R1+0x1850], R18 ;  /* 0x0018501201007387 */ /* 0x0043e80000100a00 */
[----:B-1----:R-:W2:Y:S04]  /*cb100*/  LDL.LU.64 R18, [R1+0x4100] ;  /* 0x0041000001127983 */ /* 0x002ea80000300a00 */
[----:B--2---:R1:W-:Y:S04]  /*cb110*/  STL.64 [R1+0x40e8], R18 ;  /* 0x0040e81201007387 */ /* 0x0043e80000100a00 */
[----:B------:R-:W-:Y:S01]  /*cb120*/  STL [R1+0x40f0], R19 ;  /* 0x0040f01301007387 */ /* 0x000fe20000100800 */
[----:B-1----:R-:W-:Y:S01]  /*cb130*/  IADD3 R18, P6, PT, R21, R2, RZ ;  /* 0x0000000215127210 */ /* 0x002fe20007fde0ff */
[----:B------:R-:W-:-:S05]  /*cb140*/  IMAD.X R21, R11, 0x1, R3, P5 ;  /* 0x000000010b157824 */ /* 0x000fca00028e0603 */
[----:B------:R1:W-:Y:S04]  /*cb150*/  STL.64 [R1+0x1858], R20 ;  /* 0x0018581401007387 */ /* 0x0003e80000100a00 */
[----:B-1----:R-:W2:Y:S01]  /*cb160*/  LDL.LU.64 R20, [R1+0x40f8] ;  /* 0x0040f80001147983 */ /* 0x002ea20000300a00 */
[----:B------:R-:W-:-:S03]  /*cb170*/  IMAD.X R19, R11, 0x1, R4, P6 ;  /* 0x000000010b137824 */ /* 0x000fc600030e0604 */
[----:B--2---:R1:W-:Y:S04]  /*cb180*/  STL.64 [R1+0x40d0], R20 ;  /* 0x0040d01401007387 */ /* 0x0043e80000100a00 */
[----:B-1----:R-:W2:Y:S04]  /*cb190*/  LDL.LU R20, [R1+0x260] ;  /* 0x0002600001147983 */ /* 0x002ea80000300800 */
[----:B---3--:R-:W-:Y:S04]  /*cb1a0*/  STL.64 [R1+0x40e0], R6 ;  /* 0x0040e00601007387 */ /* 0x008fe80000100a00 */
[----:B------:R1:W-:Y:S04]  /*cb1b0*/  STL.64 [R1+0x1860], R18 ;  /* 0x0018601201007387 */ /* 0x0003e80000100a00 */
[----:B-1----:R0:W3:Y:S01]  /*cb1c0*/  LDL.LU R19, [R1+0x40f0] ;  /* 0x0040f00001137983 */ /* 0x0020e20000300800 */
[----:B----4-:R-:W-:-:S05]  /*cb1d0*/  IADD3 R18, P6, PT, R26, R2, RZ ;  /* 0x000000021a127210 */ /* 0x010fca0007fde0ff */
[----:B------:R3:W-:Y:S04]  /*cb1e0*/  STL [R1+0x1870], R18 ;  /* 0x0018701201007387 */ /* 0x0007e80000100800 */
[----:B---3--:R-:W3:Y:S01]  /*cb1f0*/  LDL.LU.64 R18, [R1+0x40e8] ;  /* 0x0040e80001127983 */ /* 0x008ee20000300a00 */
[----:B------:R-:W-:Y:S02]  /*cb200*/  SHF.R.S32.HI R25, RZ, 0x1f, R26 ;  /* 0x0000001fff197819 */ /* 0x000fe4000001141a */
[----:B------:R-:W-:Y:S01]  /*cb210*/  IADD3 R6, P4, PT, R26, R0, RZ ;  /* 0x000000001a067210 */ /* 0x000fe20007f9e0ff */
[----:B---3--:R-:W-:Y:S04]  /*cb220*/  STL.64 [R1+0x40c8], R18 ;  /* 0x0040c81201007387 */ /* 0x008fe80000100a00 */
[----:B------:R1:W-:Y:S04]  /*cb230*/  STL.64 [R1+0x40d8], R16 ;  /* 0x0040d81001007387 */ /* 0x0003e80000100a00 */
[----:B-1----:R0:W3:Y:S01]  /*cb240*/  LDL.64 R16, [R1+0x1870] ;  /* 0x0018700001107983 */ /* 0x0020e20000100a00 */
[----:B------:R-:W-:Y:S01]  /*cb250*/  IMAD.X R7, R25, 0x1, R3, P4 ;  /* 0x0000000119077824 */ /* 0x000fe200020e0603 */
[----:B--2---:R-:W-:-:S02]  /*cb260*/  SHF.R.S32.HI R11, RZ, 0x1f, R20 ;  /* 0x0000001fff0b7819 */ /* 0x004fc40000011414 */
[C---:B------:R-:W-:Y:S02]  /*cb270*/  IADD3 R18, P5, PT, R20.reuse, R0, RZ ;  /* 0x0000000014127210 */ /* 0x040fe40007fbe0ff */
[----:B------:R1:W-:Y:S04]  /*cb280*/  STL.64 [R1+0x1868], R6 ;  /* 0x0018680601007387 */ /* 0x0003e80000100a00 */
[----:B-1----:R-:W2:Y:S04]  /*cb290*/  LDL.LU.64 R6, [R1+0x40e0] ;  /* 0x0040e00001067983 */ /* 0x002ea80000300a00 */
[----:B------:R-:W4:Y:S01]  /*cb2a0*/  LDL.LU R26, [R1+0x268] ;  /* 0x00026800011a7983 */ /* 0x000f220000300800 */
[----:B---3--:R-:W-:Y:S01]  /*cb2b0*/  IMAD.X R17, R25, 0x1, R4, P6 ;  /* 0x0000000119117824 */ /* 0x008fe200030e0604 */
[----:B------:R-:W-:-:S04]  /*cb2c0*/  IADD3 R20, P6, PT, R20, R2, RZ ;  /* 0x0000000214147210 */ /* 0x000fc80007fde0ff */
[----:B------:R1:W-:Y:S04]  /*cb2d0*/  STL [R1+0x1874], R17 ;  /* 0x0018741101007387 */ /* 0x0003e80000100800 */
[----:B-1----:R-:W3:Y:S04]  /*cb2e0*/  LDL.LU.64 R16, [R1+0x40d8] ;  /* 0x0040d80001107983 */ /* 0x002ee80000300a00 */
[----:B------:R1:W-:Y:S04]  /*cb2f0*/  STL [R1+0x1880], R20 ;  /* 0x0018801401007387 */ /* 0x0003e80000100800 */
[----:B-1----:R-:W2:Y:S01]  /*cb300*/  LDL.LU.64 R20, [R1+0x40d0] ;  /* 0x0040d00001147983 */ /* 0x002ea20000300a00 */
[----:B------:R-:W-:-:S03]  /*cb310*/  IMAD.X R19, R11, 0x1, R3, P5 ;  /* 0x000000010b137824 */ /* 0x000fc600028e0603 */
[----:B--2---:R1:W-:Y:S04]  /*cb320*/  STL.64 [R1+0x40b8], R20 ;  /* 0x0040b81401007387 */ /* 0x0043e80000100a00 */
[----:B-1----:R-:W2:Y:S04]  /*cb330*/  LDL.64 R20, [R1+0x1880] ;  /* 0x0018800001147983 */ /* 0x002ea80000100a00 */
[----:B--2---:R-:W-:Y:S04]  /*cb340*/  STL [R1+0x40c0], R20 ;  /* 0x0040c01401007387 */ /* 0x004fe80000100800 */
[----:B------:R1:W-:Y:S04]  /*cb350*/  STL.64 [R1+0x1878], R18 ;  /* 0x0018781201007387 */ /* 0x0003e80000100a00 */
[----:B-1----:R-:W2:Y:S04]  /*cb360*/  LDL.LU.64 R18, [R1+0x40c8] ;  /* 0x0040c80001127983 */ /* 0x002ea80000300a00 */
[----:B------:R-:W-:Y:S04]  /*cb370*/  STL [R1+0x40a0], R27 ;  /* 0x0040a01b01007387 */ /* 0x000fe80000100800 */
[----:B------:R1:W-:Y:S04]  /*cb380*/  STL.64 [R1+0x40a8], R28 ;  /* 0x0040a81c01007387 */ /* 0x0003e80000100a00 */
[----:B-1----:R-:W2:Y:S02]  /*cb390*/  LDL.LU R29, [R1+0x264] ;  /* 0x00026400011d7983 */ /* 0x002ea40000300800 */
[----:B--2---:R-:W-:-:S05]  /*cb3a0*/  IADD3 R20, P4, PT, R29, R0, RZ ;  /* 0x000000001d147210 */ /* 0x004fca0007f9e0ff */
[----:B------:R1:W-:Y:S04]  /*cb3b0*/  STL [R1+0x1888], R20 ;  /* 0x0018881401007387 */ /* 0x0003e80000100800 */
[----:B-1----:R0:W2:Y:S01]  /*cb3c0*/  LDL.LU R20, [R1+0x40c0] ;  /* 0x0040c00001147983 */ /* 0x0020a20000300800 */
[----:B------:R-:W-:-:S05]  /*cb3d0*/  IMAD.X R21, R11, 0x1, R4, P6 ;  /* 0x000000010b157824 */ /* 0x000fca00030e0604 */
[----:B------:R2:W-:Y:S04]  /*cb3e0*/  STL [R1+0x1884], R21 ;  /* 0x0018841501007387 */ /* 0x0005e80000100800 */
[----:B--2---:R-:W2:Y:S04]  /*cb3f0*/  LDL.LU.64 R20, [R1+0x40b8] ;  /* 0x0040b80001147983 */ /* 0x004ea80000300a00 */
[----:B------:R1:W-:Y:S04]  /*cb400*/  STL.64 [R1+0x40b0], R4 ;  /* 0x0040b00401007387 */ /* 0x0003e80000100a00 */
[----:B-1----:R0:W3:Y:S01]  /*cb410*/  LDL.64 R4, [R1+0x1888] ;  /* 0x0018880001047983 */ /* 0x0020e20000100a00 */
[----:B------:R-:W-:-:S03]  /*cb420*/  SHF.R.S32.HI R25, RZ, 0x1f, R29 ;  /* 0x0000001fff197819 */ /* 0x000fc6000001141d */
[----:B--2---:R-:W-:Y:S02]  /*cb430*/  STL.64 [R1+0x4098], R20 ;  /* 0x0040981401007387 */ /* 0x004fe40000100a00 */
[----:B---3--:R-:W-:-:S05]  /*cb440*/  IMAD.X R5, R25, 0x1, R3, P4 ;  /* 0x0000000119057824 */ /* 0x008fca00020e0603 */
[----:B------:R1:W-:Y:S04]  /*cb450*/  STL [R1+0x188c], R5 ;  /* 0x00188c0501007387 */ /* 0x0003e80000100800 */
[----:B-1----:R-:W2:Y:S01]  /*cb460*/  LDL.LU.64 R4, [R1+0x40b0] ;  /* 0x0040b00001047983 */ /* 0x002ea20000300a00 */
[----:B------:R-:W-:Y:S02]  /*cb470*/  IADD3 R28, P6, PT, R29, R2, RZ ;  /* 0x000000021d1c7210 */ /* 0x000fe40007fde0ff */
[----:B----4-:R-:W-:Y:S02]  /*cb480*/  SHF.R.S32.HI R11, RZ, 0x1f, R26 ;  /* 0x0000001fff0b7819 */ /* 0x010fe4000001141a */
[C---:B------:R-:W-:Y:S01]  /*cb490*/  IADD3 R20, P5, PT, R26.reuse, R0, RZ ;  /* 0x000000001a147210 */ /* 0x040fe20007fbe0ff */
[----:B--2---:R-:W-:Y:S01]  /*cb4a0*/  IMAD.X R29, R25, 0x1, R4, P6 ;  /* 0x00000001191d7824 */ /* 0x004fe200030e0604 */
[----:B------:R-:W-:-:S04]  /*cb4b0*/  IADD3 R26, P6, PT, R26, R2, RZ ;  /* 0x000000021a1a7210 */ /* 0x000fc80007fde0ff */
[----:B------:R1:W-:Y:S04]  /*cb4c0*/  STL.64 [R1+0x1890], R28 ;  /* 0x0018901c01007387 */ /* 0x0003e80000100a00 */
[----:B-1----:R-:W2:Y:S04]  /*cb4d0*/  LDL.LU.64 R28, [R1+0x40a8] ;  /* 0x0040a800011c7983 */ /* 0x002ea80000300a00 */
[----:B------:R-:W-:Y:S04]  /*cb4e0*/  STL.64 [R1+0x4090], R4 ;  /* 0x0040900401007387 */ /* 0x000fe80000100a00 */
[----:B------:R2:W-:Y:S04]  /*cb4f0*/  STL [R1+0x18a0], R26 ;  /* 0x0018a01a01007387 */ /* 0x0005e80000100800 */
[----:B------:R-:W3:Y:S01]  /*cb500*/  LDL.LU R27, [R1+0x40a0] ;  /* 0x0040a000011b7983 */ /* 0x000ee20000300800 */
[----:B--2---:R-:W-:-:S05]  /*cb510*/  IMAD.MOV.U32 R26, RZ, RZ, R29 ;  /* 0x000000ffff1a7224 */ /* 0x004fca00078e001d */
[----:B---3--:R1:W-:Y:S04]  /*cb520*/  STL.64 [R1+0x4080], R26 ;  /* 0x0040801a01007387 */ /* 0x0083e80000100a00 */
[----:B-1----:R-:W2:Y:S01]  /*cb530*/  LDL.LU R26, [R1+0x26c] ;  /* 0x00026c00011a7983 */ /* 0x002ea20000300800 */
[----:B------:R-:W-:-:S05]  /*cb540*/  IMAD.X R21, R11, 0x1, R3, P5 ;  /* 0x000000010b157824 */ /* 0x000fca00028e0603 */
[----:B------:R1:W-:Y:S04]  /*cb550*/  STL.64 [R1+0x1898], R20 ;  /* 0x0018981401007387 */ /* 0x0003e80000100a00 */
[----:B-1----:R-:W3:Y:S04]  /*cb560*/  LDL.LU.64 R20, [R1+0x4098] ;  /* 0x0040980001147983 */ /* 0x002ee80000300a00 */
[----:B------:R1:W-:Y:S04]  /*cb570*/  STL.64 [R1+0x4088], R2 ;  /* 0x0040880201007387 */ /* 0x0003e80000100a00 */
[----:B-1----:R0:W4:Y:S01]  /*cb580*/  LDL.64 R2, [R1+0x18a0] ;  /* 0x0018a00001027983 */ /* 0x0021220000100a00 */
[----:B--2---:R-:W-:-:S05]  /*cb590*/  IADD3 R4, P4, PT, R26, R0, RZ ;  /* 0x000000001a047210 */ /* 0x004fca0007f9e0ff */
[----:B------:R1:W-:Y:S04]  /*cb5a0*/  STL [R1+0x18b0], R4 ;  /* 0x0018b00401007387 */ /* 0x0003e80000100800 */
[----:B-1----:R-:W4:Y:S02]  /*cb5b0*/  LDL.LU.64 R4, [R1+0x4090] ;  /* 0x0040900001047983 */ /* 0x002f240000300a00 */
[----:B----4-:R-:W-:-:S05]  /*cb5c0*/  IMAD.X R3, R11, 0x1, R4, P6 ;  /* 0x000000010b037824 */ /* 0x010fca00030e0604 */
[----:B------:R1:W-:Y:S04]  /*cb5d0*/  STL [R1+0x18a4], R3 ;  /* 0x0018a40301007387 */ /* 0x0003e80000100800 */
[----:B-1----:R-:W2:Y:S01]  /*cb5e0*/  LDL.LU.64 R2, [R1+0x4088] ;  /* 0x0040880001027983 */ /* 0x002ea20000300a00 */
[----:B------:R-:W-:Y:S01]  /*cb5f0*/  SHF.R.S32.HI R25, RZ, 0x1f, R26 ;  /* 0x0000001fff197819 */ /* 0x000fe2000001141a */
[----:B------:R-:W-:Y:S02]  /*cb600*/  IMAD.MOV.U32 R29, RZ, RZ, R28 ;  /* 0x000000ffff1d7224 */ /* 0x000fe400078e001c */
[----:B------:R-:W-:Y:S02]  /*cb610*/  IMAD.MOV.U32 R28, RZ, RZ, R17 ;  /* 0x000000ffff1c7224 */ /* 0x000fe400078e0011 */
[----:B------:R-:W4:Y:S01]  /*cb620*/  LDL.LU R17, [R1+0x2ac] ;  /* 0x0002ac0001117983 */ /* 0x000f220000300800 */
[----:B--2---:R-:W-:-:S05]  /*cb630*/  IADD3 R26, P6, PT, R26, R2, RZ ;  /* 0x000000021a1a7210 */ /* 0x004fca0007fde0ff */
[----:B------:R1:W-:Y:S04]  /*cb640*/  STL [R1+0x18a8], R26 ;  /* 0x0018a81a01007387 */ /* 0x0003e80000100800 */
[----:B-1----:R-:W2:Y:S04]  /*cb650*/  LDL.LU.64 R26, [R1+0x4080] ;  /* 0x00408000011a7983 */ /* 0x002ea80000300a00 */
[----:B------:R-:W-:Y:S04]  /*cb660*/  STL.64 [R1+0x4078], R2 ;  /* 0x0040780201007387 */ /* 0x000fe80000100a00 */
[----:B------:R1:W-:Y:S04]  /*cb670*/  STL.64 [R1+0x4070], R4 ;  /* 0x0040700401007387 */ /* 0x0003e80000100a00 */
[----:B-1----:R0:W3:Y:S04]  /*cb680*/  LDL.64 R4, [R1+0x18b0] ;  /* 0x0018b00001047983 */ /* 0x0020e80000100a00 */
[----:B--2---:R1:W-:Y:S04]  /*cb690*/  STL.64 [R1+0x4068], R26 ;  /* 0x0040681a01007387 */ /* 0x0043e80000100a00 */
[----:B-1----:R0:W2:Y:S04]  /*cb6a0*/  LDL.64 R26, [R1+0x18a8] ;  /* 0x0018a800011a7983 */ /* 0x0020a80000100a00 */
[----:B----4-:R1:W-:Y:S04]  /*cb6b0*/  STL.64 [R1+0x4050], R16 ;  /* 0x0040501001007387 */ /* 0x0103e80000100a00 */
[----:B-1----:R-:W4:Y:S02]  /*cb6c0*/  LDL.LU R17, [R1+0x2a0] ;  /* 0x0002a00001117983 */ /* 0x002f240000300800 */
[----:B----4-:R-:W-:-:S05]  /*cb6d0*/  IADD3 R2, P5, PT, R17, R0, RZ ;  /* 0x0000000011027210 */ /* 0x010fca0007fbe0ff */
[----:B------:R1:W-:Y:S04]  /*cb6e0*/  STL [R1+0x18b8], R2 ;  /* 0x0018b80201007387 */ /* 0x0003e80000100800 */
[----:B-1----:R-:W3:Y:S02]  /*cb6f0*/  LDL.LU.64 R2, [R1+0x4078] ;  /* 0x0040780001027983 */ /* 0x002ee40000300a00 */
[----:B---3--:R-:W-:-:S05]  /*cb700*/  IMAD.X R5, R25, 0x1, R3, P4 ;  /* 0x0000000119057824 */ /* 0x008fca00020e0603 */
[----:B------:R1:W-:Y:S04]  /*cb710*/  STL [R1+0x18b4], R5 ;  /* 0x0018b40501007387 */ /* 0x0003e80000100800 */
[----:B-1----:R-:W2:Y:S04]  /*cb720*/  LDL.LU.64 R4, [R1+0x4070] ;  /* 0x0040700001047983 */ /* 0x002ea80000300a00 */
[----:B------:R1:W-:Y:S04]  /*cb730*/  STL.64 [R1+0x4060], R8 ;  /* 0x0040600801007387 */ /* 0x0003e80000100a00 */
[----:B-1----:R0:W3:Y:S01]  /*cb740*/  LDL.64 R8, [R1+0x18b8] ;  /* 0x0018b80001087983 */ /* 0x0020e20000100a00 */
[----:B------:R-:W-:Y:S01]  /*cb750*/  SHF.R.S32.HI R11, RZ, 0x1f, R17 ;  /* 0x0000001fff0b7819 */ /* 0x000fe20000011411 */
[----:B--2---:R-:W-:-:S05]  /*cb760*/  IMAD.X R27, R25, 0x1, R4, P6 ;  /* 0x00000001191b7824 */ /* 0x004fca00030e0604 */
[----:B------:R1:W-:Y:S01]  /*cb770*/  STL [R1+0x18ac], R27 ;  /* 0x0018ac1b01007387 */ /* 0x0003e20000100800 */
[----:B---3--:R-:W-:-:S03]  /*cb780*/  IMAD.X R9, R11, 0x1, R3, P5 ;  /* 0x000000010b097824 */ /* 0x008fc600028e0603 */
[----:B-1----:R-:W2:Y:S04]  /*cb790*/  LDL.LU.64 R26, [R1+0x4068] ;  /* 0x00406800011a7983 */ /* 0x002ea80000300a00 */
[----:B------:R-:W-:Y:S04]  /*cb7a0*/  STL.64 [R1+0x4058], R4 ;  /* 0x0040580401007387 */ /* 0x000fe80000100a00 */
[----:B------:R1:W-:Y:S04]  /*cb7b0*/  STL [R1+0x18bc], R9 ;  /* 0x0018bc0901007387 */ /* 0x0003e80000100800 */
[----:B-1----:R-:W3:Y:S04]  /*cb7c0*/  LDL.LU.64 R8, [R1+0x4060] ;  /* 0x0040600001087983 */ /* 0x002ee80000300a00 */
[----:B------:R1:W-:Y:S04]  /*cb7d0*/  STL [R1+0x404c], R3 ;  /* 0x00404c0301007387 */ /* 0x0003e80000100800 */
[----:B-1----:R-:W4:Y:S02]  /*cb7e0*/  LDL.LU R3, [R1+0x2a4] ;  /* 0x0002a40001037983 */ /* 0x002f240000300800 */
[----:B----4-:R-:W-:-:S05]  /*cb7f0*/  IADD3 R4, P4, PT, R3, R0, RZ ;  /* 0x0000000003047210 */ /* 0x010fca0007f9e0ff */
[----:B------:R1:W-:Y:S04]  /*cb800*/  STL [R1+0x18c8], R4 ;  /* 0x0018c80401007387 */ /* 0x0003e80000100800 */
[----:B-1----:R-:W4:Y:S01]  /*cb810*/  LDL.LU.64 R4, [R1+0x4058] ;  /* 0x0040580001047983 */ /* 0x002f220000300a00 */
[----:B------:R-:W-:-:S05]  /*cb820*/  IADD3 R16, P6, PT, R17, R2, RZ ;  /* 0x0000000211107210 */ /* 0x000fca0007fde0ff */
[----:B----4-:R-:W-:-:S05]  /*cb830*/  IMAD.X R17, R11, 0x1, R4, P6 ;  /* 0x000000010b117824 */ /* 0x010fca00030e0604 */
[----:B------:R1:W-:Y:S04]  /*cb840*/  STL.64 [R1+0x18c0], R16 ;  /* 0x0018c01001007387 */ /* 0x0003e80000100a00 */
[----:B-1----:R-:W4:Y:S04]  /*cb850*/  LDL.LU.64 R16, [R1+0x4050] ;  /* 0x0040500001107983 */ /* 0x002f280000300a00 */
[----:B----4-:R-:W-:Y:S04]  /*cb860*/  STL.64 [R1+0x4038], R16 ;  /* 0x0040381001007387 */ /* 0x010fe80000100a00 */
[----:B------:R1:W-:Y:S04]  /*cb870*/  STL.64 [R1+0x4040], R4 ;  /* 0x0040400401007387 */ /* 0x0003e80000100a00 */
[----:B-1----:R-:W4:Y:S01]  /*cb880*/  LDL.64 R4, [R1+0x18c8] ;  /* 0x0018c80001047983 */ /* 0x002f220000100a00 */
[----:B------:R-:W-:-:S02]  /*cb890*/  SHF.R.S32.HI R25, RZ, 0x1f, R3 ;  /* 0x0000001fff197819 */ /* 0x000fc40000011403 */
[----:B------:R-:W-:Y:S01]  /*cb8a0*/  IADD3 R16, P6, PT, R3, R2, RZ ;  /* 0x0000000203107210 */ /* 0x000fe20007fde0ff */
[----:B----4-:R-:W-:Y:S04]  /*cb8b0*/  STL [R1+0x4048], R4 ;  /* 0x0040480401007387 */ /* 0x010fe80000100800 */
[----:B------:R-:W4:Y:S04]  /*cb8c0*/  LDL.LU R3, [R1+0x404c] ;  /* 0x00404c0001037983 */ /* 0x000f280000300800 */
[----:B------:R1:W-:Y:S04]  /*cb8d0*/  STL.64 [R1+0x4020], R12 ;  /* 0x0040200c01007387 */ /* 0x0003e80000100a00 */
[----:B-1----:R-:W2:Y:S02]  /*cb8e0*/  LDL.LU R13, [R1+0x2a8] ;  /* 0x0002a800010d7983 */ /* 0x002ea40000300800 */
[----:B--2---:R-:W-:-:S05]  /*cb8f0*/  IADD3 R4, P5, PT, R13, R0, RZ ;  /* 0x000000000d047210 */ /* 0x004fca0007fbe0ff */
[----:B------:R1:W-:Y:S04]  /*cb900*/  STL [R1+0x18d8], R4 ;  /* 0x0018d80401007387 */ /* 0x0003e80000100800 */
[----:B-1----:R0:W2:Y:S01]  /*cb910*/  LDL.LU R4, [R1+0x4048] ;  /* 0x0040480001047983 */ /* 0x0020a20000300800 */
[----:B----4-:R-:W-:-:S05]  /*cb920*/  IMAD.X R5, R25, 0x1, R3, P4 ;  /* 0x0000000119057824 */ /* 0x010fca00020e0603 */
[----:B------:R2:W-:Y:S04]  /*cb930*/  STL [R1+0x18cc], R5 ;  /* 0x0018cc0501007387 */ /* 0x0005e80000100800 */
[----:B--2---:R-:W2:Y:S04]  /*cb940*/  LDL.LU.64 R4, [R1+0x4040] ;  /* 0x0040400001047983 */ /* 0x004ea80000300a00 */
[----:B------:R1:W-:Y:S04]  /*cb950*/  STL.64 [R1+0x4030], R18 ;  /* 0x0040301201007387 */ /* 0x0003e80000100a00 */
[----:B-1----:R0:W4:Y:S01]  /*cb960*/  LDL.64 R18, [R1+0x18d8] ;  /* 0x0018d80001127983 */ /* 0x0021220000100a00 */
[----:B--2---:R-:W-:-:S05]  /*cb970*/  IMAD.X R17, R25, 0x1, R4, P6 ;  /* 0x0000000119117824 */ /* 0x004fca00030e0604 */
[----:B------:R1:W-:Y:S04]  /*cb980*/  STL.64 [R1+0x18d0], R16 ;  /* 0x0018d01001007387 */ /* 0x0003e80000100a00 */
[----:B-1----:R-:W2:Y:S01]  /*cb990*/  LDL.LU.64 R16, [R1+0x4038] ;  /* 0x0040380001107983 */ /* 0x002ea20000300a00 */
[----:B------:R-:W-:Y:S02]  /*cb9a0*/  SHF.R.S32.HI R11, RZ, 0x1f, R13 ;  /* 0x0000001fff0b7819 */ /* 0x000fe4000001140d */
[----:B------:R-:W-:Y:S01]  /*cb9b0*/  IADD3 R12, P6, PT, R13, R2, RZ ;  /* 0x000000020d0c7210 */ /* 0x000fe20007fde0ff */
[----:B---3--:R-:W-:Y:S02]  /*cb9c0*/  STL.64 [R1+0x4028], R8 ;  /* 0x0040280801007387 */ /* 0x008fe40000100a00 */
[----:B----4-:R-:W-:-:S02]  /*cb9d0*/  IMAD.X R19, R11, 0x1, R3, P5 ;  /* 0x000000010b137824 */ /* 0x010fc400028e0603 */
[----:B------:R-:W-:-:S03]  /*cb9e0*/  IMAD.X R13, R11, 0x1, R4, P6 ;  /* 0x000000010b0d7824 */ /* 0x000fc600030e0604 */
[----:B------:R1:W-:Y:S04]  /*cb9f0*/  STL [R1+0x18dc], R19 ;  /* 0x0018dc1301007387 */ /* 0x0003e80000100800 */
[----:B-1----:R-:W3:Y:S01]  /*cba00*/  LDL.LU.64 R18, [R1+0x4030] ;  /* 0x0040300001127983 */ /* 0x002ee20000300a00 */
[----:B--2---:R-:W-:-:S05]  /*cba10*/  IADD3 R8, P4, PT, R17, R0, RZ ;  /* 0x0000000011087210 */ /* 0x004fca0007f9e0ff */
[----:B------:R1:W-:Y:S04]  /*cba20*/  STL [R1+0x18e8], R8 ;  /* 0x0018e80801007387 */ /* 0x0003e80000100800 */
[----:B-1----:R-:W2:Y:S04]  /*cba30*/  LDL.LU.64 R8, [R1+0x4028] ;  /* 0x0040280001087983 */ /* 0x002ea80000300a00 */
[----:B------:R1:W-:Y:S04]  /*cba40*/  STL.64 [R1+0x18e0], R12 ;  /* 0x0018e00c01007387 */ /* 0x0003e80000100a00 */
[----:B-1----:R-:W4:Y:S04]  /*cba50*/  LDL.LU.64 R12, [R1+0x4020] ;  /* 0x00402000010c7983 */ /* 0x002f280000300a00 */
[----:B------:R1:W-:Y:S01]  /*cba60*/  STL.64 [R1+0x4010], R4 ;  /* 0x0040100401007387 */ /* 0x0003e20000100a00 */
[----:B------:R-:W-:-:S03]  /*cba70*/  SHF.R.S32.HI R25, RZ, 0x1f, R17 ;  /* 0x0000001fff197819 */ /* 0x000fc60000011411 */
[----:B-1----:R0:W2:Y:S04]  /*cba80*/  LDL.64 R4, [R1+0x18e8] ;  /* 0x0018e80001047983 */ /* 0x0020a80000100a00 */
[----:B----4-:R1:W-:Y:S02]  /*cba90*/  STL.64 [R1+0x4008], R12 ;  /* 0x0040080c01007387 */ /* 0x0103e40000100a00 */
[----:B-1----:R-:W-:Y:S02]  /*cbaa0*/  IADD3 R12, P6, PT, R17, R2, RZ ;  /* 0x00000002110c7210 */ /* 0x002fe40007fde0ff */
[----:B------:R-:W4:Y:S01]  /*cbab0*/  LDL.LU R17, [R1+0x4018] ;  /* 0x0040180001117983 */ /* 0x000f220000300800 */
[----:B--2---:R-:W-:-:S03]  /*cbac0*/  IMAD.X R5, R25, 0x1, R3, P4 ;  /* 0x0000000119057824 */ /* 0x004fc600020e0603 */
[----:B------:R-:W-:Y:S04]  /*cbad0*/  STL.64 [R1+0x4000], R26 ;  /* 0x0040001a01007387 */ /* 0x000fe80000100a00 */
[----:B----4-:R1:W-:Y:S04]  /*cbae0*/  STL.64 [R1+0x3ff0], R16 ;  /* 0x003ff01001007387 */ /* 0x0103e80000100a00 */
[----:B-1----:R-:W2:Y:S04]  /*cbaf0*/  LDL.LU R17, [R1+0x2c0] ;  /* 0x0002c00001117983 */ /* 0x002ea80000300800 */
[----:B------:R1:W-:Y:S04]  /*cbb00*/  STL [R1+0x18ec], R5 ;  /* 0x0018ec0501007387 */ /* 0x0003e80000100800 */
[----:B-1----:R-:W4:Y:S01]  /*cbb10*/  LDL.LU.64 R4, [R1+0x4010] ;  /* 0x0040100001047983 */ /* 0x002f220000300a00 */
[----:B--2---:R-:W-:-:S02]  /*cbb20*/  SHF.R.S32.HI R11, RZ, 0x1f, R17 ;  /* 0x0000001fff0b7819 */ /* 0x004fc40000011411 */
[----:B------:R-:W-:-:S05]  /*cbb30*/  IADD3 R26, P5, PT, R17, R0, RZ ;  /* 0x00000000111a7210 */ /* 0x000fca0007fbe0ff */
[----:B------:R-:W-:Y:S02]  /*cbb40*/  IMAD.X R27, R11, 0x1, R3, P5 ;  /* 0x000000010b1b7824 */ /* 0x000fe400028e0603 */
[----:B----4-:R-:W-:-:S05]  /*cbb50*/  IMAD.X R13, R25, 0x1, R4, P6 ;  /* 0x00000001190d7824 */ /* 0x010fca00030e0604 */
[----:B------:R1:W-:Y:S04]  /*cbb60*/  STL.64 [R1+0x18f0], R12 ;  /* 0x0018f00c01007387 */ /* 0x0003e80000100a00 */
[----:B-1----:R-:W2:Y:S04]  /*cbb70*/  LDL.LU.64 R12, [R1+0x4008] ;  /* 0x00400800010c7983 */ /* 0x002ea80000300a00 */
[----:B------:R-:W-:Y:S04]  /*cbb80*/  STL.64 [R1+0x3ff8], R4 ;  /* 0x003ff80401007387 */ /* 0x000fe80000100a00 */
[----:B------:R1:W-:Y:S04]  /*cbb90*/  STL.64 [R1+0x18f8], R26 ;  /* 0x0018f81a01007387 */ /* 0x0003e80000100a00 */
[----:B-1----:R-:W4:Y:S04]  /*cbba0*/  LDL.LU.64 R26, [R1+0x4000] ;  /* 0x00400000011a7983 */ /* 0x002f280000300a00 */
[----:B------:R1:W-:Y:S04]  /*cbbb0*/  STL [R1+0x3fe8], R3 ;  /* 0x003fe80301007387 */ /* 0x0003e80000100800 */
[----:B-1----:R-:W2:Y:S02]  /*cbbc0*/  LDL.LU R3, [R1+0x2c4] ;  /* 0x0002c40001037983 */ /* 0x002ea40000300800 */
[----:B--2---:R-:W-:-:S05]  /*cbbd0*/  IADD3 R4, P4, PT, R3, R0, RZ ;  /* 0x0000000003047210 */ /* 0x004fca0007f9e0ff */
[----:B------:R1:W-:Y:S04]  /*cbbe0*/  STL [R1+0x1910], R4 ;  /* 0x0019100401007387 */ /* 0x0003e80000100800 */
[----:B-1----:R-:W2:Y:S01]  /*cbbf0*/  LDL.LU.64 R4, [R1+0x3ff8] ;  /* 0x003ff80001047983 */ /* 0x002ea20000300a00 */
[----:B------:R-:W-:-:S05]  /*cbc00*/  IADD3 R16, P6, PT, R17, R2, RZ ;  /* 0x0000000211107210 */ /* 0x000fca0007fde0ff */
[----:B--2---:R-:W-:-:S05]  /*cbc10*/  IMAD.X R17, R11, 0x1, R4, P6 ;  /* 0x000000010b117824 */ /* 0x004fca00030e0604 */
[----:B------:R1:W-:Y:S04]  /*cbc20*/  STL.64 [R1+0x1900], R16 ;  /* 0x0019001001007387 */ /* 0x0003e80000100a00 */
[----:B-1----:R-:W2:Y:S01]  /*cbc30*/  LDL.LU.64 R16, [R1+0x3ff0] ;  /* 0x003ff00001107983 */ /* 0x002ea20000300a00 */
[----:B------:R-:W-:-:S03]  /*cbc40*/  SHF.R.S32.HI R25, RZ, 0x1f, R3 ;  /* 0x0000001fff197819 */ /* 0x000fc60000011403 */
[----:B--2---:R-:W-:Y:S04]  /*cbc50*/  STL.64 [R1+0x3fc8], R16 ;  /* 0x003fc81001007387 */ /* 0x004fe80000100a00 */
[----:B------:R1:W-:Y:S04]  /*cbc60*/  STL.64 [R1+0x3fe0], R4 ;  /* 0x003fe00401007387 */ /* 0x0003e80000100a00 */
[----:B-1----:R0:W2:Y:S04]  /*cbc70*/  LDL.64 R4, [R1+0x1910] ;  /* 0x0019100001047983 */ /* 0x0020a80000100a00 */
[----:B------:R1:W-:Y:S04]  /*cbc80*/  STL.64 [R1+0x3fd0], R12 ;  /* 0x003fd00c01007387 */ /* 0x0003e80000100a00 */
[----:B-1----:R-:W2:Y:S04]  /*cbc90*/  LDL.LU R12, [R1+0x2c8] ;  /* 0x0002c800010c7983 */ /* 0x002ea80000300800 */
[----:B---3--:R1:W-:Y:S02]  /*cbca0*/  STL.64 [R1+0x3fd8], R18 ;  /* 0x003fd81201007387 */ /* 0x0083e40000100a00 */
[----:B-1----:R-:W-:-:S02]  /*cbcb0*/  IADD3 R18, P6, PT, R3, R2, RZ ;  /* 0x0000000203127210 */ /* 0x002fc40007fde0ff */
[----:B------:R-:W2:Y:S02]  /*cbcc0*/  LDL.LU R3, [R1+0x3fe8] ;  /* 0x003fe80001037983 */ /* 0x000ea40000300800 */
[----:B--2---:R-:W-:-:S05]  /*cbcd0*/  IMAD.X R5, R25, 0x1, R3, P4 ;  /* 0x0000000119057824 */ /* 0x004fca00020e0603 */
[----:B------:R1:W-:Y:S04]  /*cbce0*/  STL [R1+0x1914], R5 ;  /* 0x0019140501007387 */ /* 0x0003e80000100800 */
[----:B-1----:R-:W2:Y:S01]  /*cbcf0*/  LDL.LU.64 R4, [R1+0x3fe0] ;  /* 0x003fe00001047983 */ /* 0x002ea20000300a00 */
[----:B------:R-:W-:Y:S02]  /*cbd00*/  SHF.R.S32.HI R11, RZ, 0x1f, R12 ;  /* 0x0000001fff0b7819 */ /* 0x000fe4000001140c */
[----:B------:R-:W-:-:S05]  /*cbd10*/  IADD3 R16, P5, PT, R12, R0, RZ ;  /* 0x000000000c107210 */ /* 0x000fca0007fbe0ff */
[----:B------:R-:W-:Y:S02]  /*cbd20*/  IMAD.X R17, R11, 0x1, R3, P5 ;  /* 0x000000010b117824 */ /* 0x000fe400028e0603 */
[----:B--2---:R-:W-:Y:S01]  /*cbd30*/  IMAD.X R19, R25, 0x1, R4, P6 ;  /* 0x0000000119137824 */ /* 0x004fe200030e0604 */
[----:B------:R-:W-:-:S04]  /*cbd40*/  IADD3 R12, P6, PT, R12, R2, RZ ;  /* 0x000000020c0c7210 */ /* 0x000fc80007fde0ff */
[----:B------:R1:W-:Y:S04]  /*cbd50*/  STL.64 [R1+0x1908], R18 ;  /* 0x0019081201007387 */ /* 0x0003e80000100a00 */
[----:B-1----:R-:W2:Y:S04]  /*cbd60*/  LDL.LU.64 R18, [R1+0x3fd8] ;  /* 0x003fd80001127983 */ /* 0x002ea80000300a00 */
[----:B------:R1:W-:Y:S04]  /*cbd70*/  STL [R1+0x1920], R12 ;  /* 0x0019200c01007387 */ /* 0x0003e80000100800 */
[----:B-1----:R-:W3:Y:S04]  /*cbd80*/  LDL.LU.64 R12, [R1+0x3fd0] ;  /* 0x003fd000010c7983 */ /* 0x002ee80000300a00 */
[----:B------:R1:W-:Y:S04]  /*cbd90*/  STL.64 [R1+0x1918], R16 ;  /* 0x0019181001007387 */ /* 0x0003e80000100a00 */
[----:B-1----:R-:W3:Y:S04]  /*cbda0*/  LDL.LU.64 R16, [R1+0x3fc8] ;  /* 0x003fc80001107983 */ /* 0x002ee80000300a00 */
[----:B------:R1:W-:Y:S04]  /*cbdb0*/  STL.64 [R1+0x3fc0], R2 ;  /* 0x003fc00201007387 */ /* 0x0003e80000100a00 */
[----:B-1----:R0:W3:Y:S04]  /*cbdc0*/  LDL.64 R2, [R1+0x1920] ;  /* 0x0019200001027983 */ /* 0x0020e80000100a00 */
[----:B--2---:R-:W-:Y:S04]  /*cbdd0*/  STL.64 [R1+0x3fa0], R18 ;  /* 0x003fa01201007387 */ /* 0x004fe80000100a00 */
[----:B----4-:R1:W-:Y:S04]  /*cbde0*/  STL.64 [R1+0x3fa8], R26 ;  /* 0x003fa81a01007387 */ /* 0x0103e80000100a00 */
[----:B-1----:R-:W2:Y:S04]  /*cbdf0*/  LDL.LU R26, [R1+0x2e0] ;  /* 0x0002e000011a7983 */ /* 0x002ea80000300800 */
[----:B------:R1:W-:Y:S04]  /*cbe00*/  STL.64 [R1+0x3fb0], R20 ;  /* 0x003fb01401007387 */ /* 0x0003e80000100a00 */
[----:B-1----:R-:W4:Y:S01]  /*cbe10*/  LDL.LU R21, [R1+0x2cc] ;  /* 0x0002cc0001157983 */ /* 0x002f220000300800 */
[----:B---3--:R-:W-:-:S05]  /*cbe20*/  IMAD.X R3, R11, 0x1, R4, P6 ;  /* 0x000000010b037824 */ /* 0x008fca00030e0604 */
[----:B------:R1:W-:Y:S04]  /*cbe30*/  STL [R1+0x1924], R3 ;  /* 0x0019240301007387 */ /* 0x0003e80000100800 */
[----:B-1----:R-:W3:Y:S01]  /*cbe40*/  LDL.LU.64 R2, [R1+0x3fc0] ;  /* 0x003fc00001027983 */ /* 0x002ee20000300a00 */
[----:B----4-:R-:W-:Y:S02]  /*cbe50*/  SHF.R.S32.HI R25, RZ, 0x1f, R21 ;  /* 0x0000001fff197819 */ /* 0x010fe40000011415 */
[C---:B------:R-:W-:Y:S02]  /*cbe60*/  IADD3 R18, P4, PT, R21.reuse, R0, RZ ;  /* 0x0000000015127210 */ /* 0x040fe40007f9e0ff */
[----:B---3--:R-:W-:Y:S01]  /*cbe70*/  IADD3 R20, P6, PT, R21, R2, RZ ;  /* 0x0000000215147210 */ /* 0x008fe20007fde0ff */
[----:B------:R-:W-:-:S02]  /*cbe80*/  IMAD.MOV.U32 R21, RZ, RZ, R19 ;  /* 0x000000ffff157224 */ /* 0x000fc400078e0013 */
[----:B------:R-:W-:Y:S02]  /*cbe90*/  IMAD.X R21, R25, 0x1, R3, P4 ;  /* 0x0000000119157824 */ /* 0x000fe400020e0603 */
[----:B------:R1:W-:Y:S04]  /*cbea0*/  STL [R1+0x3fb8], R20 ;  /* 0x003fb81401007387 */ /* 0x0003e80000100800 */
[----:B------:R3:W-:Y:S04]  /*cbeb0*/  STL [R1+0x1930], R18 ;  /* 0x0019301201007387 */ /* 0x0007e80000100800 */
[----:B------:R4:W-:Y:S01]  /*cbec0*/  STL [R1+0x1934], R21 ;  /* 0x0019341501007387 */ /* 0x0009e20000100800 */
[----:B-1----:R-:W-:-:S06]  /*cbed0*/  IMAD.MOV.U32 R20, RZ, RZ, R18 ;  /* 0x000000ffff147224 */ /* 0x002fcc00078e0012 */
[----:B------:R-:W4:Y:S01]  /*cbee0*/  LDL.LU R20, [R1+0x3fb8] ;  /* 0x003fb80001147983 */ /* 0x000f220000300800 */
[----:B--2---:R-:W-:Y:S02]  /*cbef0*/  SHF.R.S32.HI R11, RZ, 0x1f, R26 ;  /* 0x0000001fff0b7819 */ /* 0x004fe4000001141a */
[C---:B---3--:R-:W-:Y:S01]  /*cbf00*/  IADD3 R18, P5, PT, R26.reuse, R0, RZ ;  /* 0x000000001a127210 */ /* 0x048fe20007fbe0ff */
[----:B----4-:R-:W-:Y:S01]  /*cbf10*/  IMAD.X R21, R25, 0x1, R4, P6 ;  /* 0x0000000119157824 */ /* 0x010fe200030e0604 */
[----:B------:R-:W-:-:S03]  /*cbf20*/  IADD3 R26, P6, PT, R26, R2, RZ ;  /* 0x000000021a1a7210 */ /* 0x000fc60007fde0ff */
[----:B------:R-:W-:Y:S01]  /*cbf30*/  IMAD.X R19, R11, 0x1, R3, P5 ;  /* 0x000000010b137824 */ /* 0x000fe200028e0603 */
[----:B------:R1:W-:Y:S04]  /*cbf40*/  STL.64 [R1+0x1928], R20 ;  /* 0x0019281401007387 */ /* 0x0003e80000100a00 */
[----:B-1----:R-:W2:Y:S04]  /*cbf50*/  LDL.LU.64 R20, [R1+0x3fb0] ;  /* 0x003fb00001147983 */ /* 0x002ea80000300a00 */
[----:B------:R1:W-:Y:S04]  /*cbf60*/  STL [R1+0x1940], R26 ;  /* 0x0019401a01007387 */ /* 0x0003e80000100800 */
[----:B-1----:R-:W3:Y:S04]  /*cbf70*/  LDL.LU.64 R26, [R1+0x3fa8] ;  /* 0x003fa800011a7983 */ /* 0x002ee80000300a00 */
[----:B------:R1:W-:Y:S04]  /*cbf80*/  STL.64 [R1+0x1938], R18 ;  /* 0x0019381201007387 */ /* 0x0003e80000100a00 */
[----:B-1----:R-:W4:Y:S04]  /*cbf90*/  LDL.LU.64 R18, [R1+0x3fa0] ;  /* 0x003fa00001127983 */ /* 0x002f280000300a00 */
[----:B------:R-:W-:Y:S04]  /*cbfa0*/  STL.64 [R1+0x3f98], R2 ;  /* 0x003f980201007387 */ /* 0x000fe80000100a00 */
[----:B----4-:R1:W-:Y:S04]  /*cbfb0*/  STL.64 [R1+0x3f88], R18 ;  /* 0x003f881201007387 */ /* 0x0103e80000100a00 */
[----:B-1----:R-:W4:Y:S04]  /*cbfc0*/  LDL.LU R19, [R1+0x2e4] ;  /* 0x0002e40001137983 */ /* 0x002f280000300800 */
[----:B------:R1:W-:Y:S04]  /*cbfd0*/  STL.64 [R1+0x3f78], R16 ;  /* 0x003f781001007387 */ /* 0x0003e80000100a00 */
[----:B-1----:R0:W2:Y:S01]  /*cbfe0*/  LDL.64 R16, [R1+0x1940] ;  /* 0x0019400001107983 */ /* 0x0020a20000100a00 */
[----:B----4-:R-:W-:-:S05]  /*cbff0*/  IADD3 R2, P4, PT, R19, R0, RZ ;  /* 0x0000000013027210 */ /* 0x010fca0007f9e0ff */
[----:B------:R1:W-:Y:S01]  /*cc000*/  STL [R1+0x1948], R2 ;  /* 0x0019480201007387 */ /* 0x0003e20000100800 */
[----:B--2---:R-:W-:-:S03]  /*cc010*/  IMAD.X R17, R11, 0x1, R4, P6 ;  /* 0x000000010b117824 */ /* 0x004fc600030e0604 */
[----:B-1----:R-:W2:Y:S04]  /*cc020*/  LDL.LU.64 R2, [R1+0x3f98] ;  /* 0x003f980001027983 */ /* 0x002ea80000300a00 */
[----:B------:R1:W-:Y:S04]  /*cc030*/  STL.64 [R1+0x3f90], R4 ;  /* 0x003f900401007387 */ /* 0x0003e80000100a00 */
[----:B-1----:R0:W2:Y:S01]  /*cc040*/  LDL.64 R4, [R1+0x1948] ;  /* 0x0019480001047983 */ /* 0x0020a20000100a00 */
[----:B------:R-:W-:-:S03]  /*cc050*/  SHF.R.S32.HI R25, RZ, 0x1f, R19 ;  /* 0x0000001fff197819 */ /* 0x000fc60000011413 */
[----:B------:R-:W-:Y:S04]  /*cc060*/  STL [R1+0x1944], R17 ;  /* 0x0019441101007387 */ /* 0x000fe80000100800 */
[----:B------:R1:W-:Y:S04]  /*cc070*/  STL.64 [R1+0x3f80], R12 ;  /* 0x003f800c01007387 */ /* 0x0003e80000100a00 */
[----:B-1----:R-:W4:Y:S01]  /*cc080*/  LDL.LU R12, [R1+0x2e8] ;  /* 0x0002e800010c7983 */ /* 0x002f220000300800 */
[----:B--2---:R-:W-:-:S05]  /*cc090*/  IMAD.X R5, R25, 0x1, R3, P4 ;  /* 0x0000000119057824 */ /* 0x004fca00020e0603 */
[----:B------:R1:W-:Y:S04]  /*cc0a0*/  STL [R1+0x194c], R5 ;  /* 0x00194c0501007387 */ /* 0x0003e80000100800 */
[----:B-1----:R-:W2:Y:S01]  /*cc0b0*/  LDL.LU.64 R4, [R1+0x3f90] ;  /* 0x003f900001047983 */ /* 0x002ea20000300a00 */
[----:B------:R-:W-:Y:S02]  /*cc0c0*/  IADD3 R18, P6, PT, R19, R2, RZ ;  /* 0x0000000213127210 */ /* 0x000fe40007fde0ff */
[----:B----4-:R-:W-:Y:S02]  /*cc0d0*/  SHF.R.S32.HI R11, RZ, 0x1f, R12 ;  /* 0x0000001fff0b7819 */ /* 0x010fe4000001140c */
[----:B------:R-:W-:-:S05]  /*cc0e0*/  IADD3 R16, P5, PT, R12, R0, RZ ;  /* 0x000000000c107210 */ /* 0x000fca0007fbe0ff */
[----:B------:R-:W-:Y:S02]  /*cc0f0*/  IMAD.X R17, R11, 0x1, R3, P5 ;  /* 0x000000010b117824 */ /* 0x000fe400028e0603 */
[----:B--2---:R-:W-:Y:S01]  /*cc100*/  IMAD.X R19, R25, 0x1, R4, P6 ;  /* 0x0000000119137824 */ /* 0x004fe200030e0604 */
[----:B------:R-:W-:-:S04]  /*cc110*/  IADD3 R12, P6, PT, R12, R2, RZ ;  /* 0x000000020c0c7210 */ /* 0x000fc80007fde0ff */
[----:B------:R1:W-:Y:S04]  /*cc120*/  STL.64 [R1+0x1950], R18 ;  /* 0x0019501201007387 */ /* 0x0003e80000100a00 */
[----:B-1----:R-:W2:Y:S04]  /*cc130*/  LDL.LU.64 R18, [R1+0x3f88] ;  /* 0x003f880001127983 */ /* 0x002ea80000300a00 */
[----:B------:R1:W-:Y:S04]  /*cc140*/  STL [R1+0x1960], R12 ;  /* 0x0019600c01007387 */ /* 0x0003e80000100800 */
[----:B-1----:R-:W4:Y:S04]  /*cc150*/  LDL.LU.64 R12, [R1+0x3f80] ;  /* 0x003f8000010c7983 */ /* 0x002f280000300a00 */
[----:B------:R1:W-:Y:S04]  /*cc160*/  STL.64 [R1+0x1958], R16 ;  /* 0x0019581001007387 */ /* 0x0003e80000100a00 */
[----:B-1----:R-:W2:Y:S04]  /*cc170*/  LDL.LU.64 R16, [R1+0x3f78] ;  /* 0x003f780001107983 */ /* 0x002ea80000300a00 */
[----:B--2---:R1:W-:Y:S04]  /*cc180*/  STL.64 [R1+0x3f58], R16 ;  /* 0x003f581001007387 */ /* 0x0043e80000100a00 */
[----:B-1----:R-:W2:Y:S04]  /*cc190*/  LDL.LU R17, [R1+0x2ec] ;  /* 0x0002ec0001117983 */ /* 0x002ea80000300800 */
[----:B----4-:R1:W-:Y:S04]  /*cc1a0*/  STL.64 [R1+0x3f68], R12 ;  /* 0x003f680c01007387 */ /* 0x0103e80000100a00 */
[----:B-1----:R0:W4:Y:S04]  /*cc1b0*/  LDL.64 R12, [R1+0x1960] ;  /* 0x00196000010c7983 */ /* 0x0021280000100a00 */
[----:B------:R-:W-:Y:S04]  /*cc1c0*/  STL.64 [R1+0x3f70], R28 ;  /* 0x003f701c01007387 */ /* 0x000fe80000100a00 */
[----:B------:R1:W-:Y:S01]  /*cc1d0*/  STL.64 [R1+0x3f60], R18 ;  /* 0x003f601201007387 */ /* 0x0003e20000100a00 */
[----:B----4-:R-:W-:-:S05]  /*cc1e0*/  IMAD.X R13, R11, 0x1, R4, P6 ;  /* 0x000000010b0d7824 */ /* 0x010fca00030e0604 */
[----:B------:R4:W-:Y:S04]  /*cc1f0*/  STL [R1+0x1964], R13 ;  /* 0x0019640d01007387 */ /* 0x0009e80000100800 */
[----:B-1----:R-:W3:Y:S01]  /*cc200*/  LDL.LU R18, [R1+0x300] ;  /* 0x0003000001127983 */ /* 0x002ee20000300800 */
[----:B--2---:R-:W-:Y:S02]  /*cc210*/  SHF.R.S32.HI R25, RZ, 0x1f, R17 ;  /* 0x0000001fff197819 */ /* 0x004fe40000011411 */
[C---:B------:R-:W-:Y:S02]  /*cc220*/  IADD3 R28, P4, PT, R17.reuse, R0, RZ ;  /* 0x00000000111c7210 */ /* 0x040fe40007f9e0ff */
[----:B------:R-:W-:-:S03]  /*cc230*/  IADD3 R12, P6, PT, R17, R2, RZ ;  /* 0x00000002110c7210 */ /* 0x000fc60007fde0ff */
[C---:B------:R-:W-:Y:S02]  /*cc240*/  IMAD.X R29, R25.reuse, 0x1, R3, P4 ;  /* 0x00000001191d7824 */ /* 0x040fe400020e0603 */
[----:B----4-:R-:W-:-:S03]  /*cc250*/  IMAD.X R13, R25, 0x1, R4, P6 ;  /* 0x00000001190d7824 */ /* 0x010fc600030e0604 */
[----:B------:R1:W-:Y:S04]  /*cc260*/  STL.64 [R1+0x1968], R28 ;  /* 0x0019681c01007387 */ /* 0x0003e80000100a00 */
[----:B-1----:R-:W2:Y:S04]  /*cc270*/  LDL.LU.64 R28, [R1+0x3f70] ;  /* 0x003f7000011c7983 */ /* 0x002ea80000300a00 */
[----:B------:R1:W-:Y:S04]  /*cc280*/  STL.64 [R1+0x1970], R12 ;  /* 0x0019700c01007387 */ /* 0x0003e80000100a00 */
[----:B-1----:R-:W4:Y:S01]  /*cc290*/  LDL.LU.64 R12, [R1+0x3f68] ;  /* 0x003f6800010c7983 */ /* 0x002f220000300a00 */
[----:B---3--:R-:W-:-:S02]  /*cc2a0*/  SHF.R.S32.HI R11, RZ, 0x1f, R18 ;  /* 0x0000001fff0b7819 */ /* 0x008fc40000011412 */
[C---:B------:R-:W-:Y:S02]  /*cc2b0*/  IADD3 R16, P5, PT, R18.reuse, R0, RZ ;  /* 0x0000000012107210 */ /* 0x040fe40007fbe0ff */
[----:B------:R-:W-:-:S03]  /*cc2c0*/  IADD3 R18, P6, PT, R18, R2, RZ ;  /* 0x0000000212127210 */ /* 0x000fc60007fde0ff */
[----:B------:R-:W-:Y:S02]  /*cc2d0*/  IMAD.X R17, R11, 0x1, R3, P5 ;  /* 0x000000010b117824 */ /* 0x000fe400028e0603 */
[----:B------:R1:W-:Y:S04]  /*cc2e0*/  STL [R1+0x1980], R18 ;  /* 0x0019801201007387 */ /* 0x0003e80000100800 */
[----:B-1----:R-:W3:Y:S04]  /*cc2f0*/  LDL.LU.64 R18, [R1+0x3f60] ;  /* 0x003f600001127983 */ /* 0x002ee80000300a00 */
[----:B------:R1:W-:Y:S04]  /*cc300*/  STL.64 [R1+0x1978], R16 ;  /* 0x0019781001007387 */ /* 0x0003e80000100a00 */
[----:B-1----:R-:W2:Y:S04]  /*cc310*/  LDL.LU.64 R16, [R1+0x3f58] ;  /* 0x003f580001107983 */ /* 0x002ea80000300a00 */
[----:B--2---:R1:W-:Y:S04]  /*cc320*/  STL.64 [R1+0x3f38], R16 ;  /* 0x003f381001007387 */ /* 0x0043e80000100a00 */
[----:B-1----:R-:W2:Y:S04]  /*cc330*/  LDL.LU R17, [R1+0x304] ;  /* 0x0003040001117983 */ /* 0x002ea80000300800 */
[----:B---3--:R1:W-:Y:S04]  /*cc340*/  STL.64 [R1+0x3f40], R18 ;  /* 0x003f401201007387 */ /* 0x0083e80000100a00 */
[----:B-1----:R-:W3:Y:S04]  /*cc350*/  LDL.LU R18, [R1+0x308] ;  /* 0x0003080001127983 */ /* 0x002ee80000300800 */
[----:B------:R1:W-:Y:S04]  /*cc360*/  STL.64 [R1+0x3f48], R20 ;  /* 0x003f481401007387 */ /* 0x0003e80000100a00 */
[----:B-1----:R0:W4:Y:S04]  /*cc370*/  LDL.64 R20, [R1+0x1980] ;  /* 0x0019800001147983 */ /* 0x0021280000100a00 */
[----:B------:R1:W-:Y:S01]  /*cc380*/  STL.64 [R1+0x3f50], R14 ;  /* 0x003f500e01007387 */ /* 0x0003e20000100a00 */
[----:B--2---:R-:W-:-:S02]  /*cc390*/  SHF.R.S32.HI R25, RZ, 0x1f, R17 ;  /* 0x0000001fff197819 */ /* 0x004fc40000011411 */
[----:B-1----:R-:W-:-:S05]  /*cc3a0*/  IADD3 R14, P4, PT, R17, R0, RZ ;  /* 0x00000000110e7210 */ /* 0x002fca0007f9e0ff */
[--C-:B------:R-:W-:Y:S01]  /*cc3b0*/  IMAD.X R15, R25, 0x1, R3.reuse, P4 ;  /* 0x00000001190f7824 */ /* 0x100fe200020e0603 */
[----:B---3--:R-:W-:Y:S01]  /*cc3c0*/  IADD3 R16, P5, PT, R18, R0, RZ ;  /* 0x0000000012107210 */ /* 0x008fe20007fbe0ff */
[----:B----4-:R-:W-:Y:S01]  /*cc3d0*/  IMAD.X R21, R11, 0x1, R4, P6 ;  /* 0x000000010b157824 */ /* 0x010fe200030e0604 */
[----:B------:R-:W-:Y:S02]  /*cc3e0*/  IADD3 R20, P6, PT, R17, R2, RZ ;  /* 0x0000000211147210 */ /* 0x000fe40007fde0ff */
[----:B------:R-:W-:Y:S02]  /*cc3f0*/  SHF.R.S32.HI R11, RZ, 0x1f, R18 ;  /* 0x0000001fff0b7819 */ /* 0x000fe40000011412 */
[----:B------:R1:W-:Y:S04]  /*cc400*/  STL [R1+0x1984], R21 ;  /* 0x0019841501007387 */ /* 0x0003e80000100800 */
[----:B------:R2:W-:Y:S01]  /*cc410*/  STL.64 [R1+0x1990], R14 ;  /* 0x0019900e01007387 */ /* 0x0005e20000100a00 */
[----:B------:R-:W-:-:S02]  /*cc420*/  IMAD.X R17, R11, 0x1, R3, P5 ;  /* 0x000000010b117824 */ /* 0x000fc400028e0603 */
[----:B-1----:R-:W-:Y:S01]  /*cc430*/  IMAD.X R21, R25, 0x1, R4, P6 ;  /* 0x0000000119157824 */ /* 0x002fe200030e0604 */
        /* <DEDUP_REMOVED lines=8> */
[----:B------:R1:W-:Y:S04]  /*cc4c0*/  STL.64 [R1+0x3f18], R26 ;  /* 0x003f181a01007387 */ /* 0x0003e80000100a00 */
[----:B-1----:R-:W2:Y:S04]  /*cc4d0*/  LDL.LU R27, [R1+0x30c] ;  /* 0x00030c00011b7983 */ /* 0x002ea80000300800 */
[----:B------:R1:W-:Y:S04]  /*cc4e0*/  STL.64 [R1+0x3f28], R12 ;  /* 0x003f280c01007387 */ /* 0x0003e80000100a00 */
[----:B-1----:R0:W3:Y:S04]  /*cc4f0*/  LDL.64 R12, [R1+0x19a0] ;  /* 0x0019a000010c7983 */ /* 0x0020e80000100a00 */
[----:B------:R-:W-:Y:S04]  /*cc500*/  STL.64 [R1+0x3f30], R6 ;  /* 0x003f300601007387 */ /* 0x000fe80000100a00 */
[----:B------:R1:W-:Y:S04]  /*cc510*/  STL.64 [R1+0x3f20], R28 ;  /* 0x003f201c01007387 */ /* 0x0003e80000100a00 */
[----:B-1----:R-:W4:Y:S01]  /*cc520*/  LDL.LU R28, [R1+0x320] ;  /* 0x00032000011c7983 */ /* 0x002f220000300800 */
[----:B--2---:R-:W-:-:S02]  /*cc530*/  SHF.R.S32.HI R25, RZ, 0x1f, R27 ;  /* 0x0000001fff197819 */ /* 0x004fc4000001141b */
[----:B------:R-:W-:-:S05]  /*cc540*/  IADD3 R6, P4, PT, R27, R0, RZ ;  /* 0x000000001b067210 */ /* 0x000fca0007f9e0ff */
[----:B------:R-:W-:Y:S02]  /*cc550*/  IMAD.X R7, R25, 0x1, R3, P4 ;  /* 0x0000000119077824 */ /* 0x000fe400020e0603 */
[----:B---3--:R-:W-:Y:S01]  /*cc560*/  IMAD.X R13, R11, 0x1, R4, P6 ;  /* 0x000000010b0d7824 */ /* 0x008fe200030e0604 */
[----:B------:R-:W-:-:S04]  /*cc570*/  IADD3 R12, P6, PT, R27, R2, RZ ;  /* 0x000000021b0c7210 */ /* 0x000fc80007fde0ff */
[----:B------:R1:W-:Y:S04]  /*cc580*/  STL [R1+0x19a4], R13 ;  /* 0x0019a40d01007387 */ /* 0x0003e80000100800 */
[----:B------:R2:W-:Y:S01]  /*cc590*/  STL.64 [R1+0x19b0], R6 ;  /* 0x0019b00601007387 */ /* 0x0005e20000100a00 */
[----:B----4-:R-:W-:Y:S02]  /*cc5a0*/  SHF.R.S32.HI R11, RZ, 0x1f, R28 ;  /* 0x0000001fff0b7819 */ /* 0x010fe4000001141c */
[C---:B------:R-:W-:Y:S01]  /*cc5b0*/  IADD3 R26, P5, PT, R28.reuse, R0, RZ ;  /* 0x000000001c1a7210 */ /* 0x040fe20007fbe0ff */
[----:B-1----:R-:W-:Y:S01]  /*cc5c0*/  IMAD.X R13, R25, 0x1, R4, P6 ;  /* 0x00000001190d7824 */ /* 0x002fe200030e0604 */
[----:B------:R-:W-:Y:S01]  /*cc5d0*/  IADD3 R28, P6, PT, R28, R2, RZ ;  /* 0x000000021c1c7210 */ /* 0x000fe20007fde0ff */
[----:B--2---:R-:W2:Y:S04]  /*cc5e0*/  LDL.LU.64 R6, [R1+0x3f30] ;  /* 0x003f300001067983 */ /* 0x004ea80000300a00 */
[----:B------:R1:W-:Y:S01]  /*cc5f0*/  STL.64 [R1+0x19a8], R12 ;  /* 0x0019a80c01007387 */ /* 0x0003e20000100a00 */
[----:B------:R-:W-:-:S03]  /*cc600*/  IMAD.X R27, R11, 0x1, R3, P5 ;  /* 0x000000010b1b7824 */ /* 0x000fc600028e0603 */
        /* <DEDUP_REMOVED lines=9> */
[----:B------:R1:W-:Y:S04]  /*cc6a0*/  STL.64 [R1+0x3f00], R18 ;  /* 0x003f001201007387 */ /* 0x0003e80000100a00 */
[----:B-1----:R-:W4:Y:S04]  /*cc6b0*/  LDL.LU R18, [R1+0x328] ;  /* 0x0003280001127983 */ /* 0x002f280000300800 */
[----:B------:R1:W-:Y:S01]  /*cc6c0*/  STL.64 [R1+0x3f10], R8 ;  /* 0x003f100801007387 */ /* 0x0003e20000100a00 */
[----:B--2---:R-:W-:-:S02]  /*cc6d0*/  SHF.R.S32.HI R25, RZ, 0x1f, R21 ;  /* 0x0000001fff197819 */ /* 0x004fc40000011415 */
[----:B-1----:R-:W-:-:S05]  /*cc6e0*/  IADD3 R8, P4, PT, R21, R0, RZ ;  /* 0x0000000015087210 */ /* 0x002fca0007f9e0ff */
[----:B------:R-:W-:Y:S02]  /*cc6f0*/  IMAD.X R9, R25, 0x1, R3, P4 ;  /* 0x0000000119097824 */ /* 0x000fe400020e0603 */
[----:B---3--:R-:W-:Y:S01]  /*cc700*/  IMAD.X R17, R11, 0x1, R4, P6 ;  /* 0x000000010b117824 */ /* 0x008fe200030e0604 */
[----:B------:R-:W-:-:S05]  /*cc710*/  IADD3 R20, P6, PT, R21, R2, RZ ;  /* 0x0000000215147210 */ /* 0x000fca0007fde0ff */
[----:B------:R-:W-:Y:S01]  /*cc720*/  IMAD.X R21, R25, 0x1, R4, P6 ;  /* 0x0000000119157824 */ /* 0x000fe200030e0604 */
[----:B------:R1:W-:Y:S04]  /*cc730*/  STL [R1+0x19c4], R17 ;  /* 0x0019c41101007387 */ /* 0x0003e80000100800 */
[----:B------:R2:W-:Y:S01]  /*cc740*/  STL.64 [R1+0x19c8], R8 ;  /* 0x0019c80801007387 */ /* 0x0005e20000100a00 */
[----:B----4-:R-:W-:Y:S02]  /*cc750*/  SHF.R.S32.HI R11, RZ, 0x1f, R18 ;  /* 0x0000001fff0b7819 */ /* 0x010fe40000011412 */
[C---:B------:R-:W-:Y:S02]  /*cc760*/  IADD3 R16, P5, PT, R18.reuse, R0, RZ ;  /* 0x0000000012107210 */ /* 0x040fe40007fbe0ff */
[----:B------:R-:W-:-:S03]  /*cc770*/  IADD3 R18, P6, PT, R18, R2, RZ ;  /* 0x0000000212127210 */ /* 0x000fc60007fde0ff */
[----:B-1----:R-:W-:Y:S01]  /*cc780*/  IMAD.X R17, R11, 0x1, R3, P5 ;  /* 0x000000010b117824 */ /* 0x002fe200028e0603 */
        /* <DEDUP_REMOVED lines=10> */
[----:B-1----:R-:W3:Y:S04]  /*cc830*/  LDL.LU R26, [R1+0x3a0] ;  /* 0x0003a000011a7983 */ /* 0x002ee80000300800 */
[----:B------:R1:W-:Y:S04]  /*cc840*/  STL.64 [R1+0x3ee8], R12 ;  /* 0x003ee80c01007387 */ /* 0x0003e80000100a00 */
[----:B-1----:R0:W4:Y:S04]  /*cc850*/  LDL.64 R12, [R1+0x19e0] ;  /* 0x0019e000010c7983 */ /* 0x0021280000100a00 */
[----:B------:R1:W-:Y:S01]  /*cc860*/  STL.64 [R1+0x3ef0], R28 ;  /* 0x003ef01c01007387 */ /* 0x0003e20000100a00 */
[----:B--2---:R-:W-:-:S02]  /*cc870*/  SHF.R.S32.HI R25, RZ, 0x1f, R7 ;  /* 0x0000001fff197819 */ /* 0x004fc40000011407 */
[----:B-1----:R-:W-:-:S05]  /*cc880*/  IADD3 R28, P4, PT, R7, R0, RZ ;  /* 0x00000000071c7210 */ /* 0x002fca0007f9e0ff */
[----:B------:R-:W-:Y:S01]  /*cc890*/  IMAD.X R29, R25, 0x1, R3, P4 ;  /* 0x00000001191d7824 */ /* 0x000fe200020e0603 */
[C---:B---3--:R-:W-:Y:S01]  /*cc8a0*/  IADD3 R6, P5, PT, R26.reuse, R0, RZ ;  /* 0x000000001a067210 */ /* 0x048fe20007fbe0ff */
[----:B----4-:R-:W-:Y:S01]  /*cc8b0*/  IMAD.X R13, R11, 0x1, R4, P6 ;  /* 0x000000010b0d7824 */ /* 0x010fe200030e0604 */
[-C--:B------:R-:W-:Y:S02]  /*cc8c0*/  IADD3 R12, P6, PT, R7, R2.reuse, RZ ;  /* 0x00000002070c7210 */ /* 0x080fe40007fde0ff */
[----:B------:R-:W-:Y:S02]  /*cc8d0*/  SHF.R.S32.HI R11, RZ, 0x1f, R26 ;  /* 0x0000001fff0b7819 */ /* 0x000fe4000001141a */
[----:B------:R1:W-:Y:S04]  /*cc8e0*/  STL [R1+0x19e4], R13 ;  /* 0x0019e40d01007387 */ /* 0x0003e80000100800 */
[----:B------:R2:W-:Y:S01]  /*cc8f0*/  STL.64 [R1+0x19f0], R28 ;  /* 0x0019f01c01007387 */ /* 0x0005e20000100a00 */
[----:B-1----:R-:W-:Y:S01]  /*cc900*/  IMAD.X R13, R25, 0x1, R4, P6 ;  /* 0x00000001190d7824 */ /* 0x002fe200030e0604 */
[----:B------:R-:W-:-:S02]  /*cc910*/  IADD3 R26, P6, PT, R26, R2, RZ ;  /* 0x000000021a1a7210 */ /* 0x000fc40007fde0ff */
[----:B--2---:R-:W2:Y:S04]  /*cc920*/  LDL.LU.64 R28, [R1+0x3ef0] ;  /* 0x003ef000011c7983 */ /* 0x004ea80000300a00 */
[----:B------:R1:W-:Y:S04]  /*cc930*/  STL.64 [R1+0x19f8], R12 ;  /* 0x0019f80c01007387 */ /* 0x0003e80000100a00 */
[----:B-1----:R-:W3:Y:S04]  /*cc940*/  LDL.LU.64 R12, [R1+0x3ee8] ;  /* 0x003ee800010c7983 */ /* 0x002ee80000300a00 */
[----:B------:R1:W-:Y:S04]  /*cc950*/  STL [R1+0x1a08], R26 ;  /* 0x001a081a01007387 */ /* 0x0003e80000100800 */
[----:B-1----:R-:W4:Y:S01]  /*cc960*/  LDL.LU.64 R26, [R1+0x3ee0] ;  /* 0x003ee000011a7983 */ /* 0x002f220000300a00 */
[----:B------:R-:W-:-:S05]  /*cc970*/  IMAD.X R7, R11, 0x1, R3, P5 ;  /* 0x000000010b077824 */ /* 0x000fca00028e0603 */
[----:B------:R1:W-:Y:S04]  /*cc980*/  STL.64 [R1+0x1a00], R6 ;  /* 0x001a000601007387 */ /* 0x0003e80000100a00 */
[----:B-1----:R-:W2:Y:S04]  /*cc990*/  LDL.LU.64 R6, [R1+0x3ed8] ;  /* 0x003ed80001067983 */ /* 0x002ea80000300a00 */
[----:B----4-:R-:W-:Y:S04]  /*cc9a0*/  STL.64 [R1+0x3ed0], R26 ;  /* 0x003ed01a01007387 */ /* 0x010fe80000100a00 */
[----:B------:R1:W-:Y:S04]  /*cc9b0*/  STL.64 [R1+0x3eb8], R8 ;  /* 0x003eb80801007387 */ /* 0x0003e80000100a00 */
[----:B-1----:R-:W4:Y:S04]  /*cc9c0*/  LDL.LU R9, [R1+0x3a4] ;  /* 0x0003a40001097983 */ /* 0x002f280000300800 */
[----:B------:R1:W-:Y:S04]  /*cc9d0*/  STL.64 [R1+0x3ec0], R16 ;  /* 0x003ec01001007387 */ /* 0x0003e80000100a00 */
[----:B-1----:R-:W2:Y:S04]  /*cc9e0*/  LDL.LU R16, [R1+0x3a8] ;  /* 0x0003a80001107983 */ /* 0x002ea80000300800 */
[----:B------:R1:W-:Y:S04]  /*cc9f0*/  STL.64 [R1+0x3ec8], R18 ;  /* 0x003ec81201007387 */ /* 0x0003e80000100a00 */
[----:B-1----:R0:W3:Y:S01]  /*cca00*/  LDL.64 R18, [R1+0x1a08] ;  /* 0x001a080001127983 */ /* 0x0020e20000100a00 */
[----:B----4-:R-:W-:-:S02]  /*cca10*/  SHF.R.S32.HI R25, RZ, 0x1f, R9 ;  /* 0x0000001fff197819 */ /* 0x010fc40000011409 */
[----:B------:R-:W-:-:S05]  /*cca20*/  IADD3 R26, P4, PT, R9, R0, RZ ;  /* 0x00000000091a7210 */ /* 0x000fca0007f9e0ff */
[----:B------:R-:W-:Y:S01]  /*cca30*/  IMAD.X R27, R25, 0x1, R3, P4 ;  /* 0x00000001191b7824 */ /* 0x000fe200020e0603 */
[C---:B--2---:R-:W-:Y:S01]  /*cca40*/  IADD3 R8, P5, PT, R16.reuse, R0, RZ ;  /* 0x0000000010087210 */ /* 0x044fe20007fbe0ff */
[----:B---3--:R-:W-:Y:S01]  /*cca50*/  IMAD.X R19, R11, 0x1, R4, P6 ;  /* 0x000000010b137824 */ /* 0x008fe200030e0604 */
        /* <DEDUP_REMOVED lines=15> */
[----:B---3--:R1:W-:Y:S04]  /*ccb50*/  STL.64 [R1+0x3ea8], R18 ;  /* 0x003ea81201007387 */ /* 0x0083e80000100a00 */
[----:B-1----:R-:W3:Y:S04]  /*ccb60*/  LDL.LU R19, [R1+0x3ac] ;  /* 0x0003ac0001137983 */ /* 0x002ee80000300800 */
[----:B------:R1:W-:Y:S04]  /*ccb70*/  STL.64 [R1+0x3ea0], R12 ;  /* 0x003ea00c01007387 */ /* 0x0003e80000100a00 */
[----:B-1----:R0:W4:Y:S02]  /*ccb80*/  LDL.64 R12, [R1+0x1a30] ;  /* 0x001a3000010c7983 */ /* 0x0021240000100a00 */
[----:B----4-:R-:W-:-:S05]  /*ccb90*/  IMAD.X R13, R11, 0x1, R4, P6 ;  /* 0x000000010b0d7824 */ /* 0x010fca00030e0604 */
[----:B------:R-:W-:Y:S04]  /*ccba0*/  STL [R1+0x1a34], R13 ;  /* 0x001a340d01007387 */ /* 0x000fe80000100800 */
[----:B------:R1:W-:Y:S04]  /*ccbb0*/  STL.64 [R1+0x3e90], R20 ;  /* 0x003e901401007387 */ /* 0x0003e80000100a00 */
[----:B-1----:R-:W4:Y:S01]  /*ccbc0*/  LDL.LU R21, [R1+0x3f0] ;  /* 0x0003f00001157983 */ /* 0x002f220000300800 */
[----:B---3--:R-:W-:Y:S02]  /*ccbd0*/  SHF.R.S32.HI R25, RZ, 0x1f, R19 ;  /* 0x0000001fff197819 */ /* 0x008fe40000011413 */
[----:B------:R-:W-:-:S02]  /*ccbe0*/  IADD3 R16, P4, PT, R19, R0, RZ ;  /* 0x0000000013107210 */ /* 0x000fc40007f9e0ff */
[----:B------:R-:W-:-:S03]  /*ccbf0*/  IADD3 R18, P6, PT, R19, R2, RZ ;  /* 0x0000000213127210 */ /* 0x000fc60007fde0ff */
[C---:B------:R-:W-:Y:S02]  /*ccc00*/  IMAD.X R17, R25.reuse, 0x1, R3, P4 ;  /* 0x0000000119117824 */ /* 0x040fe400020e0603 */
[----:B------:R-:W-:Y:S01]  /*ccc10*/  IMAD.X R19, R25, 0x1, R4, P6 ;  /* 0x0000000119137824 */ /* 0x000fe200030e0604 */
[----:B------:R2:W-:Y:S04]  /*ccc20*/  STL.64 [R1+0x3e98], R28 ;  /* 0x003e981c01007387 */ /* 0x0005e80000100a00 */
[----:B------:R1:W-:Y:S01]  /*ccc30*/  STL.64 [R1+0x1a40], R16 ;  /* 0x001a401001007387 */ /* 0x0003e20000100a00 */
[----:B--2---:R-:W-:-:S03]  /*ccc40*/  IADD3 R28, P4, PT, R26, R0, RZ ;  /* 0x000000001a1c7210 */ /* 0x004fc60007f9e0ff */
[----:B-1----:R-:W2:Y:S04]  /*ccc50*/  LDL.LU.64 R16, [R1+0x3eb0] ;  /* 0x003eb00001107983 */ /* 0x002ea80000300a00 */
[----:B------:R1:W-:Y:S04]  /*ccc60*/  STL.64 [R1+0x1a38], R18 ;  /* 0x001a381201007387 */ /* 0x0003e80000100a00 */
[----:B-1----:R-:W3:Y:S01]  /*ccc70*/  LDL.LU.64 R18, [R1+0x3ea8] ;  /* 0x003ea80001127983 */ /* 0x002ee20000300a00 */
[----:B----4-:R-:W-:Y:S02]  /*ccc80*/  SHF.R.S32.HI R11, RZ, 0x1f, R21 ;  /* 0x0000001fff0b7819 */ /* 0x010fe40000011415 */
[----:B------:R-:W-:-:S02]  /*ccc90*/  IADD3 R12, P5, PT, R21, R0, RZ ;  /* 0x00000000150c7210 */ /* 0x000fc40007fbe0ff */
        /* <DEDUP_REMOVED lines=8> */
[----:B-1----:R-:W2:Y:S04]  /*ccd20*/  LDL.LU.64 R20, [R1+0x3e90] ;  /* 0x003e900001147983 */ /* 0x002ea80000300a00 */
[----:B------:R-:W3:Y:S04]  /*ccd30*/  LDL.LU R11, [R1+0x410] ;  /* 0x00041000010b7983 */ /* 0x000ee80000300800 */
[----:B--2---:R-:W-:Y:S04]  /*ccd40*/  STL.64 [R1+0x3e80], R20 ;  /* 0x003e801401007387 */ /* 0x004fe80000100a00 */
[----:B------:R1:W-:Y:S04]  /*ccd50*/  STL.64 [R1+0x3e88], R28 ;  /* 0x003e881c01007387 */ /* 0x0003e80000100a00 */
[----:B-1----:R0:W3:Y:S01]  /*ccd60*/  LDL.64 R28, [R1+0x1a58] ;  /* 0x001a5800011c7983 */ /* 0x0020e20000100a00 */
[----:B------:R-:W-:-:S02]  /*ccd70*/  SHF.R.S32.HI R25, RZ, 0x1f, R26 ;  /* 0x0000001fff197819 */ /* 0x000fc4000001141a */
[----:B------:R-:W-:Y:S01]  /*ccd80*/  IADD3 R20, P6, PT, R26, R2, RZ ;  /* 0x000000021a147210 */ /* 0x000fe20007fde0ff */
[----:B------:R-:W-:Y:S04]  /*ccd90*/  STL.64 [R1+0x3e70], R16 ;  /* 0x003e701001007387 */ /* 0x000fe80000100a00 */
[----:B------:R1:W-:Y:S01]  /*ccda0*/  STL [R1+0x3e78], R7 ;  /* 0x003e780701007387 */ /* 0x0003e20000100800 */
[----:B------:R-:W-:-:S03]  /*ccdb0*/  IMAD.X R21, R25, 0x1, R4, P6 ;  /* 0x0000000119157824 */ /* 0x000fc600030e0604 */
[----:B-1----:R-:W2:Y:S04]  /*ccdc0*/  LDL.LU R7, [R1+0x3f8] ;  /* 0x0003f80001077983 */ /* 0x002ea80000300800 */
[----:B------:R-:W2:Y:S01]  /*ccdd0*/  LDL.LU R26, [R1+0x3fc] ;  /* 0x0003fc00011a7983 */ /* 0x000ea20000300800 */
[----:B---3--:R-:W-:-:S04]  /*ccde0*/  IMAD.MOV.U32 R29, RZ, RZ, R11 ;  /* 0x000000ffff1d7224 */ /* 0x008fc800078e000b */
[----:B------:R-:W-:Y:S02]  /*ccdf0*/  IMAD.MOV.U32 R17, RZ, RZ, R29 ;  /* 0x000000ffff117224 */ /* 0x000fe400078e001d */
[----:B------:R-:W-:-:S05]  /*cce00*/  IMAD.X R29, R25, 0x1, R3, P4 ;  /* 0x00000001191d7824 */ /* 0x000fca00020e0603 */
[----:B------:R1:W-:Y:S04]  /*cce10*/  STL [R1+0x1a5c], R29 ;  /* 0x001a5c1d01007387 */ /* 0x0003e80000100800 */
[----:B-1----:R-:W3:Y:S04]  /*cce20*/  LDL.LU.64 R28, [R1+0x3e88] ;  /* 0x003e8800011c7983 */ /* 0x002ee80000300a00 */
[----:B------:R1:W-:Y:S04]  /*cce30*/  STL.64 [R1+0x1a60], R20 ;  /* 0x001a601401007387 */ /* 0x0003e80000100a00 */
[----:B-1----:R-:W3:Y:S01]  /*cce40*/  LDL.LU.64 R20, [R1+0x3e80] ;  /* 0x003e800001147983 */ /* 0x002ee20000300a00 */
[----:B--2---:R-:W-:-:S02]  /*cce50*/  SHF.R.S32.HI R11, RZ, 0x1f, R7 ;  /* 0x0000001fff0b7819 */ /* 0x004fc40000011407 */
[----:B------:R-:W-:Y:S01]  /*cce60*/  IADD3 R16, P5, PT, R7, R0, RZ ;  /* 0x0000000007107210 */ /* 0x000fe20007fbe0ff */
[----:B------:R-:W-:-:S04]  /*cce70*/  IMAD.MOV.U32 R25, RZ, RZ, R17 ;  /* 0x000000ffff197224 */ /* 0x000fc800078e0011 */
[----:B------:R-:W-:Y:S01]  /*cce80*/  IMAD.X R17, R11, 0x1, R3, P5 ;  /* 0x000000010b117824 */ /* 0x000fe200028e0603 */
[----:B---3--:R1:W-:Y:S02]  /*cce90*/  STL.64 [R1+0x3e68], R20 ;  /* 0x003e681401007387 */ /* 0x0083e40000100a00 */
[----:B-1----:R-:W-:Y:S02]  /*ccea0*/  IADD3 R20, P6, PT, R7, R2, RZ ;  /* 0x0000000207147210 */ /* 0x002fe40007fde0ff */
[----:B------:R-:W2:Y:S04]  /*cceb0*/  LDL.LU R7, [R1+0x3e78] ;  /* 0x003e780001077983 */ /* 0x000ea80000300800 */
[----:B------:R1:W-:Y:S04]  /*ccec0*/  STL.64 [R1+0x1a68], R16 ;  /* 0x001a681001007387 */ /* 0x0003e80000100a00 */
[----:B-1----:R-:W3:Y:S01]  /*cced0*/  LDL.LU.64 R16, [R1+0x3e70] ;  /* 0x003e700001107983 */ /* 0x002ee20000300a00 */
[----:B------:R-:W-:-:S03]  /*ccee0*/  IMAD.X R21, R11, 0x1, R4, P6 ;  /* 0x000000010b157824 */ /* 0x000fc600030e0604 */
[----:B---3--:R1:W-:Y:S04]  /*ccef0*/  STL.64 [R1+0x3e50], R16 ;  /* 0x003e501001007387 */ /* 0x0083e80000100a00 */
[----:B------:R3:W-:Y:S04]  /*ccf00*/  STL.64 [R1+0x3e58], R18 ;  /* 0x003e581201007387 */ /* 0x0007e80000100a00 */
[----:B------:R0:W-:Y:S01]  /*ccf10*/  STL.64 [R1+0x3e60], R8 ;  /* 0x003e600801007387 */ /* 0x0001e20000100a00 */
[----:B-1----:R-:W-:Y:S01]  /*ccf20*/  IMAD.MOV.U32 R17, RZ, RZ, R25 ;  /* 0x000000ffff117224 */ /* 0x002fe200078e0019 */
[----:B------:R-:W-:-:S02]  /*ccf30*/  SHF.R.S32.HI R25, RZ, 0x1f, R26 ;  /* 0x0000001fff197819 */ /* 0x000fc4000001141a */
[C---:B---3--:R-:W-:Y:S01]  /*ccf40*/  IADD3 R18, P4, PT, R26.reuse, R0, RZ ;  /* 0x000000001a127210 */ /* 0x048fe20007f9e0ff */
[----:B------:R-:W-:Y:S01]  /*ccf50*/  IMAD.MOV.U32 R11, RZ, RZ, R17 ;  /* 0x000000ffff0b7224 */ /* 0x000fe200078e0011 */
[----:B------:R-:W-:Y:S01]  /*ccf60*/  IADD3 R16, P6, PT, R26, R2, RZ ;  /* 0x000000021a107210 */ /* 0x000fe20007fde0ff */
[----:B------:R1:W-:Y:S02]  /*ccf70*/  STL.64 [R1+0x1a70], R20 ;  /* 0x001a701401007387 */ /* 0x0003e40000100a00 */
[----:B------:R-:W-:Y:S01]  /*ccf80*/  IMAD.X R19, R25, 0x1, R3, P4 ;  /* 0x0000000119137824 */ /* 0x000fe200020e0603 */
[----:B0-----:R-:W-:Y:S01]  /*ccf90*/  IADD3 R8, P5, PT, R11, R0, RZ ;  /* 0x000000000b087210 */ /* 0x001fe20007fbe0ff */
[----:B------:R-:W-:Y:S01]  /*ccfa0*/  IMAD.X R17, R25, 0x1, R4, P6 ;  /* 0x0000000119117824 */ /* 0x000fe200030e0604 */
[----:B-1----:R-:W3:Y:S04]  /*ccfb0*/  LDL.LU.64 R20, [R1+0x3e68] ;  /* 0x003e680001147983 */ /* 0x002ee80000300a00 */
[----:B------:R0:W-:Y:S04]  /*ccfc0*/  STL [R1+0x1a90], R8 ;  /* 0x001a900801007387 */ /* 0x0001e80000100800 */
[----:B0-----:R-:W2:Y:S04]  /*ccfd0*/  LDL.LU.64 R8, [R1+0x3e60] ;  /* 0x003e600001087983 */ /* 0x001ea80000300a00 */
[----:B------:R0:W-:Y:S04]  /*ccfe0*/  STL.64 [R1+0x1a80], R18 ;  /* 0x001a801201007387 */ /* 0x0001e80000100a00 */
[----:B0-----:R-:W2:Y:S04]  /*ccff0*/  LDL.LU.64 R18, [R1+0x3e58] ;  /* 0x003e580001127983 */ /* 0x001ea80000300a00 */
[----:B------:R0:W-:Y:S04]  /*cd000*/  STL.64 [R1+0x1a88], R16 ;  /* 0x001a881001007387 */ /* 0x0001e80000100a00 */
[----:B0-----:R-:W3:Y:S04]  /*cd010*/  LDL.LU.64 R16, [R1+0x3e50] ;  /* 0x003e500001107983 */ /* 0x001ee80000300a00 */
[----:B------:R0:W-:Y:S04]  /*cd020*/  STL [R1+0x3e40], R24 ;  /* 0x003e401801007387 */ /* 0x0001e80000100800 */
[----:B0-----:R0:W4:Y:S04]  /*cd030*/  LDL.64 R24, [R1+0x1a90] ;  /* 0x001a900001187983 */ /* 0x0011280000100a00 */
[----:B--2---:R-:W-:Y:S04]  /*cd040*/  STL.64 [R1+0x3e48], R18 ;  /* 0x003e481201007387 */ /* 0x004fe80000100a00 */
[----:B---3--:R1:W-:Y:S04]  /*cd050*/  STL.64 [R1+0x3e28], R16 ;  /* 0x003e281001007387 */ /* 0x0083e80000100a00 */
[----:B-1----:R-:W2:Y:S01]  /*cd060*/  LDL.LU R17, [R1+0x414] ;  /* 0x0004140001117983 */ /* 0x002ea20000300800 */
[----:B------:R-:W-:-:S02]  /*cd070*/  SHF.R.S32.HI R26, RZ, 0x1f, R11 ;  /* 0x0000001fff1a7819 */ /* 0x000fc4000001140b */
[----:B------:R-:W-:-:S03]  /*cd080*/  IADD3 R18, P4, PT, R11, R2, RZ ;  /* 0x000000020b127210 */ /* 0x000fc60007f9e0ff */
[----:B----4-:R-:W-:Y:S02]  /*cd090*/  IMAD.X R25, R26, 0x1, R3, P5 ;  /* 0x000000011a197824 */ /* 0x010fe400028e0603 */
[----:B------:R-:W-:Y:S04]  /*cd0a0*/  STL [R1+0x1a98], R18 ;  /* 0x001a981201007387 */ /* 0x000fe80000100800 */
[----:B------:R1:W-:Y:S02]  /*cd0b0*/  STL.64 [R1+0x3e30], R28 ;  /* 0x003e301c01007387 */ /* 0x0003e40000100a00 */
[----:B-1----:R-:W-:Y:S02]  /*cd0c0*/  IMAD.MOV.U32 R28, RZ, RZ, R18 ;  /* 0x000000ffff1c7224 */ /* 0x002fe400078e0012 */
[----:B------:R-:W-:-:S02]  /*cd0d0*/  IMAD.MOV.U32 R29, RZ, RZ, R19 ;  /* 0x000000ffff1d7224 */ /* 0x000fc400078e0013 */
[----:B------:R-:W3:Y:S04]  /*cd0e0*/  LDL.LU.64 R18, [R1+0x3e48] ;  /* 0x003e480001127983 */ /* 0x000ee80000300a00 */
[----:B------:R1:W-:Y:S04]  /*cd0f0*/  STL [R1+0x1a94], R25 ;  /* 0x001a941901007387 */ /* 0x0003e80000100800 */
[----:B------:R-:W4:Y:S04]  /*cd100*/  LDL.LU R24, [R1+0x3e40] ;  /* 0x003e400001187983 */ /* 0x000f280000300800 */
[----:B------:R0:W-:Y:S04]  /*cd110*/  STL.64 [R1+0x3e38], R20 ;  /* 0x003e381401007387 */ /* 0x0001e80000100a00 */
[----:B-1----:R-:W3:Y:S01]  /*cd120*/  LDL.LU R25, [R1+0x418] ;  /* 0x0004180001197983 */ /* 0x002ee20000300800 */
[----:B0-----:R-:W-:-:S02]  /*cd130*/  IMAD.MOV.U32 R20, RZ, RZ, R28 ;  /* 0x000000ffff147224 */ /* 0x001fc400078e001c */
[----:B------:R-:W-:Y:S02]  /*cd140*/  IMAD.MOV.U32 R21, RZ, RZ, R29 ;  /* 0x000000ffff157224 */ /* 0x000fe400078e001d */
[----:B------:R-:W-:-:S05]  /*cd150*/  IMAD.X R21, R26, 0x1, R4, P4 ;  /* 0x000000011a157824 */ /* 0x000fca00020e0604 */
[----:B------:R0:W-:Y:S04]  /*cd160*/  STL [R1+0x1a9c], R21 ;  /* 0x001a9c1501007387 */ /* 0x0001e80000100800 */
[----:B0-----:R-:W3:Y:S01]  /*cd170*/  LDL.LU.64 R20, [R1+0x3e38] ;  /* 0x003e380001147983 */ /* 0x001ee20000300a00 */
[----:B--2---:R-:W-:Y:S02]  /*cd180*/  SHF.R.S32.HI R11, RZ, 0x1f, R17 ;  /* 0x0000001fff0b7819 */ /* 0x004fe40000011411 */
[C---:B------:R-:W-:Y:S02]  /*cd190*/  IADD3 R28, P5, PT, R17.reuse, R0, RZ ;  /* 0x00000000111c7210 */ /* 0x040fe40007fbe0ff */
[----:B------:R-:W-:-:S03]  /*cd1a0*/  IADD3 R16, P6, PT, R17, R2, RZ ;  /* 0x0000000211107210 */ /* 0x000fc60007fde0ff */
[C---:B------:R-:W-:Y:S02]  /*cd1b0*/  IMAD.X R29, R11.reuse, 0x1, R3, P5 ;  /* 0x000000010b1d7824 */ /* 0x040fe400028e0603 */
[----:B------:R-:W-:-:S03]  /*cd1c0*/  IMAD.X R17, R11, 0x1, R4, P6 ;  /* 0x000000010b117824 */ /* 0x000fc600030e0604 */
[----:B------:R0:W-:Y:S04]  /*cd1d0*/  STL.64 [R1+0x1aa8], R28 ;  /* 0x001aa81c01007387 */ /* 0x0001e80000100a00 */
[----:B0-----:R-:W2:Y:S04]  /*cd1e0*/  LDL.LU.64 R28, [R1+0x3e30] ;  /* 0x003e3000011c7983 */ /* 0x001ea80000300a00 */
[----:B------:R-:W2:Y:S04]  /*cd1f0*/  LDL.LU R26, [R1+0x1a28] ;  /* 0x001a2800011a7983 */ /* 0x000ea80000300800 */
[----:B------:R0:W-:Y:S04]  /*cd200*/  STL.64 [R1+0x1aa0], R16 ;  /* 0x001aa01001007387 */ /* 0x0001e80000100a00 */
[----:B0-----:R-:W2:Y:S04]  /*cd210*/  LDL.LU.64 R16, [R1+0x3e28] ;  /* 0x003e280001107983 */ /* 0x001ea80000300a00 */
[----:B--2---:R-:W-:Y:S04]  /*cd220*/  STL.64 [R1+0x3e20], R16 ;  /* 0x003e201001007387 */ /* 0x004fe80000100a00 */
[----:B------:R0:W-:Y:S04]  /*cd230*/  STL.64 [R1+0x3e18], R26 ;  /* 0x003e181a01007387 */ /* 0x0001e80000100a00 */
[----:B0-----:R-:W2:Y:S01]  /*cd240*/  LDL.LU R26, [R1+0x41c] ;  /* 0x00041c00011a7983 */ /* 0x001ea20000300800 */
[----:B---3--:R-:W-:-:S02]  /*cd250*/  SHF.R.S32.HI R11, RZ, 0x1f, R25 ;  /* 0x0000001fff0b7819 */ /* 0x008fc40000011419 */
[C---:B------:R-:W-:Y:S01]  /*cd260*/  IADD3 R16, P5, PT, R25.reuse, R0, RZ ;  /* 0x0000000019107210 */ /* 0x040fe20007fbe0ff */
[----:B--2---:R-:W-:Y:S01]  /*cd270*/  IMAD.MOV.U32 R17, RZ, RZ, R26 ;  /* 0x000000ffff117224 */ /* 0x004fe200078e001a */
[----:B------:R-:W-:-:S03]  /*cd280*/  IADD3 R26, P6, PT, R25, R2, RZ ;  /* 0x00000002191a7210 */ /* 0x000fc60007fde0ff */
[--C-:B------:R-:W-:Y:S01]  /*cd290*/  IMAD.MOV.U32 R27, RZ, RZ, R17.reuse ;  /* 0x000000ffff1b7224 */ /* 0x100fe200078e0011 */
[----:B------:R-:W-:Y:S01]  /*cd2a0*/  SHF.R.S32.HI R25, RZ, 0x1f, R17 ;  /* 0x0000001fff197819 */ /* 0x000fe20000011411 */
[----:B------:R0:W-:Y:S04]  /*cd2b0*/  STL [R1+0x1ac0], R26 ;  /* 0x001ac01a01007387 */ /* 0x0001e80000100800 */
[----:B------:R1:W-:Y:S01]  /*cd2c0*/  STL.64 [R1+0x3e10], R12 ;  /* 0x003e100c01007387 */ /* 0x0003e20000100a00 */
[----:B0-----:R-:W-:Y:S01]  /*cd2d0*/  IADD3 R26, P4, PT, R17, R0, RZ ;  /* 0x00000000111a7210 */ /* 0x001fe20007f9e0ff */
[C-C-:B------:R-:W-:Y:S02]  /*cd2e0*/  IMAD.X R17, R11.reuse, 0x1, R3.reuse, P5 ;  /* 0x000000010b117824 */ /* 0x140fe400028e0603 */
[----:B-1----:R-:W2:Y:S04]  /*cd2f0*/  LDL.LU R12, [R1+0x19e8] ;  /* 0x0019e800010c7983 */ /* 0x002ea80000300800 */
        /* <DEDUP_REMOVED lines=9> */
[----:B-1----:R-:W3:Y:S01]  /*cd390*/  LDL.LU.64 R26, [R1+0x3e18] ;  /* 0x003e1800011a7983 */ /* 0x002ee20000300a00 */
[----:B--2---:R-:W-:-:S03]  /*cd3a0*/  SHF.R.S32.HI R11, RZ, 0x1f, R12 ;  /* 0x0000001fff0b7819 */ /* 0x004fc6000001140c */
[----:B---3--:R1:W-:Y:S02]  /*cd3b0*/  STL.64 [R1+0x3e00], R26 ;  /* 0x003e001a01007387 */ /* 0x0083e40000100a00 */
[C---:B-1----:R-:W-:Y:S02]  /*cd3c0*/  IADD3 R26, P4, PT, R12.reuse, R0, RZ ;  /* 0x000000000c1a7210 */ /* 0x042fe40007f9e0ff */
[----:B------:R-:W-:-:S05]  /*cd3d0*/  IADD3 R12, P6, PT, R12, R2, RZ ;  /* 0x000000020c0c7210 */ /* 0x000fca0007fde0ff */
[----:B------:R1:W-:Y:S04]  /*cd3e0*/  STL [R1+0x1ae0], R12 ;  /* 0x001ae00c01007387 */ /* 0x0003e80000100800 */
[----:B-1----:R-:W2:Y:S01]  /*cd3f0*/  LDL.LU.64 R12, [R1+0x3e10] ;  /* 0x003e1000010c7983 */ /* 0x002ea20000300a00 */
[----:B------:R-:W-:-:S03]  /*cd400*/  IMAD.X R17, R25, 0x1, R4, P5 ;  /* 0x0000000119117824 */ /* 0x000fc600028e0604 */
[----:B--2---:R1:W-:Y:S04]  /*cd410*/  STL.64 [R1+0x3de8], R12 ;  /* 0x003de80c01007387 */ /* 0x0043e80000100a00 */
[----:B-1----:R-:W2:Y:S04]  /*cd420*/  LDL.LU R13, [R1+0x19ec] ;  /* 0x0019ec00010d7983 */ /* 0x002ea80000300800 */
[----:B------:R1:W-:Y:S04]  /*cd430*/  STL.64 [R1+0x1ac8], R16 ;  /* 0x001ac81001007387 */ /* 0x0003e80000100a00 */
[----:B-1----:R-:W3:Y:S01]  /*cd440*/  LDL.LU.64 R16, [R1+0x3e08] ;  /* 0x003e080001107983 */ /* 0x002ee20000300a00 */
[----:B------:R-:W-:-:S03]  /*cd450*/  IMAD.X R27, R11, 0x1, R3, P4 ;  /* 0x000000010b1b7824 */ /* 0x000fc600020e0603 */
[----:B---3--:R1:W-:Y:S04]  /*cd460*/  STL.64 [R1+0x3df0], R16 ;  /* 0x003df01001007387 */ /* 0x0083e80000100a00 */
[----:B-1----:R0:W3:Y:S04]  /*cd470*/  LDL.64 R16, [R1+0x1ae0] ;  /* 0x001ae00001107983 */ /* 0x0020e80000100a00 */
[----:B------:R-:W-:Y:S04]  /*cd480*/  STL.64 [R1+0x3df8], R28 ;  /* 0x003df81c01007387 */ /* 0x000fe80000100a00 */
[----:B------:R1:W-:Y:S04]  /*cd490*/  STL.64 [R1+0x1ad8], R26 ;  /* 0x001ad81a01007387 */ /* 0x0003e80000100a00 */
[----:B-1----:R-:W4:Y:S01]  /*cd4a0*/  LDL.LU.64 R26, [R1+0x3e00] ;  /* 0x003e0000011a7983 */ /* 0x002f220000300a00 */
[----:B---3--:R-:W-:Y:S01]  /*cd4b0*/  IMAD.X R17, R11, 0x1, R4, P6 ;  /* 0x000000010b117824 */ /* 0x008fe200030e0604 */
[----:B--2---:R-:W-:-:S02]  /*cd4c0*/  SHF.R.S32.HI R11, RZ, 0x1f, R13 ;  /* 0x0000001fff0b7819 */ /* 0x004fc4000001140d */
[C---:B------:R-:W-:Y:S02]  /*cd4d0*/  IADD3 R16, P5, PT, R13.reuse, R0, RZ ;  /* 0x000000000d107210 */ /* 0x040fe40007fbe0ff */
[----:B------:R-:W-:Y:S01]  /*cd4e0*/  IADD3 R12, P6, PT, R13, R2, RZ ;  /* 0x000000020d0c7210 */ /* 0x000fe20007fde0ff */
[----:B------:R1:W-:Y:S04]  /*cd4f0*/  STL [R1+0x1ae4], R17 ;  /* 0x001ae41101007387 */ /* 0x0003e80000100800 */
[C---:B------:R-:W-:Y:S01]  /*cd500*/  IMAD.X R13, R11.reuse, 0x1, R4, P6 ;  /* 0x000000010b0d7824 */ /* 0x040fe200030e0604 */
[----:B----4-:R-:W-:Y:S01]  /*cd510*/  IADD3 R28, P4, PT, R26, R0, RZ ;  /* 0x000000001a1c7210 */ /* 0x010fe20007f9e0ff */
[----:B-1----:R-:W-:-:S04]  /*cd520*/  IMAD.X R17, R11, 0x1, R3, P5 ;  /* 0x000000010b117824 */ /* 0x002fc800028e0603 */
[----:B------:R1:W-:Y:S04]  /*cd530*/  STL [R1+0x1af8], R28 ;  /* 0x001af81c01007387 */ /* 0x0003e80000100800 */
[----:B-1----:R-:W2:Y:S04]  /*cd540*/  LDL.LU.64 R28, [R1+0x3df8] ;  /* 0x003df800011c7983 */ /* 0x002ea80000300a00 */
[----:B------:R1:W-:Y:S04]  /*cd550*/  STL.64 [R1+0x1ae8], R16 ;  /* 0x001ae81001007387 */ /* 0x0003e80000100a00 */
[----:B-1----:R-:W3:Y:S04]  /*cd560*/  LDL.LU.64 R16, [R1+0x3df0] ;  /* 0x003df00001107983 */ /* 0x002ee80000300a00 */
[----:B------:R1:W-:Y:S04]  /*cd570*/  STL.64 [R1+0x1af0], R12 ;  /* 0x001af00c01007387 */ /* 0x0003e80000100a00 */
[----:B-1----:R-:W4:Y:S01]  /*cd580*/  LDL.LU.64 R12, [R1+0x3de8] ;  /* 0x003de800010c7983 */ /* 0x002f220000300a00 */
[----:B------:R-:W-:-:S03]  /*cd590*/  SHF.R.S32.HI R25, RZ, 0x1f, R26 ;  /* 0x0000001fff197819 */ /* 0x000fc6000001141a */
[----:B----4-:R1:W-:Y:S02]  /*cd5a0*/  STL.64 [R1+0x3de0], R12 ;  /* 0x003de00c01007387 */ /* 0x0103e40000100a00 */
[----:B-1----:R-:W-:Y:S01]  /*cd5b0*/  IADD3 R12, P5, PT, R26, R2, RZ ;  /* 0x000000021a0c7210 */ /* 0x002fe20007fbe0ff */
[----:B------:R-:W-:Y:S02]  /*cd5c0*/  IMAD.MOV.U32 R26, RZ, RZ, R27 ;  /* 0x000000ffff1a7224 */ /* 0x000fe400078e001b */
[----:B------:R-:W-:Y:S01]  /*cd5d0*/  IMAD.MOV.U32 R27, RZ, RZ, R24 ;  /* 0x000000ffff1b7224 */ /* 0x000fe200078e0018 */
[----:B------:R-:W4:Y:S04]  /*cd5e0*/  LDL.LU R13, [R1+0x1a2c] ;  /* 0x001a2c00010d7983 */ /* 0x000f280000300800 */
[----:B------:R1:W-:Y:S04]  /*cd5f0*/  STL.64 [R1+0x3dd0], R26 ;  /* 0x003dd01a01007387 */ /* 0x0003e80000100a00 */
[----:B-1----:R0:W2:Y:S04]  /*cd600*/  LDL.64 R26, [R1+0x1af8] ;  /* 0x001af800011a7983 */ /* 0x0020a80000100a00 */
[----:B------:R1:W-:Y:S01]  /*cd610*/  STL.64 [R1+0x3dd8], R18 ;  /* 0x003dd81201007387 */ /* 0x0003e20000100a00 */
[----:B------:R-:W-:Y:S01]  /*cd620*/  IMAD.MOV.U32 R24, RZ, RZ, R14 ;  /* 0x000000ffff187224 */ /* 0x000fe200078e000e */
[----:B----4-:R-:W-:Y:S01]  /*cd630*/  SHF.R.S32.HI R11, RZ, 0x1f, R13 ;  /* 0x0000001fff0b7819 */ /* 0x010fe2000001140d */
[----:B--2---:R-:W-:Y:S01]  /*cd640*/  IMAD.X R27, R25, 0x1, R3, P4 ;  /* 0x00000001191b7824 */ /* 0x004fe200020e0603 */
[----:B-1----:R-:W-:-:S02]  /*cd650*/  IADD3 R18, P4, PT, R13, R0, RZ ;  /* 0x000000000d127210 */ /* 0x002fc40007f9e0ff */
[----:B------:R-:W-:Y:S01]  /*cd660*/  IADD3 R26, P6, PT, R13, R2, RZ ;  /* 0x000000020d1a7210 */ /* 0x000fe20007fde0ff */
[----:B------:R-:W-:Y:S01]  /*cd670*/  IMAD.X R13, R25, 0x1, R4, P5 ;  /* 0x00000001190d7824 */ /* 0x000fe200028e0604 */
[----:B------:R1:W-:Y:S01]  /*cd680*/  STL [R1+0x1afc], R27 ;  /* 0x001afc1b01007387 */ /* 0x0003e20000100800 */
[----:B------:R-:W-:-:S03]  /*cd690*/  IMAD.X R19, R11, 0x1, R3, P4 ;  /* 0x000000010b137824 */ /* 0x000fc600020e0603 */
[----:B------:R-:W2:Y:S04]  /*cd6a0*/  LDL.LU R14, [R1+0x1b08] ;  /* 0x001b0800010e7983 */ /* 0x000ea80000300800 */
[----:B------:R4:W-:Y:S01]  /*cd6b0*/  STL.64 [R1+0x1b00], R12 ;  /* 0x001b000c01007387 */ /* 0x0009e20000100a00 */
[----:B-1----:R-:W-:-:S03]  /*cd6c0*/  IMAD.X R27, R11, 0x1, R4, P6 ;  /* 0x000000010b1b7824 */ /* 0x002fc600030e0604 */
[----:B----4-:R-:W4:Y:S04]  /*cd6d0*/  LDL.LU.64 R12, [R1+0x3de0] ;  /* 0x003de000010c7983 */ /* 0x010f280000300a00 */
[----:B------:R-:W3:Y:S04]  /*cd6e0*/  LDL.LU R25, [R1+0x1a78] ;  /* 0x001a780001197983 */ /* 0x000ee80000300800 */
[----:B------:R1:W-:Y:S04]  /*cd6f0*/  STL.64 [R1+0x1b10], R18 ;  /* 0x001b101201007387 */ /* 0x0003e80000100a00 */
[----:B-1----:R-:W3:Y:S04]  /*cd700*/  LDL.LU.64 R18, [R1+0x3dd8] ;  /* 0x003dd80001127983 */ /* 0x002ee80000300a00 */
[----:B------:R1:W-:Y:S04]  /*cd710*/  STL.64 [R1+0x1b18], R26 ;  /* 0x001b181a01007387 */ /* 0x0003e80000100a00 */
[----:B-1----:R-:W3:Y:S04]  /*cd720*/  LDL.LU.64 R26, [R1+0x3dd0] ;  /* 0x003dd000011a7983 */ /* 0x002ee80000300a00 */
[----:B--2---:R-:W-:Y:S04]  /*cd730*/  STL.64 [R1+0x3dc0], R14 ;  /* 0x003dc00e01007387 */ /* 0x004fe80000100a00 */
[----:B---3--:R-:W-:Y:S04]  /*cd740*/  STL.64 [R1+0x3dc8], R26 ;  /* 0x003dc81a01007387 */ /* 0x008fe80000100a00 */
[----:B------:R-:W-:Y:S04]  /*cd750*/  STL.64 [R1+0x3db0], R18 ;  /* 0x003db01201007387 */ /* 0x000fe80000100a00 */
[----:B------:R1:W-:Y:S04]  /*cd760*/  STL.64 [R1+0x3db8], R22 ;  /* 0x003db81601007387 */ /* 0x0003e80000100a00 */
[----:B-1----:R-:W2:Y:S01]  /*cd770*/  LDL.LU R22, [R1+0x1a7c] ;  /* 0x001a7c0001167983 */ /* 0x002ea20000300800 */
[----:B------:R-:W-:-:S02]  /*cd780*/  SHF.R.S32.HI R11, RZ, 0x1f, R25 ;  /* 0x0000001fff0b7819 */ /* 0x000fc40000011419 */
[C---:B------:R-:W-:Y:S02]  /*cd790*/  IADD3 R26, P5, PT, R25.reuse, R0, RZ ;  /* 0x00000000191a7210 */ /* 0x040fe40007fbe0ff */
[----:B------:R-:W-:Y:S01]  /*cd7a0*/  IADD3 R14, P6, PT, R25, R2, RZ ;  /* 0x00000002190e7210 */ /* 0x000fe20007fde0ff */
[----:B------:R1:W-:Y:S02]  /*cd7b0*/  STL.64 [R1+0x3da8], R16 ;  /* 0x003da81001007387 */ /* 0x0003e40000100a00 */
[C---:B------:R-:W-:Y:S02]  /*cd7c0*/  IMAD.X R27, R11.reuse, 0x1, R3, P5 ;  /* 0x000000010b1b7824 */ /* 0x040fe400028e0603 */
[----:B------:R-:W-:Y:S01]  /*cd7d0*/  IMAD.X R15, R11, 0x1, R4, P6 ;  /* 0x000000010b0f7824 */ /* 0x000fe200030e0604 */
[----:B-1----:R-:W3:Y:S04]  /*cd7e0*/  LDL.LU R16, [R1+0x1ab8] ;  /* 0x001ab80001107983 */ /* 0x002ee80000300800 */
[----:B------:R1:W-:Y:S04]  /*cd7f0*/  STL.64 [R1+0x1b20], R26 ;  /* 0x001b201a01007387 */ /* 0x0003e80000100a00 */
[----:B-1----:R-:W4:Y:S04]  /*cd800*/  LDL.LU.64 R26, [R1+0x3dc8] ;  /* 0x003dc800011a7983 */ /* 0x002f280000300a00 */
[----:B------:R1:W-:Y:S04]  /*cd810*/  STL.64 [R1+0x1b28], R14 ;  /* 0x001b280e01007387 */ /* 0x0003e80000100a00 */
[----:B-1----:R-:W4:Y:S01]  /*cd820*/  LDL.LU.64 R14, [R1+0x3dc0] ;  /* 0x003dc000010e7983 */ /* 0x002f220000300a00 */
[----:B--2---:R-:W-:-:S02]  /*cd830*/  SHF.R.S32.HI R25, RZ, 0x1f, R22 ;  /* 0x0000001fff197819 */ /* 0x004fc40000011416 */
[C---:B------:R-:W-:Y:S02]  /*cd840*/  IADD3 R18, P4, PT, R22.reuse, R0, RZ ;  /* 0x0000000016127210 */ /* 0x040fe40007f9e0ff */
[----:B------:R-:W-:-:S05]  /*cd850*/  IADD3 R22, P5, PT, R22, R2, RZ ;  /* 0x0000000216167210 */ /* 0x000fca0007fbe0ff */
[----:B------:R1:W-:Y:S04]  /*cd860*/  STL [R1+0x1b30], R22 ;  /* 0x001b301601007387 */ /* 0x0003e80000100800 */
[----:B-1----:R-:W2:Y:S01]  /*cd870*/  LDL.LU.64 R22, [R1+0x3db8] ;  /* 0x003db80001167983 */ /* 0x002ea20000300a00 */
[----:B------:R-:W-:-:S05]  /*cd880*/  IMAD.X R19, R25, 0x1, R3, P4 ;  /* 0x0000000119137824 */ /* 0x000fca00020e0603 */
[----:B------:R1:W-:Y:S01]  /*cd890*/  STL.64 [R1+0x1b38], R18 ;  /* 0x001b381201007387 */ /* 0x0003e20000100a00 */
[----:B---3--:R-:W-:-:S03]  /*cd8a0*/  SHF.R.S32.HI R11, RZ, 0x1f, R16 ;  /* 0x0000001fff0b7819 */ /* 0x008fc60000011410 */
[----:B-1----:R-:W3:Y:S04]  /*cd8b0*/  LDL.LU.64 R18, [R1+0x3db0] ;  /* 0x003db00001127983 */ /* 0x002ee80000300a00 */
[----:B--2---:R1:W-:Y:S04]  /*cd8c0*/  STL.64 [R1+0x3da0], R22 ;  /* 0x003da01601007387 */ /* 0x0043e80000100a00 */
[----:B-1----:R0:W2:Y:S04]  /*cd8d0*/  LDL.64 R22, [R1+0x1b30] ;  /* 0x001b300001167983 */ /* 0x0020a80000100a00 */
[----:B----4-:R1:W-:Y:S02]  /*cd8e0*/  STL.64 [R1+0x3d98], R12 ;  /* 0x003d980c01007387 */ /* 0x0103e40000100a00 */
[----:B-1----:R-:W-:-:S02]  /*cd8f0*/  IADD3 R12, P4, PT, R16, R0, RZ ;  /* 0x00000000100c7210 */ /* 0x002fc40007f9e0ff */
[----:B------:R-:W-:-:S05]  /*cd900*/  IADD3 R16, P6, PT, R16, R2, RZ ;  /* 0x0000000210107210 */ /* 0x000fca0007fde0ff */
[----:B------:R1:W-:Y:S04]  /*cd910*/  STL [R1+0x1b50], R16 ;  /* 0x001b501001007387 */ /* 0x0003e80000100800 */
[----:B-1----:R-:W4:Y:S04]  /*cd920*/  LDL.LU.64 R16, [R1+0x3da8] ;  /* 0x003da80001107983 */ /* 0x002f280000300a00 */
[----:B----4-:R1:W-:Y:S04]  /*cd930*/  STL.64 [R1+0x3d80], R16 ;  /* 0x003d801001007387 */ /* 0x0103e80000100a00 */
[----:B-1----:R-:W4:Y:S04]  /*cd940*/  LDL.LU R17, [R1+0x1abc] ;  /* 0x001abc0001117983 */ /* 0x002f280000300800 */
[----:B------:R1:W-:Y:S04]  /*cd950*/  STL.64 [R1+0x3d88], R26 ;  /* 0x003d881a01007387 */ /* 0x0003e80000100a00 */
[----:B-1----:R0:W4:Y:S01]  /*cd960*/  LDL.64 R26, [R1+0x1b50] ;  /* 0x001b5000011a7983 */ /* 0x0021220000100a00 */
[----:B--2---:R-:W-:-:S02]  /*cd970*/  IMAD.X R23, R25, 0x1, R4, P5 ;  /* 0x0000000119177824 */ /* 0x004fc400028e0604 */
[----:B------:R-:W-:Y:S01]  /*cd980*/  IMAD.X R13, R11, 0x1, R3, P4 ;  /* 0x000000010b0d7824 */ /* 0x000fe200020e0603 */
[----:B---3--:R1:W-:Y:S04]  /*cd990*/  STL.64 [R1+0x3d90], R18 ;  /* 0x003d901201007387 */ /* 0x0083e80000100a00 */
[----:B------:R2:W-:Y:S01]  /*cd9a0*/  STL [R1+0x1b34], R23 ;  /* 0x001b341701007387 */ /* 0x0005e20000100800 */
[----:B-1----:R-:W-:-:S03]  /*cd9b0*/  IADD3 R18, P4, PT, R14, R0, RZ ;  /* 0x000000000e127210 */ /* 0x002fc60007f9e0ff */
[----:B--2---:R-:W2:Y:S04]  /*cd9c0*/  LDL.LU.64 R22, [R1+0x3da0] ;  /* 0x003da00001167983 */ /* 0x004ea80000300a00 */
[----:B------:R1:W-:Y:S04]  /*cd9d0*/  STL.64 [R1+0x1b40], R12 ;  /* 0x001b400c01007387 */ /* 0x0003e80000100a00 */
[----:B-1----:R-:W3:Y:S01]  /*cd9e0*/  LDL.LU.64 R12, [R1+0x3d98] ;  /* 0x003d9800010c7983 */ /* 0x002ee20000300a00 */
[----:B----4-:R-:W-:-:S05]  /*cd9f0*/  IMAD.X R27, R11, 0x1, R4, P6 ;  /* 0x000000010b1b7824 */ /* 0x010fca00030e0604 */
[----:B------:R-:W-:Y:S04]  /*cda00*/  STL [R1+0x1b54], R27 ;  /* 0x001b541b01007387 */ /* 0x000fe80000100800 */
[----:B------:R1:W-:Y:S04]  /*cda10*/  STL [R1+0x1b68], R18 ;  /* 0x001b681201007387 */ /* 0x0003e80000100800 */
[----:B-1----:R-:W4:Y:S01]  /*cda20*/  LDL.LU.64 R18, [R1+0x3d90] ;  /* 0x003d900001127983 */ /* 0x002f220000300a00 */
[----:B------:R-:W-:Y:S02]  /*cda30*/  SHF.R.S32.HI R11, RZ, 0x1f, R17 ;  /* 0x0000001fff0b7819 */ /* 0x000fe40000011411 */
[----:B------:R-:W-:-:S02]  /*cda40*/  IADD3 R26, P5, PT, R17, R0, RZ ;  /* 0x00000000111a7210 */ /* 0x000fc40007fbe0ff */
[----:B------:R-:W-:-:S03]  /*cda50*/  IADD3 R16, P6, PT, R17, R2, RZ ;  /* 0x0000000211107210 */ /* 0x000fc60007fde0ff */
[C---:B------:R-:W-:Y:S02]  /*cda60*/  IMAD.X R27, R11.reuse, 0x1, R3, P5 ;  /* 0x000000010b1b7824 */ /* 0x040fe400028e0603 */
[----:B------:R-:W-:-:S03]  /*cda70*/  IMAD.X R17, R11, 0x1, R4, P6 ;  /* 0x000000010b117824 */ /* 0x000fc600030e0604 */
[----:B------:R1:W-:Y:S01]  /*cda80*/  STL.64 [R1+0x1b60], R26 ;  /* 0x001b601a01007387 */ /* 0x0003e20000100a00 */
[----:B------:R-:W-:-:S03]  /*cda90*/  SHF.R.S32.HI R25, RZ, 0x1f, R14 ;  /* 0x0000001fff197819 */ /* 0x000fc6000001140e */
[----:B-1----:R-:W3:Y:S04]  /*cdaa0*/  LDL.LU.64 R26, [R1+0x3d88] ;  /* 0x003d8800011a7983 */ /* 0x002ee80000300a00 */
[----:B------:R1:W-:Y:S04]  /*cdab0*/  STL.64 [R1+0x1b58], R16 ;  /* 0x001b581001007387 */ /* 0x0003e80000100a00 */
[----:B-1----:R-:W3:Y:S04]  /*cdac0*/  LDL.LU.64 R16, [R1+0x3d80] ;  /* 0x003d800001107983 */ /* 0x002ee80000300a00 */
[----:B----4-:R1:W-:Y:S02]  /*cdad0*/  STL.64 [R1+0x3d70], R18 ;  /* 0x003d701201007387 */ /* 0x0103e40000100a00 */
[----:B-1----:R-:W-:-:S02]  /*cdae0*/  IADD3 R18, P5, PT, R14, R2, RZ ;  /* 0x000000020e127210 */ /* 0x002fc40007fbe0ff */
[----:B------:R-:W4:Y:S04]  /*cdaf0*/  LDL.LU R14, [R1+0x3d78] ;  /* 0x003d7800010e7983 */ /* 0x000f280000300800 */
[----:B------:R-:W3:Y:S04]  /*cdb00*/  LDL.LU R19, [R1+0x1b0c] ;  /* 0x001b0c0001137983 */ /* 0x000ee80000300800 */
[----:B--2---:R1:W-:Y:S04]  /*cdb10*/  STL.64 [R1+0x3d60], R22 ;  /* 0x003d601601007387 */ /* 0x0043e80000100a00 */
[----:B-1----:R0:W2:Y:S04]  /*cdb20*/  LDL.64 R22, [R1+0x1b68] ;  /* 0x001b680001167983 */ /* 0x0020a80000100a00 */
[----:B------:R1:W-:Y:S01]  /*cdb30*/  STL.64 [R1+0x3d68], R6 ;  /* 0x003d680601007387 */ /* 0x0003e20000100a00 */
[----:B---3--:R-:W-:Y:S01]  /*cdb40*/  SHF.R.S32.HI R11, RZ, 0x1f, R19 ;  /* 0x0000001fff0b7819 */ /* 0x008fe20000011413 */
[----:B--2---:R-:W-:Y:S01]  /*cdb50*/  IMAD.X R23, R25, 0x1, R3, P4 ;  /* 0x0000000119177824 */ /* 0x004fe200020e0603 */
[----:B-1----:R-:W-:-:S02]  /*cdb60*/  IADD3 R6, P4, PT, R19, R0, RZ ;  /* 0x0000000013067210 */ /* 0x002fc40007f9e0ff */
[----:B------:R-:W-:Y:S01]  /*cdb70*/  IADD3 R22, P6, PT, R19, R2, RZ ;  /* 0x0000000213167210 */ /* 0x000fe20007fde0ff */
[----:B------:R-:W-:Y:S01]  /*cdb80*/  IMAD.X R19, R25, 0x1, R4, P5 ;  /* 0x0000000119137824 */ /* 0x000fe200028e0604 */
[----:B------:R1:W-:Y:S01]  /*cdb90*/  STL [R1+0x1b6c], R23 ;  /* 0x001b6c1701007387 */ /* 0x0003e20000100800 */
[----:B------:R-:W-:-:S03]  /*cdba0*/  IMAD.X R7, R11, 0x1, R3, P4 ;  /* 0x000000010b077824 */ /* 0x000fc600020e0603 */
[----:B------:R2:W-:Y:S01]  /*cdbb0*/  STL.64 [R1+0x3d58], R12 ;  /* 0x003d580c01007387 */ /* 0x0005e20000100a00 */
[----:B-1----:R-:W-:-:S03]  /*cdbc0*/  IMAD.X R23, R11, 0x1, R4, P6 ;  /* 0x000000010b177824 */ /* 0x002fc600030e0604 */
[----:B--2---:R-:W2:Y:S04]  /*cdbd0*/  LDL.LU R12, [R1+0x1b48] ;  /* 0x001b4800010c7983 */ /* 0x004ea80000300800 */
[----:B------:R1:W-:Y:S04]  /*cdbe0*/  STL.64 [R1+0x1b70], R18 ;  /* 0x001b701201007387 */ /* 0x0003e80000100a00 */
[----:B-1----:R-:W3:Y:S04]  /*cdbf0*/  LDL.LU.64 R18, [R1+0x3d70] ;  /* 0x003d700001127983 */ /* 0x002ee80000300a00 */
[----:B------:R1:W-:Y:S04]  /*cdc00*/  STL.64 [R1+0x1b78], R6 ;  /* 0x001b780601007387 */ /* 0x0003e80000100a00 */
[----:B-1----:R-:W3:Y:S04]  /*cdc10*/  LDL.LU.64 R6, [R1+0x3d68] ;  /* 0x003d680001067983 */ /* 0x002ee80000300a00 */
[----:B------:R1:W-:Y:S04]  /*cdc20*/  STL.64 [R1+0x1b80], R22 ;  /* 0x001b801601007387 */ /* 0x0003e80000100a00 */
[----:B-1----:R-:W3:Y:S04]  /*cdc30*/  LDL.LU.64 R22, [R1+0x3d60] ;  /* 0x003d600001167983 */ /* 0x002ee80000300a00 */
[----:B------:R1:W-:Y:S01]  /*cdc40*/  STL.64 [R1+0x3d48], R4 ;  /* 0x003d480401007387 */ /* 0x0003e20000100a00 */
[----:B--2---:R-:W-:-:S02]  /*cdc50*/  SHF.R.S32.HI R11, RZ, 0x1f, R12 ;  /* 0x0000001fff0b7819 */ /* 0x004fc4000001140c */
[C---:B-1----:R-:W-:Y:S02]  /*cdc60*/  IADD3 R4, P5, PT, R12.reuse, R0, RZ ;  /* 0x000000000c047210 */ /* 0x042fe40007fbe0ff */
[----:B------:R-:W-:Y:S01]  /*cdc70*/  IADD3 R12, P6, PT, R12, R2, RZ ;  /* 0x000000020c0c7210 */ /* 0x000fe20007fde0ff */
[----:B---3--:R-:W-:Y:S04]  /*cdc80*/  STL.64 [R1+0x3d50], R22 ;  /* 0x003d501601007387 */ /* 0x008fe80000100a00 */
[----:B------:R1:W-:Y:S04]  /*cdc90*/  STL [R1+0x1b90], R12 ;  /* 0x001b900c01007387 */ /* 0x0003e80000100800 */
[----:B-1----:R-:W2:Y:S04]  /*cdca0*/  LDL.LU.64 R12, [R1+0x3d58] ;  /* 0x003d5800010c7983 */ /* 0x002ea80000300a00 */
[----:B--2---:R1:W-:Y:S04]  /*cdcb0*/  STL.64 [R1+0x3d40], R12 ;  /* 0x003d400c01007387 */ /* 0x0043e80000100a00 */
[----:B-1----:R0:W2:Y:S04]  /*cdcc0*/  LDL.64 R12, [R1+0x1b90] ;  /* 0x001b9000010c7983 */ /* 0x0020a80000100a00 */
[----:B------:R1:W-:Y:S02]  /*cdcd0*/  STL.64 [R1+0x3d30], R26 ;  /* 0x003d301a01007387 */ /* 0x0003e40000100a00 */
[----:B-1----:R-:W-:-:S02]  /*cdce0*/  IMAD.MOV.U32 R27, RZ, RZ, R29 ;  /* 0x000000ffff1b7224 */ /* 0x002fc400078e001d */
[----:B------:R-:W-:Y:S02]  /*cdcf0*/  IMAD.MOV.U32 R29, RZ, RZ, R19 ;  /* 0x000000ffff1d7224 */ /* 0x000fe400078e0013 */
[----:B------:R-:W3:Y:S01]  /*cdd00*/  LDL.LU R19, [R1+0x1ba4] ;  /* 0x001ba40001137983 */ /* 0x000ee20000300800 */
[----:B------:R-:W-:Y:S01]  /*cdd10*/  IADD3 R22, P4, PT, R27, R0, RZ ;  /* 0x000000001b167210 */ /* 0x000fe20007f9e0ff */
[C---:B------:R-:W-:Y:S02]  /*cdd20*/  IMAD.X R5, R11.reuse, 0x1, R3, P5 ;  /* 0x000000010b057824 */ /* 0x040fe400028e0603 */
[----:B---3--:R1:W-:Y:S04]  /*cdd30*/  STL.64 [R1+0x3d38], R18 ;  /* 0x003d381201007387 */ /* 0x0083e80000100a00 */
[----:B-1----:R-:W3:Y:S04]  /*cdd40*/  LDL.LU R18, [R1+0x1ba0] ;  /* 0x001ba00001127983 */ /* 0x002ee80000300800 */
[----:B------:R1:W-:Y:S04]  /*cdd50*/  STL [R1+0x1b98], R22 ;  /* 0x001b981601007387 */ /* 0x0003e80000100800 */
[----:B-1----:R-:W2:Y:S04]  /*cdd60*/  LDL.LU.64 R22, [R1+0x3d50] ;  /* 0x003d500001167983 */ /* 0x002ea80000300a00 */
[----:B------:R1:W-:Y:S04]  /*cdd70*/  STL.64 [R1+0x1b88], R4 ;  /* 0x001b880401007387 */ /* 0x0003e80000100a00 */
[----:B-1----:R-:W3:Y:S04]  /*cdd80*/  LDL.LU.64 R4, [R1+0x3d48] ;  /* 0x003d480001047983 */ /* 0x002ee80000300a00 */
[----:B--2---:R1:W-:Y:S04]  /*cdd90*/  STL.64 [R1+0x3d28], R22 ;  /* 0x003d281601007387 */ /* 0x0043e80000100a00 */
[----:B-1----:R0:W2:Y:S01]  /*cdda0*/  LDL.64 R22, [R1+0x1b98] ;  /* 0x001b980001167983 */ /* 0x0020a20000100a00 */
[----:B------:R-:W-:Y:S01]  /*cddb0*/  SHF.R.S32.HI R25, RZ, 0x1f, R27 ;  /* 0x0000001fff197819 */ /* 0x000fe2000001141b */
[----:B---3--:R-:W-:Y:S01]  /*cddc0*/  IMAD.X R13, R11, 0x1, R4, P6 ;  /* 0x000000010b0d7824 */ /* 0x008fe200030e0604 */
[----:B------:R-:W-:-:S02]  /*cddd0*/  IADD3 R26, P5, PT, R27, R2, RZ ;  /* 0x000000021b1a7210 */ /* 0x000fc40007fbe0ff */
[----:B------:R-:W-:Y:S02]  /*cdde0*/  SHF.R.S32.HI R11, RZ, 0x1f, R18 ;  /* 0x0000001fff0b7819 */ /* 0x000fe40000011412 */
[----:B------:R1:W-:Y:S01]  /*cddf0*/  STL [R1+0x1b94], R13 ;  /* 0x001b940d01007387 */ /* 0x0003e20000100800 */
[----:B------:R-:W-:-:S03]  /*cde00*/  IMAD.X R27, R25, 0x1, R4, P5 ;  /* 0x00000001191b7824 */ /* 0x000fc600028e0604 */
[----:B-1----:R-:W3:Y:S01]  /*cde10*/  LDL.LU.64 R12, [R1+0x3d40] ;  /* 0x003d4000010c7983 */ /* 0x002ee20000300a00 */
[--C-:B--2---:R-:W-:Y:S01]  /*cde20*/  IMAD.X R23, R25, 0x1, R3.reuse, P4 ;  /* 0x0000000119177824 */ /* 0x104fe200020e0603 */
[C---:B------:R-:W-:Y:S02]  /*cde30*/  IADD3 R22, P4, PT, R18.reuse, R0, RZ ;  /* 0x0000000012167210 */ /* 0x040fe40007f9e0ff */
[----:B------:R-:W-:Y:S02]  /*cde40*/  IADD3 R18, P6, PT, R18, R2, RZ ;  /* 0x0000000212127210 */ /* 0x000fe40007fde0ff */
[----:B------:R-:W-:Y:S04]  /*cde50*/  STL [R1+0x1b9c], R23 ;  /* 0x001b9c1701007387 */ /* 0x000fe80000100800 */
[----:B------:R1:W-:Y:S04]  /*cde60*/  STL [R1+0x1bb8], R18 ;  /* 0x001bb81201007387 */ /* 0x0003e80000100800 */
[----:B-1----:R-:W2:Y:S04]  /*cde70*/  LDL.LU.64 R18, [R1+0x3d38] ;  /* 0x003d380001127983 */ /* 0x002ea80000300a00 */
[----:B------:R1:W-:Y:S04]  /*cde80*/  STL.64 [R1+0x1ba8], R26 ;  /* 0x001ba81a01007387 */ /* 0x0003e80000100a00 */
[----:B-1----:R-:W2:Y:S01]  /*cde90*/  LDL.LU.64 R26, [R1+0x3d30] ;  /* 0x003d3000011a7983 */ /* 0x002ea20000300a00 */
[----:B------:R-:W-:-:S03]  /*cdea0*/  IMAD.X R23, R11, 0x1, R3, P4 ;  /* 0x000000010b177824 */ /* 0x000fc600020e0603 */
[----:B------:R-:W3:Y:S04]  /*cdeb0*/  LDL.LU R25, [R1+0x1bc0] ;  /* 0x001bc00001197983 */ /* 0x000ee80000300800 */
[----:B--2---:R1:W-:Y:S04]  /*cdec0*/  STL.64 [R1+0x3d20], R26 ;  /* 0x003d201a01007387 */ /* 0x0043e80000100a00 */
[----:B-1----:R0:W2:Y:S04]  /*cded0*/  LDL.64 R26, [R1+0x1bb8] ;  /* 0x001bb800011a7983 */ /* 0x0020a80000100a00 */
[----:B------:R1:W-:Y:S04]  /*cdee0*/  STL.64 [R1+0x1bb0], R22 ;  /* 0x001bb01601007387 */ /* 0x0003e80000100a00 */
[----:B-1----:R-:W4:Y:S01]  /*cdef0*/  LDL.LU.64 R22, [R1+0x3d28] ;  /* 0x003d280001167983 */ /* 0x002f220000300a00 */
[----:B--2---:R-:W-:Y:S01]  /*cdf00*/  IMAD.X R27, R11, 0x1, R4, P6 ;  /* 0x000000010b1b7824 */ /* 0x004fe200030e0604 */
[----:B---3--:R-:W-:-:S02]  /*cdf10*/  SHF.R.S32.HI R11, RZ, 0x1f, R25 ;  /* 0x0000001fff0b7819 */ /* 0x008fc40000011419 */
[C---:B------:R-:W-:Y:S01]  /*cdf20*/  IADD3 R26, P5, PT, R25.reuse, R0, RZ ;  /* 0x00000000191a7210 */ /* 0x040fe20007fbe0ff */
[----:B----4-:R-:W-:Y:S04]  /*cdf30*/  STL.64 [R1+0x3d08], R22 ;  /* 0x003d081601007387 */ /* 0x010fe80000100a00 */
[----:B------:R1:W-:Y:S04]  /*cdf40*/  STL.64 [R1+0x3d10], R6 ;  /* 0x003d100601007387 */ /* 0x0003e80000100a00 */
[----:B------:R-:W-:Y:S04]  /*cdf50*/  STL [R1+0x3d18], R7 ;  /* 0x003d180701007387 */ /* 0x000fe80000100800 */
[----:B------:R2:W-:Y:S01]  /*cdf60*/  STL [R1+0x1bbc], R27 ;  /* 0x001bbc1b01007387 */ /* 0x0005e20000100800 */
[----:B-1----:R-:W-:Y:S01]  /*cdf70*/  IADD3 R6, P6, PT, R25, R2, RZ ;  /* 0x0000000219067210 */ /* 0x002fe20007fde0ff */
[----:B--2---:R-:W-:-:S04]  /*cdf80*/  IMAD.X R27, R11, 0x1, R3, P5 ;  /* 0x000000010b1b7824 */ /* 0x004fc800028e0603 */
[----:B------:R-:W-:Y:S01]  /*cdf90*/  IMAD.X R7, R11, 0x1, R4, P6 ;  /* 0x000000010b077824 */ /* 0x000fe200030e0604 */
[----:B------:R1:W-:Y:S04]  /*cdfa0*/  STL.64 [R1+0x1bc8], R26 ;  /* 0x001bc81a01007387 */ /* 0x0003e80000100a00 */
[----:B-1----:R-:W2:Y:S04]  /*cdfb0*/  LDL.LU.64 R26, [R1+0x3d20] ;  /* 0x003d2000011a7983 */ /* 0x002ea80000300a00 */
[----:B------:R1:W-:Y:S04]  /*cdfc0*/  STL.64 [R1+0x1bc0], R6 ;  /* 0x001bc00601007387 */ /* 0x0003e80000100a00 */
[----:B-1----:R0:W3:Y:S01]  /*cdfd0*/  LDL.LU R7, [R1+0x3d18] ;  /* 0x003d180001077983 */ /* 0x0020e20000300800 */
[----:B------:R-:W-:-:S02]  /*cdfe0*/  SHF.R.S32.HI R25, RZ, 0x1f, R19 ;  /* 0x0000001fff197819 */ /* 0x000fc40000011413 */
[C---:B------:R-:W-:Y:S02]  /*cdff0*/  IADD3 R22, P4, PT, R19.reuse, R0, RZ ;  /* 0x0000000013167210 */ /* 0x040fe40007f9e0ff */
[----:B------:R-:W-:Y:S01]  /*ce000*/  IADD3 R6, P5, PT, R19, R2, RZ ;  /* 0x0000000213067210 */ /* 0x000fe20007fbe0ff */
[----:B------:R-:W-:Y:S02]  /*ce010*/  IMAD.MOV.U32 R19, RZ, RZ, R10 ;  /* 0x000000ffff137224 */ /* 0x000fe400078e000a */
[----:B------:R-:W-:Y:S02]  /*ce020*/  IMAD.X R23, R25, 0x1, R3, P4 ;  /* 0x0000000119177824 */ /* 0x000fe400020e0603 */
[----:B------:R3:W-:Y:S04]  /*ce030*/  STL [R1+0x1bd8], R6 ;  /* 0x001bd80601007387 */ /* 0x0007e80000100800 */
[----:B---3--:R-:W3:Y:S04]  /*ce040*/  LDL.LU.64 R6, [R1+0x3d10] ;  /* 0x003d100001067983 */ /* 0x008ee80000300a00 */
[----:B------:R-:W4:Y:S04]  /*ce050*/  LDL.LU R10, [R1+0x1be4] ;  /* 0x001be400010a7983 */ /* 0x000f280000300800 */
[----:B------:R1:W-:Y:S04]  /*ce060*/  STL.64 [R1+0x1bd0], R22 ;  /* 0x001bd01601007387 */ /* 0x0003e80000100a00 */
[----:B-1----:R-:W3:Y:S04]  /*ce070*/  LDL.LU.64 R22, [R1+0x3d08] ;  /* 0x003d080001167983 */ /* 0x002ee80000300a00 */
[----:B------:R1:W-:Y:S04]  /*ce080*/  STL.64 [R1+0x3cf8], R12 ;  /* 0x003cf80c01007387 */ /* 0x0003e80000100a00 */
[----:B-1----:R-:W3:Y:S04]  /*ce090*/  LDL R13, [R1+0x1bdc] ;  /* 0x001bdc00010d7983 */ /* 0x002ee80000100800 */
[----:B------:R-:W-:Y:S04]  /*ce0a0*/  STL.64 [R1+0x3d00], R16 ;  /* 0x003d001001007387 */ /* 0x000fe80000100a00 */
[----:B------:R1:W-:Y:S04]  /*ce0b0*/  STL.64 [R1+0x3ce0], R14 ;  /* 0x003ce00e01007387 */ /* 0x0003e80000100a00 */
[----:B-1----:R-:W4:Y:S04]  /*ce0c0*/  LDL.LU R15, [R1+0x1bfc] ;  /* 0x001bfc00010f7983 */ /* 0x002f280000300800 */
[----:B--2---:R1:W-:Y:S04]  /*ce0d0*/  STL.64 [R1+0x3ce8], R26 ;  /* 0x003ce81a01007387 */ /* 0x0043e80000100a00 */
[----:B-1----:R0:W2:Y:S04]  /*ce0e0*/  LDL.64 R26, [R1+0x1bd8] ;  /* 0x001bd800011a7983 */ /* 0x0020a80000100a00 */
[----:B------:R4:W-:Y:S01]  /*ce0f0*/  STL.64 [R1+0x3cf0], R18 ;  /* 0x003cf01201007387 */ /* 0x0009e20000100a00 */
[----:B---3--:R-:W-:-:S02]  /*ce100*/  SHF.R.S32.HI R11, RZ, 0x1f, R13 ;  /* 0x0000001fff0b7819 */ /* 0x008fc4000001140d */
[C---:B------:R-:W-:Y:S02]  /*ce110*/  IADD3 R16, P4, PT, R13.reuse, R0, RZ ;  /* 0x000000000d107210 */ /* 0x040fe40007f9e0ff */
[----:B------:R-:W-:-:S03]  /*ce120*/  IADD3 R12, P6, PT, R13, R2, RZ ;  /* 0x000000020d0c7210 */ /* 0x000fc60007fde0ff */
[C---:B------:R-:W-:Y:S02]  /*ce130*/  IMAD.X R17, R11.reuse, 0x1, R3, P4 ;  /* 0x000000010b117824 */ /* 0x040fe400020e0603 */
[--C-:B------:R-:W-:Y:S01]  /*ce140*/  IMAD.X R13, R11, 0x1, R4.reuse, P6 ;  /* 0x000000010b0d7824 */ /* 0x100fe200030e0604 */
[-C--:B----4-:R-:W-:Y:S02]  /*ce150*/  IADD3 R18, P4, PT, R10, R0.reuse, RZ ;  /* 0x000000000a127210 */ /* 0x090fe40007f9e0ff */
[----:B------:R-:W-:Y:S01]  /*ce160*/  SHF.R.S32.HI R11, RZ, 0x1f, R15 ;  /* 0x0000001fff0b7819 */ /* 0x000fe2000001140f */
[----:B--2---:R-:W-:Y:S01]  /*ce170*/  IMAD.X R27, R25, 0x1, R4, P5 ;  /* 0x00000001191b7824 */ /* 0x004fe200028e0604 */
[----:B------:R-:W-:-:S04]  /*ce180*/  IADD3 R26, P5, PT, R15, R0, RZ ;  /* 0x000000000f1a7210 */ /* 0x000fc80007fbe0ff */
[----:B------:R1:W-:Y:S04]  /*ce190*/  STL [R1+0x1bdc], R27 ;  /* 0x001bdc1b01007387 */ /* 0x0003e80000100800 */
[----:B------:R2:W-:Y:S01]  /*ce1a0*/  STL.64 [R1+0x1bf0], R16 ;  /* 0x001bf01001007387 */ /* 0x0005e20000100a00 */
[----:B-1----:R-:W-:-:S03]  /*ce1b0*/  IMAD.X R27, R11, 0x1, R3, P5 ;  /* 0x000000010b1b7824 */ /* 0x002fc600028e0603 */
[----:B--2---:R-:W2:Y:S04]  /*ce1c0*/  LDL.LU.64 R16, [R1+0x3d00] ;  /* 0x003d000001107983 */ /* 0x004ea80000300a00 */
[----:B------:R1:W-:Y:S04]  /*ce1d0*/  STL.64 [R1+0x1be8], R12 ;  /* 0x001be80c01007387 */ /* 0x0003e80000100a00 */
[----:B-1----:R-:W3:Y:S04]  /*ce1e0*/  LDL.LU.64 R12, [R1+0x3cf8] ;  /* 0x003cf800010c7983 */ /* 0x002ee80000300a00 */
[----:B------:R1:W-:Y:S04]  /*ce1f0*/  STL [R1+0x1c08], R18 ;  /* 0x001c081201007387 */ /* 0x0003e80000100800 */
[----:B-1----:R-:W4:Y:S04]  /*ce200*/  LDL.LU.64 R18, [R1+0x3cf0] ;  /* 0x003cf00001127983 */ /* 0x002f280000300a00 */
[----:B------:R1:W-:Y:S04]  /*ce210*/  STL.64 [R1+0x1bf8], R26 ;  /* 0x001bf81a01007387 */ /* 0x0003e80000100a00 */
[----:B-1----:R-:W2:Y:S01]  /*ce220*/  LDL.LU.64 R26, [R1+0x3ce8] ;  /* 0x003ce800011a7983 */ /* 0x002ea20000300a00 */
[----:B------:R-:W-:-:S05]  /*ce230*/  IADD3 R14, P6, PT, R15, R2, RZ ;  /* 0x000000020f0e7210 */ /* 0x000fca0007fde0ff */
[----:B------:R-:W-:Y:S01]  /*ce240*/  IMAD.X R15, R11, 0x1, R4, P6 ;  /* 0x000000010b0f7824 */ /* 0x000fe200030e0604 */
[--C-:B------:R-:W-:Y:S01]  /*ce250*/  SHF.R.S32.HI R25, RZ, 0x1f, R10.reuse ;  /* 0x0000001fff197819 */ /* 0x100fe2000001140a */
[----:B------:R-:W-:-:S03]  /*ce260*/  IMAD.MOV.U32 R11, RZ, RZ, R10 ;  /* 0x000000ffff0b7224 */ /* 0x000fc600078e000a */
[----:B------:R1:W-:Y:S04]  /*ce270*/  STL.64 [R1+0x1c00], R14 ;  /* 0x001c000e01007387 */ /* 0x0003e80000100a00 */
[----:B-1----:R-:W3:Y:S04]  /*ce280*/  LDL.LU.64 R14, [R1+0x3ce0] ;  /* 0x003ce000010e7983 */ /* 0x002ee80000300a00 */
[----:B------:R-:W3:Y:S04]  /*ce290*/  LDL.LU R10, [R1+0x3cd8] ;  /* 0x003cd800010a7983 */ /* 0x000ee80000300800 */
[----:B--2---:R-:W-:Y:S04]  /*ce2a0*/  STL.64 [R1+0x3cd0], R26 ;  /* 0x003cd01a01007387 */ /* 0x004fe80000100a00 */
[----:B----4-:R1:W-:Y:S04]  /*ce2b0*/  STL.64 [R1+0x3cc0], R18 ;  /* 0x003cc01201007387 */ /* 0x0103e80000100a00 */
[----:B-1----:R-:W2:Y:S04]  /*ce2c0*/  LDL.LU R18, [R1+0x1dc] ;  /* 0x0001dc0001127983 */ /* 0x002ea80000300800 */
[----:B------:R-:W4:Y:S04]  /*ce2d0*/  LDL.LU R19, [R1+0x1be0] ;  /* 0x001be00001137983 */ /* 0x000f280000300800 */
[----:B------:R1:W-:Y:S04]  /*ce2e0*/  STL.64 [R1+0x3cc8], R8 ;  /* 0x003cc80801007387 */ /* 0x0003e80000100a00 */
[----:B-1----:R0:W2:Y:S01]  /*ce2f0*/  LDL.64 R8, [R1+0x1c08] ;  /* 0x001c080001087983 */ /* 0x0020a20000100a00 */
[----:B------:R-:W-:-:S05]  /*ce300*/  IADD3 R26, P5, PT, R11, R2, RZ ;  /* 0x000000020b1a7210 */ /* 0x000fca0007fbe0ff */
[C---:B------:R-:W-:Y:S01]  /*ce310*/  IMAD.X R27, R25.reuse, 0x1, R4, P5 ;  /* 0x00000001191b7824 */ /* 0x040fe200028e0604 */
[----:B----4-:R-:W-:Y:S01]  /*ce320*/  SHF.R.S32.HI R11, RZ, 0x1f, R19 ;  /* 0x0000001fff0b7819 */ /* 0x010fe20000011413 */
[----:B--2---:R-:W-:Y:S01]  /*ce330*/  IMAD.X R9, R25, 0x1, R3, P4 ;  /* 0x0000000119097824 */ /* 0x004fe200020e0603 */
[----:B------:R-:W-:-:S04]  /*ce340*/  IADD3 R8, P4, PT, R19, R0, RZ ;  /* 0x0000000013087210 */ /* 0x000fc80007f9e0ff */
[----:B------:R1:W-:Y:S04]  /*ce350*/  STL [R1+0x1c0c], R9 ;  /* 0x001c0c0901007387 */ /* 0x0003e80000100800 */
[----:B---3--:R2:W-:Y:S01]  /*ce360*/  STL.64 [R1+0x3cb8], R12 ;  /* 0x003cb80c01007387 */ /* 0x0085e20000100a00 */
[----:B-1----:R-:W-:Y:S01]  /*ce370*/  IMAD.MOV.U32 R9, RZ, RZ, R18 ;  /* 0x000000ffff097224 */ /* 0x002fe200078e0012 */
[----:B------:R-:W-:Y:S02]  /*ce380*/  IADD3 R18, P6, PT, R19, R2, RZ ;  /* 0x0000000213127210 */ /* 0x000fe40007fde0ff */
[----:B--2---:R-:W2:Y:S01]  /*ce390*/  LDL.LU R12, [R1+0x1fc] ;  /* 0x0001fc00010c7983 */ /* 0x004ea20000300800 */
[----:B------:R-:W-:Y:S02]  /*ce3a0*/  IMAD.MOV.U32 R25, RZ, RZ, R9 ;  /* 0x000000ffff197224 */ /* 0x000fe400078e0009 */
[----:B------:R-:W-:-:S02]  /*ce3b0*/  IMAD.X R9, R11, 0x1, R3, P4 ;  /* 0x000000010b097824 */ /* 0x000fc400020e0603 */
[----:B------:R-:W-:Y:S01]  /*ce3c0*/  IMAD.X R19, R11, 0x1, R4, P6 ;  /* 0x000000010b137824 */ /* 0x000fe200030e0604 */
[----:B------:R1:W-:Y:S04]  /*ce3d0*/  STL.64 [R1+0x1c10], R26 ;  /* 0x001c101a01007387 */ /* 0x0003e80000100a00 */
[----:B-1----:R-:W3:Y:S04]  /*ce3e0*/  LDL.LU.64 R26, [R1+0x3cd0] ;  /* 0x003cd000011a7983 */ /* 0x002ee80000300a00 */
[----:B------:R1:W-:Y:S04]  /*ce3f0*/  STL.64 [R1+0x1c18], R8 ;  /* 0x001c180801007387 */ /* 0x0003e80000100a00 */
[----:B-1----:R-:W4:Y:S04]  /*ce400*/  LDL.LU.64 R8, [R1+0x3cc8] ;  /* 0x003cc80001087983 */ /* 0x002f280000300a00 */
[----:B------:R1:W-:Y:S04]  /*ce410*/  STL.64 [R1+0x1c20], R18 ;  /* 0x001c201201007387 */ /* 0x0003e80000100a00 */
[----:B-1----:R-:W2:Y:S04]  /*ce420*/  LDL.LU.64 R18, [R1+0x3cc0] ;  /* 0x003cc00001127983 */ /* 0x002ea80000300a00 */
[----:B--2---:R1:W-:Y:S04]  /*ce430*/  STL.64 [R1+0x3cb0], R18 ;  /* 0x003cb01201007387 */ /* 0x0043e80000100a00 */
[----:B-1----:R-:W2:Y:S01]  /*ce440*/  LDL.LU R19, [R1+0x1f8] ;  /* 0x0001f80001137983 */ /* 0x002ea20000300800 */
[----:B------:R-:W-:-:S02]  /*ce450*/  SHF.R.S32.HI R11, RZ, 0x1f, R12 ;  /* 0x0000001fff0b7819 */ /* 0x000fc4000001140c */
[C---:B------:R-:W-:Y:S02]  /*ce460*/  IADD3 R18, P5, PT, R12.reuse, R0, RZ ;  /* 0x000000000c127210 */ /* 0x040fe40007fbe0ff */
[----:B------:R-:W-:-:S05]  /*ce470*/  IADD3 R12, P6, PT, R12, R2, RZ ;  /* 0x000000020c0c7210 */ /* 0x000fca0007fde0ff */
[----:B------:R1:W-:Y:S04]  /*ce480*/  STL [R1+0x1c28], R12 ;  /* 0x001c280c01007387 */ /* 0x0003e80000100800 */
[----:B-1----:R-:W3:Y:S04]  /*ce490*/  LDL.LU.64 R12, [R1+0x3cb8] ;  /* 0x003cb800010c7983 */ /* 0x002ee80000300a00 */
[----:B------:R1:W-:Y:S04]  /*ce4a0*/  STL.64 [R1+0x3c98], R16 ;  /* 0x003c981001007387 */ /* 0x0003e80000100a00 */
[----:B-1----:R-:W4:Y:S01]  /*ce4b0*/  LDL.LU R17, [R1+0x1f4] ;  /* 0x0001f40001117983 */ /* 0x002f220000300800 */
[----:B------:R-:W-:-:S03]  /*ce4c0*/  IMAD.MOV.U32 R16, RZ, RZ, R25 ;  /* 0x000000ffff107224 */ /* 0x000fc600078e0019 */
[----:B------:R1:W-:Y:S01]  /*ce4d0*/  STL.64 [R1+0x3ca0], R14 ;  /* 0x003ca00e01007387 */ /* 0x0003e20000100a00 */
[--C-:B--2---:R-:W-:Y:S02]  /*ce4e0*/  SHF.R.S32.HI R25, RZ, 0x1f, R19.reuse ;  /* 0x0000001fff197819 */ /* 0x104fe40000011413 */
[----:B-1----:R-:W-:Y:S01]  /*ce4f0*/  IADD3 R14, P4, PT, R19, R0, RZ ;  /* 0x00000000130e7210 */ /* 0x002fe20007f9e0ff */
[----:B------:R-:W-:Y:S02]  /*ce500*/  IMAD.MOV.U32 R15, RZ, RZ, R19 ;  /* 0x000000ffff0f7224 */ /* 0x000fe400078e0013 */
[----:B------:R-:W-:-:S05]  /*ce510*/  IMAD.X R19, R11, 0x1, R3, P5 ;  /* 0x000000010b137824 */ /* 0x000fca00028e0603 */
[----:B------:R1:W-:Y:S04]  /*ce520*/  STL.64 [R1+0x1c30], R18 ;  /* 0x001c301201007387 */ /* 0x0003e80000100a00 */
[----:B-1----:R-:W2:Y:S04]  /*ce530*/  LDL.LU.64 R18, [R1+0x3cb0] ;  /* 0x003cb00001127983 */ /* 0x002ea80000300a00 */
[----:B---3--:R1:W-:Y:S04]  /*ce540*/  STL.64 [R1+0x3ca8], R26 ;  /* 0x003ca81a01007387 */ /* 0x0083e80000100a00 */
[----:B-1----:R0:W3:Y:S02]  /*ce550*/  LDL.64 R26, [R1+0x1c28] ;  /* 0x001c2800011a7983 */ /* 0x0020e40000100a00 */
[----:B---3--:R-:W-:Y:S01]  /*ce560*/  IMAD.X R27, R11, 0x1, R4, P6 ;  /* 0x000000010b1b7824 */ /* 0x008fe200030e0604 */
[----:B------:R-:W-:Y:S01]  /*ce570*/  IADD3 R26, P5, PT, R15, R2, RZ ;  /* 0x000000020f1a7210 */ /* 0x000fe20007fbe0ff */
[----:B------:R-:W-:Y:S01]  /*ce580*/  IMAD.X R15, R25, 0x1, R3, P4 ;  /* 0x00000001190f7824 */ /* 0x000fe200020e0603 */
[----:B----4-:R-:W-:-:S02]  /*ce590*/  SHF.R.S32.HI R11, RZ, 0x1f, R17 ;  /* 0x0000001fff0b7819 */ /* 0x010fc40000011411 */
[----:B------:R1:W-:Y:S04]  /*ce5a0*/  STL [R1+0x1c2c], R27 ;  /* 0x001c2c1b01007387 */ /* 0x0003e80000100800 */
[----:B------:R3:W-:Y:S01]  /*ce5b0*/  STL.64 [R1+0x1c40], R14 ;  /* 0x001c400e01007387 */ /* 0x0007e20000100a00 */
[----:B-1----:R-:W-:Y:S01]  /*ce5c0*/  IMAD.X R27, R25, 0x1, R4, P5 ;  /* 0x00000001191b7824 */ /* 0x002fe200028e0604 */
[C---:B---3--:R-:W-:Y:S01]  /*ce5d0*/  IADD3 R14, P4, PT, R17.reuse, R0, RZ ;  /* 0x00000000110e7210 */ /* 0x048fe20007f9e0ff */
[----:B------:R-:W-:Y:S01]  /*ce5e0*/  IMAD.MOV.U32 R15, RZ, RZ, R16 ;  /* 0x000000ffff0f7224 */ /* 0x000fe200078e0010 */
[----:B------:R-:W-:-:S03]  /*ce5f0*/  IADD3 R16, P6, PT, R17, R2, RZ ;  /* 0x0000000211107210 */ /* 0x000fc60007fde0ff */
[----:B------:R-:W-:Y:S02]  /*ce600*/  IMAD.MOV.U32 R25, RZ, RZ, R15 ;  /* 0x000000ffff197224 */ /* 0x000fe400078e000f */
[C---:B------:R-:W-:Y:S02]  /*ce610*/  IMAD.X R15, R11.reuse, 0x1, R3, P4 ;  /* 0x000000010b0f7824 */ /* 0x040fe400020e0603 */
[----:B------:R-:W-:Y:S01]  /*ce620*/  IMAD.X R17, R11, 0x1, R4, P6 ;  /* 0x000000010b117824 */ /* 0x000fe200030e0604 */
[----:B------:R1:W-:Y:S04]  /*ce630*/  STL.64 [R1+0x1c38], R26 ;  /* 0x001c381a01007387 */ /* 0x0003e80000100a00 */
[----:B-1----:R-:W3:Y:S04]  /*ce640*/  LDL.LU.64 R26, [R1+0x3ca8] ;  /* 0x003ca800011a7983 */ /* 0x002ee80000300a00 */
[----:B------:R1:W-:Y:S04]  /*ce650*/  STL.64 [R1+0x1c58], R14 ;  /* 0x001c580e01007387 */ /* 0x0003e80000100a00 */
[----:B-1----:R-:W4:Y:S04]  /*ce660*/  LDL.LU.64 R14, [R1+0x3ca0] ;  /* 0x003ca000010e7983 */ /* 0x002f280000300a00 */
[----:B------:R1:W-:Y:S04]  /*ce670*/  STL.64 [R1+0x1c48], R16 ;  /* 0x001c481001007387 */ /* 0x0003e80000100a00 */
[----:B-1----:R-:W2:Y:S04]  /*ce680*/  LDL.LU.64 R16, [R1+0x3c98] ;  /* 0x003c980001107983 */ /* 0x002ea80000300a00 */
[----:B--2---:R-:W-:Y:S04]  /*ce690*/  STL.64 [R1+0x3c90], R16 ;  /* 0x003c901001007387 */ /* 0x004fe80000100a00 */
[----:B----4-:R1:W-:Y:S04]  /*ce6a0*/  STL.64 [R1+0x3c80], R14 ;  /* 0x003c800e01007387 */ /* 0x0103e80000100a00 */
[----:B-1----:R-:W2:Y:S04]  /*ce6b0*/  LDL.LU R14, [R1+0x1f0] ;  /* 0x0001f000010e7983 */ /* 0x002ea80000300800 */
[----:B------:R-:W4:Y:S01]  /*ce6c0*/  LDL.LU R17, [R1+0x1d8] ;  /* 0x0001d80001117983 */ /* 0x000f220000300800 */
[----:B--2---:R-:W-:-:S02]  /*ce6d0*/  SHF.R.S32.HI R11, RZ, 0x1f, R14 ;  /* 0x0000001fff0b7819 */ /* 0x004fc4000001140e */
[C---:B------:R-:W-:Y:S02]  /*ce6e0*/  IADD3 R16, P5, PT, R14.reuse, R0, RZ ;  /* 0x000000000e107210 */ /* 0x040fe40007fbe0ff */
[----:B------:R-:W-:-:S05]  /*ce6f0*/  IADD3 R14, P6, PT, R14, R2, RZ ;  /* 0x000000020e0e7210 */ /* 0x000fca0007fde0ff */
[----:B------:R-:W-:Y:S04]  /*ce700*/  STL [R1+0x1c80], R14 ;  /* 0x001c800e01007387 */ /* 0x000fe80000100800 */
[----:B------:R1:W-:Y:S02]  /*ce710*/  STL.64 [R1+0x3c78], R12 ;  /* 0x003c780c01007387 */ /* 0x0003e40000100a00 */
[----:B-1----:R-:W-:-:S05]  /*ce720*/  IMAD.MOV.U32 R13, RZ, RZ, R25 ;  /* 0x000000ffff0d7224 */ /* 0x002fca00078e0019 */
[----:B------:R-:W-:Y:S02]  /*ce730*/  SHF.R.S32.HI R25, RZ, 0x1f, R13 ;  /* 0x0000001fff197819 */ /* 0x000fe4000001140d */
[----:B------:R-:W-:Y:S01]  /*ce740*/  IADD3 R14, P4, PT, R13, R0, RZ ;  /* 0x000000000d0e7210 */ /* 0x000fe20007f9e0ff */
[----:B------:R1:W-:Y:S04]  /*ce750*/  STL [R1+0x3c88], R13 ;  /* 0x003c880d01007387 */ /* 0x0003e80000100800 */
[----:B-1----:R0:W2:Y:S01]  /*ce760*/  LDL.64 R12, [R1+0x1c80] ;  /* 0x001c8000010c7983 */ /* 0x0020a20000100a00 */
[----:B----4-:R-:W-:Y:S02]  /*ce770*/  IMAD.MOV.U32 R15, RZ, RZ, R17 ;  /* 0x000000ffff0f7224 */ /* 0x010fe400078e0011 */
[----:B------:R-:W-:-:S05]  /*ce780*/  IMAD.X R17, R11, 0x1, R3, P5 ;  /* 0x000000010b117824 */ /* 0x000fca00028e0603 */
[----:B------:R1:W-:Y:S04]  /*ce790*/  STL.64 [R1+0x1c70], R16 ;  /* 0x001c701001007387 */ /* 0x0003e80000100a00 */
[----:B-1----:R-:W4:Y:S04]  /*ce7a0*/  LDL.LU.64 R16, [R1+0x3c90] ;  /* 0x003c900001107983 */ /* 0x002f280000300a00 */
[----:B------:R1:W-:Y:S02]  /*ce7b0*/  STL.64 [R1+0x3c70], R22 ;  /* 0x003c701601007387 */ /* 0x0003e40000100a00 */
[----:B-1----:R-:W-:-:S02]  /*ce7c0*/  IMAD.MOV.U32 R23, RZ, RZ, R28 ;  /* 0x000000ffff177224 */ /* 0x002fc400078e001c */
[----:B------:R-:W-:Y:S02]  /*ce7d0*/  IMAD.MOV.U32 R28, RZ, RZ, R19 ;  /* 0x000000ffff1c7224 */ /* 0x000fe400078e0013 */
[----:B------:R-:W3:Y:S01]  /*ce7e0*/  LDL.LU R19, [R1+0x1d4] ;  /* 0x0001d40001137983 */ /* 0x000ee20000300800 */
[----:B--2---:R-:W-:-:S05]  /*ce7f0*/  IMAD.X R13, R11, 0x1, R4, P6 ;  /* 0x000000010b0d7824 */ /* 0x004fca00030e0604 */
[----:B------:R1:W-:Y:S04]  /*ce800*/  STL [R1+0x1c84], R13 ;  /* 0x001c840d01007387 */ /* 0x0003e80000100800 */
[----:B-1----:R-:W2:Y:S02]  /*ce810*/  LDL.LU R13, [R1+0x3c88] ;  /* 0x003c8800010d7983 */ /* 0x002ea40000300800 */
[----:B--2---:R-:W-:Y:S01]  /*ce820*/  IADD3 R12, P5, PT, R13, R2, RZ ;  /* 0x000000020d0c7210 */ /* 0x004fe20007fbe0ff */
[----:B------:R-:W-:Y:S02]  /*ce830*/  IMAD.MOV.U32 R13, RZ, RZ, R15 ;  /* 0x000000ffff0d7224 */ /* 0x000fe400078e000f */
[----:B------:R-:W-:-:S05]  /*ce840*/  IMAD.X R15, R25, 0x1, R3, P4 ;  /* 0x00000001190f7824 */ /* 0x000fca00020e0603 */
[----:B------:R1:W-:Y:S04]  /*ce850*/  STL.64 [R1+0x1c88], R14 ;  /* 0x001c880e01007387 */ /* 0x0003e80000100a00 */
[----:B-1----:R-:W2:Y:S01]  /*ce860*/  LDL.LU.64 R14, [R1+0x3c80] ;  /* 0x003c8000010e7983 */ /* 0x002ea20000300a00 */
[----:B------:R-:W-:Y:S02]  /*ce870*/  SHF.R.S32.HI R11, RZ, 0x1f, R13 ;  /* 0x0000001fff0b7819 */ /* 0x000fe4000001140d */
[C---:B------:R-:W-:Y:S01]  /*ce880*/  IADD3 R22, P4, PT, R13.reuse, R0, RZ ;  /* 0x000000000d167210 */ /* 0x040fe20007f9e0ff */
[----:B--2---:R1:W-:Y:S02]  /*ce890*/  STL.64 [R1+0x3c68], R14 ;  /* 0x003c680e01007387 */ /* 0x0043e40000100a00 */
[----:B-1----:R-:W-:Y:S01]  /*ce8a0*/  IADD3 R14, P6, PT, R13, R2, RZ ;  /* 0x000000020d0e7210 */ /* 0x002fe20007fde0ff */
[----:B------:R-:W-:-:S05]  /*ce8b0*/  IMAD.X R13, R25, 0x1, R4, P5 ;  /* 0x00000001190d7824 */ /* 0x000fca00028e0604 */
[----:B------:R1:W-:Y:S04]  /*ce8c0*/  STL.64 [R1+0x1c78], R12 ;  /* 0x001c780c01007387 */ /* 0x0003e80000100a00 */
[----:B-1----:R-:W2:Y:S01]  /*ce8d0*/  LDL.LU.64 R12, [R1+0x3c78] ;  /* 0x003c7800010c7983 */ /* 0x002ea20000300a00 */
[----:B------:R-:W-:-:S04]  /*ce8e0*/  IMAD.MOV.U32 R15, RZ, RZ, R23 ;  /* 0x000000ffff0f7224 */ /* 0x000fc800078e0017 */
[----:B------:R-:W-:Y:S02]  /*ce8f0*/  IMAD.MOV.U32 R23, RZ, RZ, R15 ;  /* 0x000000ffff177224 */ /* 0x000fe400078e000f */
[C---:B------:R-:W-:Y:S02]  /*ce900*/  IMAD.X R15, R11.reuse, 0x1, R4, P6 ;  /* 0x000000010b0f7824 */ /* 0x040fe400030e0604 */
[----:B------:R-:W-:Y:S02]  /*ce910*/  IMAD.MOV.U32 R25, RZ, RZ, R23 ;  /* 0x000000ffff197224 */ /* 0x000fe400078e0017 */
[----:B------:R-:W-:Y:S01]  /*ce920*/  IMAD.X R23, R11, 0x1, R3, P4 ;  /* 0x000000010b177824 */ /* 0x000fe200020e0603 */
[----:B--2---:R-:W-:Y:S04]  /*ce930*/  STL.64 [R1+0x3c60], R12 ;  /* 0x003c600c01007387 */ /* 0x004fe80000100a00 */
[----:B------:R1:W-:Y:S04]  /*ce940*/  STL.64 [R1+0x1c98], R22 ;  /* 0x001c981601007387 */ /* 0x0003e80000100a00 */
[----:B-1----:R-:W2:Y:S04]  /*ce950*/  LDL.LU.64 R22, [R1+0x3c70] ;  /* 0x003c700001167983 */ /* 0x002ea80000300a00 */
[----:B------:R1:W-:Y:S04]  /*ce960*/  STL.64 [R1+0x1c90], R14 ;  /* 0x001c900e01007387 */ /* 0x0003e80000100a00 */
[----:B-1----:R-:W4:Y:S01]  /*ce970*/  LDL.LU.64 R14, [R1+0x3c68] ;  /* 0x003c6800010e7983 */ /* 0x002f220000300a00 */
[----:B------:R-:W-:Y:S01]  /*ce980*/  IMAD.MOV.U32 R13, RZ, RZ, R25 ;  /* 0x000000ffff0d7224 */ /* 0x000fe200078e0019 */
[----:B---3--:R-:W-:-:S02]  /*ce990*/  SHF.R.S32.HI R11, RZ, 0x1f, R19 ;  /* 0x0000001fff0b7819 */ /* 0x008fc40000011413 */
[C---:B------:R-:W-:Y:S02]  /*ce9a0*/  IADD3 R12, P5, PT, R19.reuse, R0, RZ ;  /* 0x00000000130c7210 */ /* 0x040fe40007fbe0ff */
[----:B------:R-:W-:Y:S01]  /*ce9b0*/  SHF.R.S32.HI R25, RZ, 0x1f, R13 ;  /* 0x0000001fff197819 */ /* 0x000fe2000001140d */
[----:B--2---:R1:W-:Y:S04]  /*ce9c0*/  STL.64 [R1+0x3c58], R22 ;  /* 0x003c581601007387 */ /* 0x0043e80000100a00 */
[----:B----4-:R2:W-:Y:S01]  /*ce9d0*/  STL.64 [R1+0x3c50], R14 ;  /* 0x003c500e01007387 */ /* 0x0105e20000100a00 */
[----:B-1----:R-:W-:Y:S01]  /*ce9e0*/  IADD3 R22, P6, PT, R19, R2, RZ ;  /* 0x0000000213167210 */ /* 0x002fe20007fde0ff */
[----:B------:R-:W-:Y:S02]  /*ce9f0*/  IMAD.MOV.U32 R19, RZ, RZ, R5 ;  /* 0x000000ffff137224 */ /* 0x000fe400078e0005 */
[----:B------:R-:W3:Y:S01]  /*cea00*/  LDL.LU R5, [R1+0x1b0] ;  /* 0x0001b00001057983 */ /* 0x000ee20000300800 */
[----:B--2---:R-:W-:Y:S01]  /*cea10*/  IADD3 R14, P4, PT, R13, R0, RZ ;  /* 0x000000000d0e7210 */ /* 0x004fe20007f9e0ff */
[----:B------:R-:W-:-:S02]  /*cea20*/  IMAD.MOV.U32 R15, RZ, RZ, R13 ;  /* 0x000000ffff0f7224 */ /* 0x000fc400078e000d */
[----:B------:R-:W-:-:S05]  /*cea30*/  IMAD.X R13, R11, 0x1, R3, P5 ;  /* 0x000000010b0d7824 */ /* 0x000fca00028e0603 */
[----:B------:R1:W-:Y:S04]  /*cea40*/  STL.64 [R1+0x1cb8], R12 ;  /* 0x001cb80c01007387 */ /* 0x0003e80000100a00 */
[----:B-1----:R-:W2:Y:S01]  /*cea50*/  LDL.LU.64 R12, [R1+0x3c60] ;  /* 0x003c6000010c7983 */ /* 0x002ea20000300a00 */
[----:B------:R-:W-:-:S03]  /*cea60*/  IMAD.X R23, R11, 0x1, R4, P6 ;  /* 0x000000010b177824 */ /* 0x000fc600030e0604 */
[----:B--2---:R-:W-:Y:S04]  /*cea70*/  STL.64 [R1+0x3c40], R12 ;  /* 0x003c400c01007387 */ /* 0x004fe80000100a00 */
[----:B------:R1:W-:Y:S04]  /*cea80*/  STL.64 [R1+0x1cb0], R22 ;  /* 0x001cb01601007387 */ /* 0x0003e80000100a00 */
[----:B-1----:R-:W2:Y:S04]  /*cea90*/  LDL.LU.64 R22, [R1+0x3c58] ;  /* 0x003c580001167983 */ /* 0x002ea80000300a00 */
[----:B------:R1:W-:Y:S02]  /*ceaa0*/  STL.64 [R1+0x3c48], R20 ;  /* 0x003c481401007387 */ /* 0x0003e40000100a00 */
[----:B-1----:R-:W-:-:S02]  /*ceab0*/  IADD3 R20, P5, PT, R15, R2, RZ ;  /* 0x000000020f147210 */ /* 0x002fc40007fbe0ff */
[----:B------:R-:W4:Y:S01]  /*ceac0*/  LDL.LU R21, [R1+0x1bc] ;  /* 0x0001bc0001157983 */ /* 0x000f220000300800 */
[----:B------:R-:W-:-:S05]  /*cead0*/  IMAD.X R15, R25, 0x1, R3, P4 ;  /* 0x00000001190f7824 */ /* 0x000fca00020e0603 */
[----:B------:R1:W-:Y:S04]  /*ceae0*/  STL.64 [R1+0x1cc8], R14 ;  /* 0x001cc80e01007387 */ /* 0x0003e80000100a00 */
[----:B-1----:R-:W2:Y:S04]  /*ceaf0*/  LDL.LU.64 R14, [R1+0x3c50] ;  /* 0x003c5000010e7983 */ /* 0x002ea80000300a00 */
[----:B------:R1:W-:Y:S01]  /*ceb00*/  STL.64 [R1+0x3c30], R6 ;  /* 0x003c300601007387 */ /* 0x0003e20000100a00 */
[----:B----4-:R-:W-:Y:S02]  /*ceb10*/  SHF.R.S32.HI R11, RZ, 0x1f, R21 ;  /* 0x0000001fff0b7819 */ /* 0x010fe40000011415 */
[----:B------:R-:W-:-:S02]  /*ceb20*/  IADD3 R12, P4, PT, R21, R0, RZ ;  /* 0x00000000150c7210 */ /* 0x000fc40007f9e0ff */
[----:B-1----:R-:W-:Y:S01]  /*ceb30*/  IADD3 R6, P6, PT, R21, R2, RZ ;  /* 0x0000000215067210 */ /* 0x002fe20007fde0ff */
[--C-:B------:R-:W-:Y:S02]  /*ceb40*/  IMAD.X R21, R25, 0x1, R4.reuse, P5 ;  /* 0x0000000119157824 */ /* 0x100fe400028e0604 */
[C---:B------:R-:W-:Y:S01]  /*ceb50*/  IMAD.X R13, R11.reuse, 0x1, R3, P4 ;  /* 0x000000010b0d7824 */ /* 0x040fe200020e0603 */
[----:B--2---:R1:W-:Y:S04]  /*ceb60*/  STL.64 [R1+0x3c28], R14 ;  /* 0x003c280e01007387 */ /* 0x0043e80000100a00 */
[----:B-1----:R-:W2:Y:S04]  /*ceb70*/  LDL.LU R15, [R1+0x1b8] ;  /* 0x0001b800010f7983 */ /* 0x002ea80000300800 */
[----:B------:R1:W-:Y:S04]  /*ceb80*/  STL.64 [R1+0x1cc0], R20 ;  /* 0x001cc01401007387 */ /* 0x0003e80000100a00 */
[----:B-1----:R-:W4:Y:S04]  /*ceb90*/  LDL.LU.64 R20, [R1+0x3c48] ;  /* 0x003c480001147983 */ /* 0x002f280000300a00 */
[----:B------:R1:W-:Y:S04]  /*ceba0*/  STL.64 [R1+0x1ce8], R12 ;  /* 0x001ce80c01007387 */ /* 0x0003e80000100a00 */
[----:B-1----:R-:W3:Y:S01]  /*cebb0*/  LDL.LU.64 R12, [R1+0x3c40] ;  /* 0x003c4000010c7983 */ /* 0x002ee20000300a00 */
[----:B------:R-:W-:-:S05]  /*cebc0*/  IMAD.X R7, R11, 0x1, R4, P6 ;  /* 0x000000010b077824 */ /* 0x000fca00030e0604 */
[----:B------:R1:W-:Y:S01]  /*cebd0*/  STL.64 [R1+0x1ce0], R6 ;  /* 0x001ce00601007387 */ /* 0x0003e20000100a00 */
[----:B--2---:R-:W-:Y:S02]  /*cebe0*/  SHF.R.S32.HI R11, RZ, 0x1f, R15 ;  /* 0x0000001fff0b7819 */ /* 0x004fe4000001140f */
[C---:B-1----:R-:W-:Y:S02]  /*cebf0*/  IADD3 R6, P5, PT, R15.reuse, R0, RZ ;  /* 0x000000000f067210 */ /* 0x042fe40007fbe0ff */
[----:B------:R-:W-:-:S03]  /*cec00*/  IADD3 R14, P6, PT, R15, R2, RZ ;  /* 0x000000020f0e7210 */ /* 0x000fc60007fde0ff */
[C---:B------:R-:W-:Y:S02]  /*cec10*/  IMAD.X R7, R11.reuse, 0x1, R3, P5 ;  /* 0x000000010b077824 */ /* 0x040fe400028e0603 */
[----:B------:R-:W-:Y:S01]  /*cec20*/  IMAD.X R15, R11, 0x1, R4, P6 ;  /* 0x000000010b0f7824 */ /* 0x000fe200030e0604 */
[----:B---3--:R1:W-:Y:S02]  /*cec30*/  STL.64 [R1+0x3c38], R12 ;  /* 0x003c380c01007387 */ /* 0x0083e40000100a00 */
[----:B-1----:R-:W-:-:S05]  /*cec40*/  IADD3 R12, P4, PT, R5, R0, RZ ;  /* 0x00000000050c7210 */ /* 0x002fca0007f9e0ff */
[----:B------:R1:W-:Y:S04]  /*cec50*/  STL [R1+0x1d18], R12 ;  /* 0x001d180c01007387 */ /* 0x0003e80000100800 */
[----:B-1----:R-:W2:Y:S04]  /*cec60*/  LDL.LU.64 R12, [R1+0x3c38] ;  /* 0x003c3800010c7983 */ /* 0x002ea80000300a00 */
[----:B------:R1:W-:Y:S04]  /*cec70*/  STL.64 [R1+0x1cf8], R6 ;  /* 0x001cf80601007387 */ /* 0x0003e80000100a00 */
[----:B-1----:R-:W3:Y:S04]  /*cec80*/  LDL.LU.64 R6, [R1+0x3c30] ;  /* 0x003c300001067983 */ /* 0x002ee80000300a00 */
[----:B------:R1:W-:Y:S04]  /*cec90*/  STL.64 [R1+0x1cf0], R14 ;  /* 0x001cf00e01007387 */ /* 0x0003e80000100a00 */
[----:B-1----:R-:W2:Y:S01]  /*ceca0*/  LDL.LU.64 R14, [R1+0x3c28] ;  /* 0x003c2800010e7983 */ /* 0x002ea20000300a00 */
[--C-:B------:R-:W-:Y:S01]  /*cecb0*/  SHF.R.S32.HI R25, RZ, 0x1f, R5.reuse ;  /* 0x0000001fff197819 */ /* 0x100fe20000011405 */
[----:B------:R-:W-:-:S02]  /*cecc0*/  IMAD.MOV.U32 R11, RZ, RZ, R5 ;  /* 0x000000ffff0b7224 */ /* 0x000fc400078e0005 */
[----:B------:R-:W4:Y:S04]  /*cecd0*/  LDL.LU R5, [R1+0x3c20] ;  /* 0x003c200001057983 */ /* 0x000f280000300800 */
[----:B---3--:R-:W-:Y:S04]  /*cece0*/  STL.64 [R1+0x3c18], R6 ;  /* 0x003c180601007387 */ /* 0x008fe80000100a00 */
[----:B--2---:R1:W-:Y:S04]  /*cecf0*/  STL.64 [R1+0x3c08], R14 ;  /* 0x003c080e01007387 */ /* 0x0043e80000100a00 */
[----:B-1----:R-:W2:Y:S04]  /*ced00*/  LDL.LU R14, [R1+0x194] ;  /* 0x00019400010e7983 */ /* 0x002ea80000300800 */
[----:B------:R-:W3:Y:S04]  /*ced10*/  LDL.LU R15, [R1+0x19c] ;  /* 0x00019c00010f7983 */ /* 0x000ee80000300800 */
[----:B------:R1:W-:Y:S04]  /*ced20*/  STL.64 [R1+0x3c10], R12 ;  /* 0x003c100c01007387 */ /* 0x0003e80000100a00 */
[----:B-1----:R0:W2:Y:S04]  /*ced30*/  LDL.64 R12, [R1+0x1d18] ;  /* 0x001d1800010c7983 */ /* 0x0020a80000100a00 */
[----:B------:R1:W-:Y:S04]  /*ced40*/  STL.64 [R1+0x3c00], R26 ;  /* 0x003c001a01007387 */ /* 0x0003e80000100a00 */
[----:B-1----:R-:W4:Y:S01]  /*ced50*/  LDL.LU R26, [R1+0x198] ;  /* 0x00019800011a7983 */ /* 0x002f220000300800 */
[----:B------:R-:W-:-:S05]  /*ced60*/  IADD3 R6, P5, PT, R11, R2, RZ ;  /* 0x000000020b067210 */ /* 0x000fca0007fbe0ff */
[C---:B------:R-:W-:Y:S01]  /*ced70*/  IMAD.X R7, R25.reuse, 0x1, R4, P5 ;  /* 0x0000000119077824 */ /* 0x040fe200028e0604 */
[----:B---3--:R-:W-:Y:S01]  /*ced80*/  SHF.R.S32.HI R11, RZ, 0x1f, R15 ;  /* 0x0000001fff0b7819 */ /* 0x008fe2000001140f */
[----:B--2---:R-:W-:Y:S01]  /*ced90*/  IMAD.X R13, R25, 0x1, R3, P4 ;  /* 0x00000001190d7824 */ /* 0x004fe200020e0603 */
[----:B------:R-:W-:-:S04]  /*ceda0*/  IADD3 R12, P4, PT, R15, R0, RZ ;  /* 0x000000000f0c7210 */ /* 0x000fc80007f9e0ff */
[----:B------:R1:W-:Y:S04]  /*cedb0*/  STL [R1+0x1d1c], R13 ;  /* 0x001d1c0d01007387 */ /* 0x0003e80000100800 */
[----:B------:R2:W-:Y:S01]  /*cedc0*/  STL.64 [R1+0x1d10], R6 ;  /* 0x001d100601007387 */ /* 0x0005e20000100a00 */
[----:B-1----:R-:W-:Y:S01]  /*cedd0*/  IMAD.MOV.U32 R13, RZ, RZ, R14 ;  /* 0x000000ffff0d7224 */ /* 0x002fe200078e000e */
[----:B------:R-:W-:Y:S02]  /*cede0*/  IADD3 R14, P6, PT, R15, R2, RZ ;  /* 0x000000020f0e7210 */ /* 0x000fe40007fde0ff */
[----:B--2---:R-:W2:Y:S01]  /*cedf0*/  LDL.LU.64 R6, [R1+0x3c18] ;  /* 0x003c180001067983 */ /* 0x004ea20000300a00 */
[----:B------:R-:W-:Y:S02]  /*cee00*/  IMAD.MOV.U32 R25, RZ, RZ, R13 ;  /* 0x000000ffff197224 */ /* 0x000fe400078e000d */
[----:B------:R-:W-:-:S02]  /*cee10*/  IMAD.X R13, R11, 0x1, R3, P4 ;  /* 0x000000010b0d7824 */ /* 0x000fc400020e0603 */
[----:B------:R-:W-:-:S03]  /*cee20*/  IMAD.X R15, R11, 0x1, R4, P6 ;  /* 0x000000010b0f7824 */ /* 0x000fc600030e0604 */
[----:B------:R1:W-:Y:S01]  /*cee30*/  STL.64 [R1+0x1d20], R12 ;  /* 0x001d200c01007387 */ /* 0x0003e20000100a00 */
[----:B----4-:R-:W-:-:S03]  /*cee40*/  SHF.R.S32.HI R11, RZ, 0x1f, R26 ;  /* 0x0000001fff0b7819 */ /* 0x010fc6000001141a */
[----:B-1----:R-:W3:Y:S04]  /*cee50*/  LDL.LU.64 R12, [R1+0x3c10] ;  /* 0x003c1000010c7983 */ /* 0x002ee80000300a00 */
[----:B------:R1:W-:Y:S04]  /*cee60*/  STL.64 [R1+0x1d40], R14 ;  /* 0x001d400e01007387 */ /* 0x0003e80000100a00 */
[----:B-1----:R-:W4:Y:S04]  /*cee70*/  LDL.LU.64 R14, [R1+0x3c08] ;  /* 0x003c0800010e7983 */ /* 0x002f280000300a00 */
[----:B------:R1:W-:Y:S02]  /*cee80*/  STL.64 [R1+0x3bf8], R4 ;  /* 0x003bf80401007387 */ /* 0x0003e40000100a00 */
[----:B-1----:R-:W-:-:S02]  /*cee90*/  IADD3 R4, P5, PT, R26, R0, RZ ;  /* 0x000000001a047210 */ /* 0x002fc40007fbe0ff */
[----:B------:R-:W-:-:S05]  /*ceea0*/  IADD3 R26, P6, PT, R26, R2, RZ ;  /* 0x000000021a1a7210 */ /* 0x000fca0007fde0ff */
[----:B------:R1:W-:Y:S04]  /*ceeb0*/  STL [R1+0x1d38], R26 ;  /* 0x001d381a01007387 */ /* 0x0003e80000100800 */
[----:B-1----:R-:W2:Y:S01]  /*ceec0*/  LDL.LU.64 R26, [R1+0x3c00] ;  /* 0x003c0000011a7983 */ /* 0x002ea20000300a00 */
[----:B------:R-:W-:-:S05]  /*ceed0*/  IMAD.MOV.U32 R5, RZ, RZ, R25 ;  /* 0x000000ffff057224 */ /* 0x000fca00078e0019 */
[--C-:B------:R-:W-:Y:S01]  /*ceee0*/  SHF.R.S32.HI R25, RZ, 0x1f, R5.reuse ;  /* 0x0000001fff197819 */ /* 0x100fe20000011405 */
[----:B--2---:R1:W-:Y:S02]  /*ceef0*/  STL.64 [R1+0x3be8], R26 ;  /* 0x003be81a01007387 */ /* 0x0043e40000100a00 */
[----:B-1----:R-:W-:Y:S01]  /*cef00*/  IADD3 R26, P4, PT, R5, R0, RZ ;  /* 0x00000000051a7210 */ /* 0x002fe20007f9e0ff */
[----:B------:R-:W-:Y:S02]  /*cef10*/  IMAD.MOV.U32 R27, RZ, RZ, R5 ;  /* 0x000000ffff1b7224 */ /* 0x000fe400078e0005 */
[----:B------:R-:W-:-:S05]  /*cef20*/  IMAD.X R5, R11, 0x1, R3, P5 ;  /* 0x000000010b057824 */ /* 0x000fca00028e0603 */
[----:B------:R1:W-:Y:S04]  /*cef30*/  STL.64 [R1+0x1d50], R4 ;  /* 0x001d500401007387 */ /* 0x0003e80000100a00 */
[----:B-1----:R-:W2:Y:S04]  /*cef40*/  LDL.LU.64 R4, [R1+0x3bf8] ;  /* 0x003bf80001047983 */ /* 0x002ea80000300a00 */
[----:B------:R1:W-:Y:S04]  /*cef50*/  STL.64 [R1+0x3be0], R22 ;  /* 0x003be01601007387 */ /* 0x0003e80000100a00 */
[----:B-1----:R-:W2:Y:S04]  /*cef60*/  LDL.LU R23, [R1+0x190] ;  /* 0x0001900001177983 */ /* 0x002ea80000300800 */
[----:B------:R1:W-:Y:S04]  /*cef70*/  STL.64 [R1+0x3bf0], R28 ;  /* 0x003bf01c01007387 */ /* 0x0003e80000100a00 */
[----:B-1----:R0:W2:Y:S02]  /*cef80*/  LDL.64 R28, [R1+0x1d38] ;  /* 0x001d3800011c7983 */ /* 0x0020a40000100a00 */
[----:B--2---:R-:W-:Y:S01]  /*cef90*/  IMAD.X R29, R11, 0x1, R4, P6 ;  /* 0x000000010b1d7824 */ /* 0x004fe200030e0604 */
[----:B------:R-:W-:Y:S01]  /*cefa0*/  IADD3 R28, P5, PT, R27, R2, RZ ;  /* 0x000000021b1c7210 */ /* 0x000fe20007fbe0ff */
[----:B------:R-:W-:-:S03]  /*cefb0*/  IMAD.X R27, R25, 0x1, R3, P4 ;  /* 0x00000001191b7824 */ /* 0x000fc600020e0603 */
[----:B------:R1:W-:Y:S04]  /*cefc0*/  STL [R1+0x1d3c], R29 ;  /* 0x001d3c1d01007387 */ /* 0x0003e80000100800 */
[----:B------:R2:W-:Y:S01]  /*cefd0*/  STL.64 [R1+0x1d60], R26 ;  /* 0x001d601a01007387 */ /* 0x0005e20000100a00 */
[----:B------:R-:W-:Y:S01]  /*cefe0*/  SHF.R.S32.HI R11, RZ, 0x1f, R23 ;  /* 0x0000001fff0b7819 */ /* 0x000fe20000011417 */
[----:B-1----:R-:W-:Y:S01]  /*ceff0*/  IMAD.X R29, R25, 0x1, R4, P5 ;  /* 0x00000001191d7824 */ /* 0x002fe200028e0604 */
[----:B--2---:R-:W-:-:S04]  /*cf000*/  IADD3 R26, P4, PT, R23, R0, RZ ;  /* 0x00000000171a7210 */ /* 0x004fc80007f9e0ff */
[----:B------:R1:W-:Y:S01]  /*cf010*/  STL.64 [R1+0x1d58], R28 ;  /* 0x001d581c01007387 */ /* 0x0003e20000100a00 */
[----:B------:R-:W-:-:S03]  /*cf020*/  IMAD.X R27, R11, 0x1, R3, P4 ;  /* 0x000000010b1b7824 */ /* 0x000fc600020e0603 */
[----:B-1----:R-:W2:Y:S04]  /*cf030*/  LDL.LU.64 R28, [R1+0x3bf0] ;  /* 0x003bf000011c7983 */ /* 0x002ea80000300a00 */
[----:B------:R-:W2:Y:S04]  /*cf040*/  LDL.LU R25, [R1+0x17c] ;  /* 0x00017c0001197983 */ /* 0x000ea80000300800 */
[----:B------:R1:W-:Y:S04]  /*cf050*/  STL.64 [R1+0x1d80], R26 ;  /* 0x001d801a01007387 */ /* 0x0003e80000100a00 */
[----:B-1----:R-:W3:Y:S01]  /*cf060*/  LDL.LU.64 R26, [R1+0x3be8] ;  /* 0x003be800011a7983 */ /* 0x002ee20000300a00 */
[----:B------:R-:W-:-:S05]  /*cf070*/  IADD3 R22, P6, PT, R23, R2, RZ ;  /* 0x0000000217167210 */ /* 0x000fca0007fde0ff */
[----:B------:R-:W-:-:S05]  /*cf080*/  IMAD.X R23, R11, 0x1, R4, P6 ;  /* 0x000000010b177824 */ /* 0x000fca00030e0604 */
[----:B------:R1:W-:Y:S04]  /*cf090*/  STL.64 [R1+0x1d78], R22 ;  /* 0x001d781601007387 */ /* 0x0003e80000100a00 */
[----:B-1----:R-:W4:Y:S04]  /*cf0a0*/  LDL.LU.64 R22, [R1+0x3be0] ;  /* 0x003be00001167983 */ /* 0x002f280000300a00 */
[----:B------:R1:W-:Y:S01]  /*cf0b0*/  STL.64 [R1+0x3bd8], R4 ;  /* 0x003bd80401007387 */ /* 0x0003e20000100a00 */
[----:B--2---:R-:W-:Y:S02]  /*cf0c0*/  SHF.R.S32.HI R11, RZ, 0x1f, R25 ;  /* 0x0000001fff0b7819 */ /* 0x004fe40000011419 */
[----:B-1----:R-:W-:-:S05]  /*cf0d0*/  IADD3 R4, P5, PT, R25, R0, RZ ;  /* 0x0000000019047210 */ /* 0x002fca0007fbe0ff */
[----:B------:R-:W-:Y:S01]  /*cf0e0*/  IMAD.X R5, R11, 0x1, R3, P5 ;  /* 0x000000010b057824 */ /* 0x000fe200028e0603 */
[----:B---3--:R-:W-:Y:S04]  /*cf0f0*/  STL.64 [R1+0x3bd0], R26 ;  /* 0x003bd01a01007387 */ /* 0x008fe80000100a00 */
[----:B------:R1:W-:Y:S04]  /*cf100*/  STL.64 [R1+0x3bc8], R6 ;  /* 0x003bc80601007387 */ /* 0x0003e80000100a00 */
[----:B-1----:R-:W2:Y:S04]  /*cf110*/  LDL.LU R7, [R1+0x178] ;  /* 0x0001780001077983 */ /* 0x002ea80000300800 */
[----:B------:R-:W-:Y:S04]  /*cf120*/  STL.64 [R1+0x3bc0], R12 ;  /* 0x003bc00c01007387 */ /* 0x000fe80000100a00 */
[----:B------:R1:W-:Y:S04]  /*cf130*/  STL.64 [R1+0x1d90], R4 ;  /* 0x001d900401007387 */ /* 0x0003e80000100a00 */
[----:B-1----:R-:W3:Y:S01]  /*cf140*/  LDL.LU.64 R4, [R1+0x3bd8] ;  /* 0x003bd80001047983 */ /* 0x002ee20000300a00 */
[----:B------:R-:W-:-:S05]  /*cf150*/  IADD3 R26, P6, PT, R25, R2, RZ ;  /* 0x00000002191a7210 */ /* 0x000fca0007fde0ff */
[----:B---3--:R-:W-:-:S05]  /*cf160*/  IMAD.X R27, R11, 0x1, R4, P6 ;  /* 0x000000010b1b7824 */ /* 0x008fca00030e0604 */
[----:B------:R1:W-:Y:S04]  /*cf170*/  STL.64 [R1+0x1d88], R26 ;  /* 0x001d881a01007387 */ /* 0x0003e80000100a00 */
[----:B-1----:R-:W3:Y:S01]  /*cf180*/  LDL.LU.64 R26, [R1+0x3bd0] ;  /* 0x003bd000011a7983 */ /* 0x002ee20000300a00 */
[----:B--2---:R-:W-:Y:S02]  /*cf190*/  SHF.R.S32.HI R25, RZ, 0x1f, R7 ;  /* 0x0000001fff197819 */ /* 0x004fe40000011407 */
[C---:B------:R-:W-:Y:S02]  /*cf1a0*/  IADD3 R12, P4, PT, R7.reuse, R0, RZ ;  /* 0x00000000070c7210 */ /* 0x040fe40007f9e0ff */
[----:B------:R-:W-:-:S03]  /*cf1b0*/  IADD3 R6, P5, PT, R7, R2, RZ ;  /* 0x0000000207067210 */ /* 0x000fc60007fbe0ff */
[C---:B------:R-:W-:Y:S02]  /*cf1c0*/  IMAD.X R13, R25.reuse, 0x1, R3, P4 ;  /* 0x00000001190d7824 */ /* 0x040fe400020e0603 */
[----:B------:R-:W-:Y:S01]  /*cf1d0*/  IMAD.X R7, R25, 0x1, R4, P5 ;  /* 0x0000000119077824 */ /* 0x000fe200028e0604 */
[----:B---3--:R-:W-:Y:S04]  /*cf1e0*/  STL [R1+0x3bb8], R27 ;  /* 0x003bb81b01007387 */ /* 0x008fe80000100800 */
[----:B------:R1:W-:Y:S01]  /*cf1f0*/  STL.64 [R1+0x1da0], R12 ;  /* 0x001da00c01007387 */ /* 0x0003e20000100a00 */
[----:B------:R-:W-:-:S03]  /*cf200*/  SHF.R.S32.HI R11, RZ, 0x1f, R26 ;  /* 0x0000001fff0b7819 */ /* 0x000fc6000001141a */
[----:B------:R2:W-:Y:S01]  /*cf210*/  STL.64 [R1+0x1d98], R6 ;  /* 0x001d980601007387 */ /* 0x0005e20000100a00 */
[----:B-1----:R-:W-:-:S03]  /*cf220*/  IADD3 R12, P4, PT, R26, R0, RZ ;  /* 0x000000001a0c7210 */ /* 0x002fc60007f9e0ff */
[----:B--2---:R-:W2:Y:S02]  /*cf230*/  LDL.LU.64 R6, [R1+0x3bc8] ;  /* 0x003bc80001067983 */ /* 0x004ea40000300a00 */
[----:B------:R-:W-:-:S05]  /*cf240*/  IMAD.X R13, R11, 0x1, R3, P4 ;  /* 0x000000010b0d7824 */ /* 0x000fca00020e0603 */
[----:B------:R1:W-:Y:S04]  /*cf250*/  STL.64 [R1+0x1d48], R12 ;  /* 0x001d480c01007387 */ /* 0x0003e80000100a00 */
[----:B-1----:R-:W3:Y:S01]  /*cf260*/  LDL.LU.64 R12, [R1+0x3bc0] ;  /* 0x003bc000010c7983 */ /* 0x002ee20000300a00 */
[----:B------:R-:W-:-:S03]  /*cf270*/  IADD3 R26, P6, PT, R26, R2, RZ ;  /* 0x000000021a1a7210 */ /* 0x000fc60007fde0ff */
[----:B----4-:R-:W-:Y:S02]  /*cf280*/  STL [R1+0x3bac], R22 ;  /* 0x003bac1601007387 */ /* 0x010fe40000100800 */
[----:B------:R-:W-:Y:S01]  /*cf290*/  IMAD.X R27, R11, 0x1, R4, P6 ;  /* 0x000000010b1b7824 */ /* 0x000fe200030e0604 */
[----:B------:R-:W-:Y:S01]  /*cf2a0*/  SHF.R.S32.HI R25, RZ, 0x1f, R29 ;  /* 0x0000001fff197819 */ /* 0x000fe2000001141d */
[----:B---3--:R-:W-:Y:S04]  /*cf2b0*/  STL.64 [R1+0x3bb0], R12 ;  /* 0x003bb00c01007387 */ /* 0x008fe80000100a00 */
[----:B------:R1:W-:Y:S02]  /*cf2c0*/  STL.64 [R1+0x1dc8], R26 ;  /* 0x001dc81a01007387 */ /* 0x0003e40000100a00 */
[----:B-1----:R-:W-:-:S05]  /*cf2d0*/  IADD3 R26, P5, PT, R29, R0, RZ ;  /* 0x000000001d1a7210 */ /* 0x002fca0007fbe0ff */
[----:B------:R-:W-:-:S05]  /*cf2e0*/  IMAD.X R27, R25, 0x1, R3, P5 ;  /* 0x00000001191b7824 */ /* 0x000fca00028e0603 */
[----:B------:R1:W-:Y:S04]  /*cf2f0*/  STL.64 [R1+0x1de8], R26 ;  /* 0x001de81a01007387 */ /* 0x0003e80000100a00 */
[----:B-1----:R-:W3:Y:S01]  /*cf300*/  LDL.LU R27, [R1+0x3bb8] ;  /* 0x003bb800011b7983 */ /* 0x002ee20000300800 */
[----:B------:R-:W-:Y:S01]  /*cf310*/  IADD3 R12, P4, PT, R29, R2, RZ ;  /* 0x000000021d0c7210 */ /* 0x000fe20007f9e0ff */
[----:B------:R-:W-:Y:S02]  /*cf320*/  IMAD.MOV.U32 R29, RZ, RZ, R24 ;  /* 0x000000ffff1d7224 */ /* 0x000fe400078e0018 */
[----:B------:R-:W-:Y:S02]  /*cf330*/  IMAD.MOV.U32 R24, RZ, RZ, R23 ;  /* 0x000000ffff187224 */ /* 0x000fe400078e0017 */
[----:B------:R-:W-:-:S05]  /*cf340*/  IMAD.X R13, R25, 0x1, R4, P4 ;  /* 0x00000001190d7824 */ /* 0x000fca00020e0604 */
[----:B------:R1:W-:Y:S04]  /*cf350*/  STL.64 [R1+0x1de0], R12 ;  /* 0x001de00c01007387 */ /* 0x0003e80000100a00 */
[----:B-1----:R-:W4:Y:S01]  /*cf360*/  LDL.LU.64 R12, [R1+0x3bb0] ;  /* 0x003bb000010c7983 */ /* 0x002f220000300a00 */
[----:B---3--:R-:W-:Y:S02]  /*cf370*/  SHF.R.S32.HI R11, RZ, 0x1f, R27 ;  /* 0x0000001fff0b7819 */ /* 0x008fe4000001141b */
[----:B------:R-:W-:-:S05]  /*cf380*/  IADD3 R22, P5, PT, R27, R0, RZ ;  /* 0x000000001b167210 */ /* 0x000fca0007fbe0ff */
[----:B------:R-:W-:-:S05]  /*cf390*/  IMAD.X R23, R11, 0x1, R3, P5 ;  /* 0x000000010b177824 */ /* 0x000fca00028e0603 */
[----:B------:R1:W-:Y:S04]  /*cf3a0*/  STL.64 [R1+0x1e00], R22 ;  /* 0x001e001601007387 */ /* 0x0003e80000100a00 */
[----:B-1----:R-:W3:Y:S01]  /*cf3b0*/  LDL.LU R22, [R1+0x3bac] ;  /* 0x003bac0001167983 */ /* 0x002ee20000300800 */
[----:B------:R-:W-:-:S05]  /*cf3c0*/  IADD3 R26, P6, PT, R27, R2, RZ ;  /* 0x000000021b1a7210 */ /* 0x000fca0007fde0ff */
[----:B------:R-:W-:Y:S01]  /*cf3d0*/  IMAD.X R27, R11, 0x1, R4, P6 ;  /* 0x000000010b1b7824 */ /* 0x000fe200030e0604 */
[----:B------:R-:W-:-:S04]  /*cf3e0*/  UMOV UR75, UR7 ;  /* 0x00000007004b7c82 */ /* 0x000fc80008000000 */
[----:B------:R1:W-:Y:S01]  /*cf3f0*/  STL.64 [R1+0x1e10], R26 ;  /* 0x001e101a01007387 */ /* 0x0003e20000100a00 */
[----:B------:R-:W-:Y:S01]  /*cf400*/  SHF.R.S32.HI R25, RZ, 0x1f, R29 ;  /* 0x0000001fff197819 */ /* 0x000fe2000001141d */
[----:B-1----:R-:W-:Y:S01]  /*cf410*/  IMAD.MOV.U32 R27, RZ, RZ, R20 ;  /* 0x000000ffff1b7224 */ /* 0x002fe200078e0014 */
[----:B------:R-:W-:-:S04]  /*cf420*/  IADD3 R26, P4, PT, R29, R2, RZ ;  /* 0x000000021d1a7210 */ /* 0x000fc80007f9e0ff */
[----:B------:R1:W-:Y:S01]  /*cf430*/  STL [R1+0x3ba8], R27 ;  /* 0x003ba81b01007387 */ /* 0x0003e20000100800 */
[----:B------:R-:W-:Y:S01]  /*cf440*/  IMAD.MOV.U32 R20, RZ, RZ, R15 ;  /* 0x000000ffff147224 */ /* 0x000fe200078e000f */
[----:B------:R-:W-:Y:S01]  /*cf450*/  MOV.SPILL R15, UR74 ;  /* 0x0000004a000f7c02 */ /* 0x000fe20009000f00 */
[----:B-1----:R-:W-:Y:S02]  /*cf460*/  IMAD.X R27, R25, 0x1, R4, P4 ;  /* 0x00000001191b7824 */ /* 0x002fe400020e0604 */
[----:B---3--:R-:W-:Y:S02]  /*cf470*/  IMAD.MOV.U32 R23, RZ, RZ, R22 ;  /* 0x000000ffff177224 */ /* 0x008fe400078e0016 */
[----:B------:R-:W-:Y:S02]  /*cf480*/  IMAD.MOV.U32 R22, RZ, RZ, R21 ;  /* 0x000000ffff167224 */ /* 0x000fe400078e0015 */
[----:B------:R-:W-:Y:S01]  /*cf490*/  IMAD.MOV.U32 R21, RZ, RZ, R16 ;  /* 0x000000ffff157224 */ /* 0x000fe200078e0010 */
[----:B------:R-:W-:-:S05]  /*cf4a0*/  MOV.SPILL R16, UR75 ;  /* 0x0000004b00107c02 */ /* 0x000fca0009000f00 */
[----:B------:R1:W-:Y:S04]  /*cf4b0*/  STL.64 [R1+0x3b98], R16 ;  /* 0x003b981001007387 */ /* 0x0003e80000100a00 */
[----:B------:R-:W-:Y:S01]  /*cf4c0*/  STL.64 [R1+0x3ba0], R14 ;  /* 0x003ba00e01007387 */ /* 0x000fe20000100a00 */
[----:B-1----:R-:W-:-:S05]  /*cf4d0*/  IADD3 R16, P5, PT, R29, R0, RZ ;  /* 0x000000001d107210 */ /* 0x002fca0007fbe0ff */
[----:B------:R-:W-:-:S05]  /*cf4e0*/  IMAD.X R17, R25, 0x1, R3, P5 ;  /* 0x0000000119117824 */ /* 0x000fca00028e0603 */
[----:B------:R-:W-:Y:S04]  /*cf4f0*/  STL.64 [R1+0x1e20], R16 ;  /* 0x001e201001007387 */ /* 0x000fe80000100a00 */
[----:B------:R1:W-:Y:S04]  /*cf500*/  STL.64 [R1+0x1e08], R26 ;  /* 0x001e081a01007387 */ /* 0x0003e80000100a00 */
[----:B-1----:R-:W3:Y:S01]  /*cf510*/  LDL.LU R27, [R1+0x3ba8] ;  /* 0x003ba800011b7983 */ /* 0x002ee20000300800 */
[----:B------:R-:W-:Y:S02]  /*cf520*/  SHF.R.S32.HI R11, RZ, 0x1f, R28 ;  /* 0x0000001fff0b7819 */ /* 0x000fe4000001141c */
[----:B------:R-:W-:-:S02]  /*cf530*/  IADD3 R16, P5, PT, R28, R0, RZ ;  /* 0x000000001c107210 */ /* 0x000fc40007fbe0ff */
[----:B------:R-:W-:-:S03]  /*cf540*/  IADD3 R14, P6, PT, R28, R2, RZ ;  /* 0x000000021c0e7210 */ /* 0x000fc60007fde0ff */
[C---:B------:R-:W-:Y:S02]  /*cf550*/  IMAD.X R17, R11.reuse, 0x1, R3, P5 ;  /* 0x000000010b117824 */ /* 0x040fe400028e0603 */
[----:B------:R-:W-:-:S03]  /*cf560*/  IMAD.X R15, R11, 0x1, R4, P6 ;  /* 0x000000010b0f7824 */ /* 0x000fc600030e0604 */
[----:B------:R-:W-:Y:S04]  /*cf570*/  STL.64 [R1+0x1e30], R16 ;  /* 0x001e301001007387 */ /* 0x000fe80000100a00 */
[----:B------:R1:W-:Y:S01]  /*cf580*/  STL.64 [R1+0x1e28], R14 ;  /* 0x001e280e01007387 */ /* 0x0003e20000100a00 */
[----:B------:R-:W-:Y:S02]  /*cf590*/  SHF.R.S32.HI R11, RZ, 0x1f, R24 ;  /* 0x0000001fff0b7819 */ /* 0x000fe40000011418 */
[----:B---3--:R-:W-:Y:S02]  /*cf5a0*/  SHF.R.S32.HI R25, RZ, 0x1f, R27 ;  /* 0x0000001fff197819 */ /* 0x008fe4000001141b */
[C---:B-1----:R-:W-:Y:S02]  /*cf5b0*/  IADD3 R14, P5, PT, R27.reuse, R0, RZ ;  /* 0x000000001b0e7210 */ /* 0x042fe40007fbe0ff */
[----:B------:R-:W-:-:S03]  /*cf5c0*/  IADD3 R26, P4, PT, R27, R2, RZ ;  /* 0x000000021b1a7210 */ /* 0x000fc60007f9e0ff */
[C---:B------:R-:W-:Y:S01]  /*cf5d0*/  IMAD.X R15, R25.reuse, 0x1, R3, P5 ;  /* 0x00000001190f7824 */ /* 0x040fe200028e0603 */
[----:B------:R-:W-:Y:S01]  /*cf5e0*/  IADD3 R16, P5, PT, R24, R0, RZ ;  /* 0x0000000018107210 */ /* 0x000fe20007fbe0ff */
[----:B------:R-:W-:-:S04]  /*cf5f0*/  IMAD.X R27, R25, 0x1, R4, P4 ;  /* 0x00000001191b7824 */ /* 0x000fc800020e0604 */
[----:B------:R-:W-:Y:S01]  /*cf600*/  IMAD.X R17, R11, 0x1, R3, P5 ;  /* 0x000000010b117824 */ /* 0x000fe200028e0603 */
[----:B------:R1:W-:Y:S04]  /*cf610*/  STL.64 [R1+0x1e50], R14 ;  /* 0x001e500e01007387 */ /* 0x0003e80000100a00 */
[----:B------:R-:W-:Y:S01]  /*cf620*/  STL.64 [R1+0x1e48], R26 ;  /* 0x001e481a01007387 */ /* 0x000fe20000100a00 */
[----:B------:R-:W-:-:S03]  /*cf630*/  SHF.R.S32.HI R25, RZ, 0x1f, R23 ;  /* 0x0000001fff197819 */ /* 0x000fc60000011417 */
[----:B------:R3:W-:Y:S01]  /*cf640*/  STL.64 [R1+0x1e60], R16 ;  /* 0x001e601001007387 */ /* 0x0007e20000100a00 */
[----:B-1----:R-:W-:Y:S02]  /*cf650*/  IADD3 R14, P6, PT, R24, R2, RZ ;  /* 0x00000002180e7210 */ /* 0x002fe40007fde0ff */
[----:B---3--:R-:W-:-:S03]  /*cf660*/  IADD3 R16, P5, PT, R23, R0, RZ ;  /* 0x0000000017107210 */ /* 0x008fc60007fbe0ff */
[----:B------:R-:W-:Y:S02]  /*cf670*/  IMAD.X R15, R11, 0x1, R4, P6 ;  /* 0x000000010b0f7824 */ /* 0x000fe400030e0604 */
[----:B------:R-:W-:-:S03]  /*cf680*/  IMAD.X R17, R25, 0x1, R3, P5 ;  /* 0x0000000119117824 */ /* 0x000fc600028e0603 */
[----:B------:R1:W-:Y:S01]  /*cf690*/  STL.64 [R1+0x1e58], R14 ;  /* 0x001e580e01007387 */ /* 0x0003e20000100a00 */
[----:B------:R-:W-:-:S03]  /*cf6a0*/  SHF.R.S32.HI R11, RZ, 0x1f, R20 ;  /* 0x0000001fff0b7819 */ /* 0x000fc60000011414 */
[----:B------:R3:W-:Y:S01]  /*cf6b0*/  STL.64 [R1+0x1e80], R16 ;  /* 0x001e801001007387 */ /* 0x0007e20000100a00 */
[CC--:B------:R-:W-:Y:S02]  /*cf6c0*/  IADD3 R26, P6, PT, R20.reuse, R2.reuse, RZ ;  /* 0x00000002141a7210 */ /* 0x0c0fe40007fde0ff */
[----:B-1----:R-:W-:Y:S02]  /*cf6d0*/  IADD3 R14, P4, PT, R23, R2, RZ ;  /* 0x00000002170e7210 */ /* 0x002fe40007f9e0ff */
[----:B---3--:R-:W-:-:S03]  /*cf6e0*/  IADD3 R16, P5, PT, R20, R0, RZ ;  /* 0x0000000014107210 */ /* 0x008fc60007fbe0ff */
[--C-:B------:R-:W-:Y:S02]  /*cf6f0*/  IMAD.X R15, R25, 0x1, R4.reuse, P4 ;  /* 0x00000001190f7824 */ /* 0x100fe400020e0604 */
[C---:B------:R-:W-:Y:S02]  /*cf700*/  IMAD.X R27, R11.reuse, 0x1, R4, P6 ;  /* 0x000000010b1b7824 */ /* 0x040fe400030e0604 */
[----:B------:R-:W-:Y:S01]  /*cf710*/  IMAD.X R17, R11, 0x1, R3, P5 ;  /* 0x000000010b117824 */ /* 0x000fe200028e0603 */
[----:B------:R1:W-:Y:S01]  /*cf720*/  STL.64 [R1+0x1e78], R14 ;  /* 0x001e780e01007387 */ /* 0x0003e20000100a00 */
[----:B------:R-:W-:Y:S02]  /*cf730*/  IMAD.MOV.U32 R20, RZ, RZ, R9 ;  /* 0x000000ffff147224 */ /* 0x000fe400078e0009 */
[----:B--2---:R-:W-:Y:S01]  /*cf740*/  IMAD.MOV.U32 R9, RZ, RZ, R6 ;  /* 0x000000ffff097224 */ /* 0x004fe200078e0006 */
[----:B------:R-:W-:Y:S02]  /*cf750*/  SHF.R.S32.HI R25, RZ, 0x1f, R7 ;  /* 0x0000001fff197819 */ /* 0x000fe40000011407 */
[C---:B------:R-:W-:Y:S01]  /*cf760*/  IADD3 R6, P4, PT, R7.reuse, R2, RZ ;  /* 0x0000000207067210 */ /* 0x040fe20007f9e0ff */
[----:B-1----:R-:W2:Y:S04]  /*cf770*/  LDL.LU.64 R14, [R1+0x3ba0] ;  /* 0x003ba000010e7983 */ /* 0x002ea80000300a00 */
[----:B------:R1:W-:Y:S04]  /*cf780*/  STL.64 [R1+0x1e18], R16 ;  /* 0x001e181001007387 */ /* 0x0003e80000100a00 */
[----:B-1----:R-:W3:Y:S04]  /*cf790*/  LDL.LU.64 R16, [R1+0x3b98] ;  /* 0x003b980001107983 */ /* 0x002ee80000300a00 */
[----:B------:R1:W-:Y:S02]  /*cf7a0*/  STL.64 [R1+0x1e98], R26 ;  /* 0x001e981a01007387 */ /* 0x0003e40000100a00 */
[----:B-1----:R-:W-:Y:S01]  /*cf7b0*/  IADD3 R26, P5, PT, R7, R0, RZ ;  /* 0x00000000071a7210 */ /* 0x002fe20007fbe0ff */
[----:B------:R-:W-:-:S04]  /*cf7c0*/  IMAD.X R7, R25, 0x1, R4, P4 ;  /* 0x0000000119077824 */ /* 0x000fc800020e0604 */
[----:B------:R-:W-:-:S05]  /*cf7d0*/  IMAD.X R27, R25, 0x1, R3, P5 ;  /* 0x00000001191b7824 */ /* 0x000fca00028e0603 */
[----:B------:R-:W-:Y:S04]  /*cf7e0*/  STL.64 [R1+0x1ec0], R26 ;  /* 0x001ec01a01007387 */ /* 0x000fe80000100a00 */
[----:B------:R1:W-:Y:S04]  /*cf7f0*/  STL.64 [R1+0x1eb0], R6 ;  /* 0x001eb00601007387 */ /* 0x0003e80000100a00 */
[----:B-1----:R-:W2:Y:S01]  /*cf800*/  LDL.LU.64 R6, [R1+0x3b90] ;  /* 0x003b900001067983 */ /* 0x002ea20000300a00 */
[----:B------:R-:W-:Y:S02]  /*cf810*/  SHF.R.S32.HI R11, RZ, 0x1f, R22 ;  /* 0x0000001fff0b7819 */ /* 0x000fe40000011416 */
[----:B------:R-:W-:-:S02]  /*cf820*/  IADD3 R26, P5, PT, R22, R0, RZ ;  /* 0x00000000161a7210 */ /* 0x000fc40007fbe0ff */
[----:B------:R-:W-:-:S03]  /*cf830*/  IADD3 R22, P6, PT, R22, R2, RZ ;  /* 0x0000000216167210 */ /* 0x000fc60007fde0ff */
[C---:B------:R-:W-:Y:S02]  /*cf840*/  IMAD.X R27, R11.reuse, 0x1, R3, P5 ;  /* 0x000000010b1b7824 */ /* 0x040fe400028e0603 */
[----:B------:R-:W-:Y:S01]  /*cf850*/  IMAD.X R23, R11, 0x1, R4, P6 ;  /* 0x000000010b177824 */ /* 0x000fe200030e0604 */
[----:B------:R-:W-:Y:S02]  /*cf860*/  SHF.R.S32.HI R25, RZ, 0x1f, R21 ;  /* 0x0000001fff197819 */ /* 0x000fe40000011415 */
[----:B------:R-:W-:Y:S04]  /*cf870*/  STL.64 [R1+0x1ec8], R26 ;  /* 0x001ec81a01007387 */ /* 0x000fe80000100a00 */
[----:B------:R1:W-:Y:S01]  /*cf880*/  STL.64 [R1+0x1ee8], R22 ;  /* 0x001ee81601007387 */ /* 0x0003e20000100a00 */
[----:B------:R-:W-:-:S02]  /*cf890*/  SHF.R.S32.HI R11, RZ, 0x1f, R20 ;  /* 0x0000001fff0b7819 */ /* 0x000fc40000011414 */
[----:B-1----:R-:W-:-:S05]  /*cf8a0*/  IADD3 R22, P5, PT, R21, R0, RZ ;  /* 0x0000000015167210 */ /* 0x002fca0007fbe0ff */
[----:B------:R-:W-:Y:S01]  /*cf8b0*/  IMAD.X R23, R25, 0x1, R3, P5 ;  /* 0x0000000119177824 */ /* 0x000fe200028e0603 */
[----:B------:R-:W-:-:S04]  /*cf8c0*/  IADD3 R26, P4, PT, R21, R2, RZ ;  /* 0x00000002151a7210 */ /* 0x000fc80007f9e0ff */
[----:B------:R1:W-:Y:S01]  /*cf8d0*/  STL.64 [R1+0x1ef0], R22 ;  /* 0x001ef01601007387 */ /* 0x0003e20000100a00 */
[----:B------:R-:W-:Y:S01]  /*cf8e0*/  IMAD.X R27, R25, 0x1, R4, P4 ;  /* 0x00000001191b7824 */ /* 0x000fe200020e0604 */
[C---:B-1----:R-:W-:Y:S02]  /*cf8f0*/  IADD3 R22, P5, PT, R20.reuse, R0, RZ ;  /* 0x0000000014167210 */ /* 0x042fe40007fbe0ff */
[----:B------:R-:W-:-:S03]  /*cf900*/  IADD3 R20, P6, PT, R20, R2, RZ ;  /* 0x0000000214147210 */ /* 0x000fc60007fde0ff */
[C---:B------:R-:W-:Y:S02]  /*cf910*/  IMAD.X R23, R11.reuse, 0x1, R3, P5 ;  /* 0x000000010b177824 */ /* 0x040fe400028e0603 */
[----:B------:R-:W-:Y:S01]  /*cf920*/  IMAD.X R21, R11, 0x1, R4, P6 ;  /* 0x000000010b157824 */ /* 0x000fe200030e0604 */
[----:B------:R-:W-:Y:S04]  /*cf930*/  STL.64 [R1+0x1ee0], R26 ;  /* 0x001ee01a01007387 */ /* 0x000fe80000100a00 */
[----:B------:R-:W-:Y:S01]  /*cf940*/  STL.64 [R1+0x1f00], R22 ;  /* 0x001f001601007387 */ /* 0x000fe20000100a00 */
[----:B----4-:R-:W-:-:S03]  /*cf950*/  SHF.R.S32.HI R25, RZ, 0x1f, R12 ;  /* 0x0000001fff197819 */ /* 0x010fc6000001140c */
[----:B------:R1:W-:Y:S01]  /*cf960*/  STL.64 [R1+0x1ef8], R20 ;  /* 0x001ef81401007387 */ /* 0x0003e20000100a00 */
[----:B------:R-:W-:Y:S02]  /*cf970*/  SHF.R.S32.HI R11, RZ, 0x1f, R13 ;  /* 0x0000001fff0b7819 */ /* 0x000fe4000001140d */
[----:B-1----:R-:W-:-:S05]  /*cf980*/  IADD3 R20, P5, PT, R12, R0, RZ ;  /* 0x000000000c147210 */ /* 0x002fca0007fbe0ff */
[----:B------:R-:W-:Y:S01]  /*cf990*/  IMAD.X R21, R25, 0x1, R3, P5 ;  /* 0x0000000119157824 */ /* 0x000fe200028e0603 */
[-C--:B------:R-:W-:Y:S02]  /*cf9a0*/  IADD3 R22, P4, PT, R12, R2.reuse, RZ ;  /* 0x000000020c167210 */ /* 0x080fe40007f9e0ff */
[----:B------:R-:W-:Y:S02]  /*cf9b0*/  IADD3 R12, P6, PT, R13, R2, RZ ;  /* 0x000000020d0c7210 */ /* 0x000fe40007fde0ff */
[----:B------:R1:W-:Y:S01]  /*cf9c0*/  STL.64 [R1+0x1f20], R20 ;  /* 0x001f201401007387 */ /* 0x0003e20000100a00 */
[--C-:B------:R-:W-:Y:S01]  /*cf9d0*/  IMAD.X R23, R25, 0x1, R4.reuse, P4 ;  /* 0x0000000119177824 */ /* 0x100fe200020e0604 */
[----:B-1----:R-:W-:Y:S01]  /*cf9e0*/  IADD3 R20, P5, PT, R13, R0, RZ ;  /* 0x000000000d147210 */ /* 0x002fe20007fbe0ff */
[----:B------:R-:W-:-:S04]  /*cf9f0*/  IMAD.X R13, R11, 0x1, R4, P6 ;  /* 0x000000010b0d7824 */ /* 0x000fc800030e0604 */
[----:B------:R-:W-:Y:S01]  /*cfa00*/  IMAD.X R21, R11, 0x1, R3, P5 ;  /* 0x000000010b157824 */ /* 0x000fe200028e0603 */
[----:B------:R-:W-:Y:S01]  /*cfa10*/  STL.64 [R1+0x1f40], R22 ;  /* 0x001f401601007387 */ /* 0x000fe20000100a00 */
[----:B------:R-:W-:-:S03]  /*cfa20*/  SHF.R.S32.HI R25, RZ, 0x1f, R19 ;  /* 0x0000001fff197819 */ /* 0x000fc60000011413 */
[----:B------:R-:W-:Y:S04]  /*cfa30*/  STL.64 [R1+0x1f38], R20 ;  /* 0x001f381401007387 */ /* 0x000fe80000100a00 */
[----:B------:R1:W-:Y:S02]  /*cfa40*/  STL.64 [R1+0x1f18], R12 ;  /* 0x001f180c01007387 */ /* 0x0003e40000100a00 */
[C---:B-1----:R-:W-:Y:S02]  /*cfa50*/  IADD3 R12, P5, PT, R19.reuse, R0, RZ ;  /* 0x00000000130c7210 */ /* 0x042fe40007fbe0ff */
[----:B------:R-:W-:-:S03]  /*cfa60*/  IADD3 R22, P4, PT, R19, R2, RZ ;  /* 0x0000000213167210 */ /* 0x000fc60007f9e0ff */
[C---:B------:R-:W-:Y:S02]  /*cfa70*/  IMAD.X R13, R25.reuse, 0x1, R3, P5 ;  /* 0x00000001190d7824 */ /* 0x040fe400028e0603 */
[----:B------:R-:W-:-:S03]  /*cfa80*/  IMAD.X R23, R25, 0x1, R4, P4 ;  /* 0x0000000119177824 */ /* 0x000fc600020e0604 */
[----:B------:R1:W-:Y:S04]  /*cfa90*/  STL.64 [R1+0x1eb8], R12 ;  /* 0x001eb80c01007387 */ /* 0x0003e80000100a00 */
[----:B------:R4:W-:Y:S01]  /*cfaa0*/  STL.64 [R1+0x1c50], R22 ;  /* 0x001c501601007387 */ /* 0x0009e20000100a00 */
[----:B------:R-:W-:Y:S02]  /*cfab0*/  SHF.R.S32.HI R26, RZ, 0x1f, R18 ;  /* 0x0000001fff1a7819 */ /* 0x000fe40000011412 */
[----:B------:R-:W-:Y:S02]  /*cfac0*/  SHF.R.S32.HI R25, RZ, 0x1f, R5 ;  /* 0x0000001fff197819 */ /* 0x000fe40000011405 */
[----:B--2---:R-:W-:Y:S02]  /*cfad0*/  SHF.R.S32.HI R11, RZ, 0x1f, R7 ;  /* 0x0000001fff0b7819 */ /* 0x004fe40000011407 */
[----:B------:R-:W-:-:S02]  /*cfae0*/  IADD3 R20, P5, PT, R7, R0, RZ ;  /* 0x0000000007147210 */ /* 0x000fc40007fbe0ff */
[----:B-1----:R-:W-:-:S03]  /*cfaf0*/  IADD3 R12, P6, PT, R7, R2, RZ ;  /* 0x00000002070c7210 */ /* 0x002fc60007fde0ff */
[C---:B------:R-:W-:Y:S02]  /*cfb00*/  IMAD.X R21, R11.reuse, 0x1, R3, P5 ;  /* 0x000000010b157824 */ /* 0x040fe400028e0603 */
[----:B------:R-:W-:Y:S01]  /*cfb10*/  IMAD.X R13, R11, 0x1, R4, P6 ;  /* 0x000000010b0d7824 */ /* 0x000fe200030e0604 */
[----:B------:R-:W-:Y:S02]  /*cfb20*/  SHF.R.S32.HI R11, RZ, 0x1f, R6 ;  /* 0x0000001fff0b7819 */ /* 0x000fe40000011406 */
[----:B----4-:R-:W-:Y:S01]  /*cfb30*/  IADD3 R22, P4, PT, R6, R2, RZ ;  /* 0x0000000206167210 */ /* 0x010fe20007f9e0ff */
[----:B------:R1:W-:Y:S04]  /*cfb40*/  STL.64 [R1+0x1be0], R20 ;  /* 0x001be01401007387 */ /* 0x0003e80000100a00 */
[----:B------:R2:W-:Y:S01]  /*cfb50*/  STL.64 [R1+0x1ba0], R12 ;  /* 0x001ba00c01007387 */ /* 0x0005e20000100a00 */
[----:B------:R-:W-:-:S03]  /*cfb60*/  IMAD.X R23, R11, 0x1, R4, P4 ;  /* 0x000000010b177824 */ /* 0x000fc600020e0604 */
[----:B------:R-:W-:Y:S01]  /*cfb70*/  STL [R1+0x36a8], R6 ;  /* 0x0036a80601007387 */ /* 0x000fe20000100800 */
[-C--:B-1----:R-:W-:Y:S02]  /*cfb80*/  IADD3 R20, P6, PT, R6, R0.reuse, RZ ;  /* 0x0000000006147210 */ /* 0x082fe40007fde0ff */
[----:B--2---:R-:W-:-:S03]  /*cfb90*/  IADD3 R12, P5, PT, R18, R0, RZ ;  /* 0x00000000120c7210 */ /* 0x004fc60007fbe0ff */
[--C-:B------:R-:W-:Y:S02]  /*cfba0*/  IMAD.X R21, R11, 0x1, R3.reuse, P6 ;  /* 0x000000010b157824 */ /* 0x100fe400030e0603 */
[----:B------:R-:W-:-:S03]  /*cfbb0*/  IMAD.X R13, R26, 0x1, R3, P5 ;  /* 0x000000011a0d7824 */ /* 0x000fc600028e0603 */
[----:B------:R-:W-:Y:S04]  /*cfbc0*/  STL.64 [R1+0x1b48], R20 ;  /* 0x001b481401007387 */ /* 0x000fe80000100a00 */
[----:B------:R-:W-:Y:S04]  /*cfbd0*/  STL.64 [R1+0x1b08], R22 ;  /* 0x001b081601007387 */ /* 0x000fe80000100a00 */
[----:B------:R1:W-:Y:S01]  /*cfbe0*/  STL.64 [R1+0x418], R12 ;  /* 0x0004180c01007387 */ /* 0x0003e20000100a00 */
[----:B------:R-:W-:Y:S02]  /*cfbf0*/  SHF.R.S32.HI R11, RZ, 0x1f, R9 ;  /* 0x0000001fff0b7819 */ /* 0x000fe40000011409 */
[----:B-1----:R-:W-:-:S02]  /*cfc00*/  IADD3 R12, P4, PT, R5, R0, RZ ;  /* 0x00000000050c7210 */ /* 0x002fc40007f9e0ff */
[----:B------:R-:W-:-:S03]  /*cfc10*/  IADD3 R22, P5, PT, R9, R0, RZ ;  /* 0x0000000009167210 */ /* 0x000fc60007fbe0ff */
[--C-:B------:R-:W-:Y:S02]  /*cfc20*/  IMAD.X R13, R25, 0x1, R3.reuse, P4 ;  /* 0x00000001190d7824 */ /* 0x100fe400020e0603 */
[----:B------:R-:W-:-:S03]  /*cfc30*/  IMAD.X R23, R11, 0x1, R3, P5 ;  /* 0x000000010b177824 */ /* 0x000fc600028e0603 */
[----:B------:R1:W-:Y:S04]  /*cfc40*/  STL.64 [R1+0x1ab8], R12 ;  /* 0x001ab80c01007387 */ /* 0x0003e80000100a00 */
[----:B-1----:R-:W2:Y:S04]  /*cfc50*/  LDL.LU.64 R12, [R1+0x3b88] ;  /* 0x003b8800010c7983 */ /* 0x002ea80000300a00 */
[----:B------:R1:W-:Y:S04]  /*cfc60*/  STL [R1+0x36b8], R3 ;  /* 0x0036b80301007387 */ /* 0x0003e80000100800 */
[----:B------:R4:W-:Y:S04]  /*cfc70*/  STL.64 [R1+0x1a78], R22 ;  /* 0x001a781601007387 */ /* 0x0009e80000100a00 */
[----:B------:R-:W2:Y:S04]  /*cfc80*/  LDL R29, [R1+0xa0] ;  /* 0x0000a000011d7983 */ /* 0x000ea80000100800 */
[----:B-1----:R-:W2:Y:S01]  /*cfc90*/  LDL R3, [R1+0xac] ;  /* 0x0000ac0001037983 */ /* 0x002ea20000100800 */
[----:B----4-:R-:W-:-:S02]  /*cfca0*/  IADD3 R22, P5, PT, R9, R2, RZ ;  /* 0x0000000209167210 */ /* 0x010fc40007fbe0ff */
[-C--:B------:R-:W-:Y:S01]  /*cfcb0*/  IADD3 R20, P6, PT, R18, R2.reuse, RZ ;  /* 0x0000000212147210 */ /* 0x080fe20007fde0ff */
[----:B------:R-:W-:Y:S02]  /*cfcc0*/  IMAD.MOV.U32 R18, RZ, RZ, R8 ;  /* 0x000000ffff127224 */ /* 0x000fe400078e0008 */
[----:B------:R-:W-:Y:S01]  /*cfcd0*/  IMAD.X R23, R11, 0x1, R4, P5 ;  /* 0x000000010b177824 */ /* 0x000fe200028e0604 */
[----:B------:R-:W-:Y:S02]  /*cfce0*/  IADD3 R8, P4, PT, R5, R2, RZ ;  /* 0x0000000205087210 */ /* 0x000fe40007f9e0ff */
[----:B------:R-:W-:-:S03]  /*cfcf0*/  LOP3.LUT R0, R0, 0xdfffffff, RZ, 0xc0, !PT ;  /* 0xdfffffff00007812 */ /* 0x000fc600078ec0ff */
[----:B------:R-:W-:Y:S01]  /*cfd00*/  IMAD.X R9, R25, 0x1, R4, P4 ;  /* 0x0000000119097824 */ /* 0x000fe200020e0604 */
[----:B------:R-:W-:Y:S01]  /*cfd10*/  ISETP.LT.AND P4, PT, R18, UR26, !P3 ;  /* 0x0000001a12007c0c */ /* 0x000fe2000df81270 */
[----:B------:R-:W-:Y:S01]  /*cfd20*/  UMOV UR21, UR6 ;  /* 0x0000000600157c82 */ /* 0x000fe20008000000 */
[----:B------:R-:W1:Y:S02]  /*cfd30*/  LDCU.64 UR6, c[0x0][0x398] ;  /* 0x00007300ff0677ac */ /* 0x000e640008000a00 */
[----:B-1----:R-:W-:Y:S01]  /*cfd40*/  UMOV UR59, UR6 ;  /* 0x00000006003b7c82 */ /* 0x002fe20008000000 */
        /* <DEDUP_REMOVED lines=12> */
[----:B--2---:R-:W-:-:S02]  /*cfe10*/  ISETP.LT.AND P5, PT, R3, UR34, !P3 ;  /* 0x0000002203007c0c */ /* 0x004fc4000dfa1270 */
[----:B------:R-:W-:Y:S01]  /*cfe20*/  ISETP.LT.AND P3, PT, R3, UR20, !P2 ;  /* 0x0000001403007c0c */ /* 0x000fe2000d761270 */
[C---:B------:R-:W-:Y:S02]  /*cfe30*/  VIADD R11, R29.reuse, 0x154 ;  /* 0x000001541d0b7836 */ /* 0x040fe40000000000 */
[----:B------:R-:W-:Y:S01]  /*cfe40*/  VIADD R25, R29, 0x150 ;  /* 0x000001501d197836 */ /* 0x000fe20000000000 */
[----:B------:R-:W-:Y:S01]  /*cfe50*/  UMOV UR51, UR7 ;  /* 0x0000000700337c82 */ /* 0x000fe20008000000 */
[----:B------:R-:W1:Y:S01]  /*cfe60*/  LDCU.64 UR6, c[0x0][0x398] ;  /* 0x00007300ff0677ac */ /* 0x000e620008000a00 */
[----:B------:R-:W-:Y:S01]  /*cfe70*/  STL [R1+0x36c8], R2 ;  /* 0x0036c80201007387 */ /* 0x000fe20000100800 */
[----:B------:R-:W-:Y:S01]  /*cfe80*/  IMAD.X R21, R26, 0x1, R4, P6 ;  /* 0x000000011a157824 */ /* 0x000fe200030e0604 */
[----:B------:R-:W-:Y:S01]  /*cfe90*/  LOP3.LUT R10, R10, 0x7fffffff, RZ, 0xc0, !PT ;  /* 0x7fffffff0a0a7812 */ /* 0x000fe200078ec0ff */
[----:B------:R-:W-:Y:S01]  /*cfea0*/  UMOV UR66, UR16 ;  /* 0x0000001000427c82 */ /* 0x000fe20008000000 */
[----:B------:R-:W-:Y:S01]  /*cfeb0*/  UMOV UR49, UR17 ;  /* 0x0000001100317c82 */ /* 0x000fe20008000000 */
[----:B------:R-:W-:Y:S01]  /*cfec0*/  MOV.SPILL R28, UR76 ;  /* 0x0000004c001c7c02 */ /* 0x000fe20009000f00 */
[----:B------:R-:W2:Y:S01]  /*cfed0*/  LDCU.64 UR34, c[0x0][0x398] ;  /* 0x00007300ff2277ac */ /* 0x000ea20008000a00 */
[----:B------:R-:W-:Y:S01]  /*cfee0*/  @P5 LOP3.LUT R0, R0, 0x20000000, RZ, 0xfc, !PT ;  /* 0x2000000000005812 */ /* 0x000fe200078efcff */
[----:B-1----:R-:W-:-:S03]  /*cfef0*/  UMOV UR56, UR6 ;  /* 0x0000000600387c82 */ /* 0x002fc60008000000 */
[----:B------:R-:W-:Y:S01]  /*cff00*/  LOP3.LUT R0, R0, 0xefffffff, RZ, 0xc0, !PT ;  /* 0xefffffff00007812 */ /* 0x000fe200078ec0ff */
[----:B------:R-:W-:Y:S01]  /*cff10*/  UMOV UR53, UR7 ;  /* 0x0000000700357c82 */ /* 0x000fe20008000000 */
[----:B------:R-:W1:Y:S01]  /*cff20*/  LDCU.64 UR6, c[0x0][0x398] ;  /* 0x00007300ff0677ac */ /* 0x000e620008000a00 */
[----:B------:R-:W-:Y:S01]  /*cff30*/  STL [R1+0x36b4], R5 ;  /* 0x0036b40501007387 */ /* 0x000fe20000100800 */
[----:B------:R-:W-:Y:S01]  /*cff40*/  @P4 LOP3.LUT R0, R0, 0x10000000, RZ, 0xfc, !PT ;  /* 0x1000000000004812 */ /* 0x000fe200078efcff */
[----:B------:R-:W4:Y:S01]  /*cff50*/  LDCU.64 UR16, c[0x0][0x398] ;  /* 0x00007300ff1077ac */ /* 0x000f220008000a00 */
[----:B------:R-:W0:Y:S02]  /*cff60*/  LDCU.64 UR76, c[0x0][0x398] ;  /* 0x00007300ff4c77ac */ /* 0x000e240008000a00 */
[----:B------:R-:W-:-:S04]  /*cff70*/  LOP3.LUT R0, R0, 0xf7ffffff, RZ, 0xc0, !PT ;  /* 0xf7ffffff00007812 */ /* 0x000fc800078ec0ff */
[----:B------:R-:W-:Y:S02]  /*cff80*/  @P3 LOP3.LUT R0, R0, 0x8000000, RZ, 0xfc, !PT ;  /* 0x0800000000003812 */ /* 0x000fe400078efcff */
[----:B------:R-:W-:Y:S02]  /*cff90*/  ISETP.LT.AND P3, PT, R18, UR4, !P2 ;  /* 0x0000000412007c0c */ /* 0x000fe4000d761270 */
[----:B------:R-:W-:Y:S02]  /*cffa0*/  ISETP.LT.AND P2, PT, R3, UR27, !P1 ;  /* 0x0000001b03007c0c */ /* 0x000fe4000cf41270 */
[----:B------:R-:W-:Y:S02]  /*cffb0*/  LOP3.LUT R0, R0, 0xfbffffff, RZ, 0xc0, !PT ;  /* 0xfbffffff00007812 */ /* 0x000fe400078ec0ff */
[----:B------:R-:W-:Y:S01]  /*cffc0*/  ISETP.LT.AND P1, PT, R18, UR42, !P1 ;  /* 0x0000002a12007c0c */ /* 0x000fe2000cf21270 */
[----:B-1----:R-:W-:Y:S01]  /*cffd0*/  UMOV UR55, UR6 ;  /* 0x0000000600377c82 */ /* 0x002fe20008000000 */
[----:B------:R-:W-:Y:S01]  /*cffe0*/  UMOV UR52, UR7 ;  /* 0x0000000700347c82 */ /* 0x000fe20008000000 */
[----:B------:R-:W1:Y:S01]  /*cfff0*/  LDCU.64 UR6, c[0x0][0x398] ;  /* 0x00007300ff0677ac */ /* 0x000e620008000a00 */
[----:B------:R2:W-:Y:S01]  /*d0000*/  STL.64 [R1+0x19e8], R8 ;  /* 0x0019e80801007387 */ /* 0x0005e20000100a00 */
[----:B0-----:R-:W-:Y:S01]  /*d0010*/  UMOV UR50, UR76 ;  /* 0x0000004c00327c82 */ /* 0x001fe20008000000 */
[----:B------:R-:W-:Y:S01]  /*d0020*/  UMOV UR47, UR77 ;  /* 0x0000004d002f7c82 */ /* 0x000fe20008000000 */
[----:B------:R-:W-:Y:S01]  /*d0030*/  @P3 LOP3.LUT R0, R0, 0x4000000, RZ, 0xfc, !PT ;  /* 0x0400000000003812 */ /* 0x000fe200078efcff */
[----:B------:R-:W0:Y:S01]  /*d0040*/  LDCU.64 UR76, c[0x0][0x398] ;  /* 0x00007300ff4c77ac */ /* 0x000e220008000a00 */
[----:B------:R-:W0:Y:S02]  /*d0050*/  LDCU.64 UR26, c[0x0][0x398] ;  /* 0x00007300ff1a77ac */ /* 0x000e240008000a00 */
[----:B------:R-:W-:-:S04]  /*d0060*/  LOP3.LUT R0, R0, 0xfdffffff, RZ, 0xc0, !PT ;  /* 0xfdffffff00007812 */ /* 0x000fc800078ec0ff */
[----:B------:R-:W-:Y:S02]  /*d0070*/  @P2 LOP3.LUT R0, R0, 0x2000000, RZ, 0xfc, !PT ;  /* 0x0200000000002812 */ /* 0x000fe400078efcff */
[----:B------:R-:W-:Y:S01]  /*d0080*/  ISETP.LT.AND P2, PT, R3, UR21, !P0 ;  /* 0x0000001503007c0c */ /* 0x000fe2000c741270 */
[----:B--2---:R-:W2:Y:S01]  /*d0090*/  LDL.LU.64 R8, [R1+0x3b80] ;  /* 0x003b800001087983 */ /* 0x004ea20000300a00 */
[----:B------:R-:W-:Y:S01]  /*d00a0*/  LOP3.LUT R0, R0, 0xfeffffff, RZ, 0xc0, !PT ;  /* 0xfeffffff00007812 */ /* 0x000fe200078ec0ff */
[----:B------:R-:W0:Y:S03]  /*d00b0*/  LDCU.64 UR20, c[0x0][0x398] ;  /* 0x00007300ff1477ac */ /* 0x000e260008000a00 */
[----:B------:R-:W-:Y:S02]  /*d00c0*/  @P1 LOP3.LUT R0, R0, 0x1000000, RZ, 0xfc, !PT ;  /* 0x0100000000001812 */ /* 0x000fe400078efcff */
[----:B------:R-:W-:-:S02]  /*d00d0*/  ISETP.LT.AND P1, PT, R18, UR32, !P0 ;  /* 0x0000002012007c0c */ /* 0x000fc4000c721270 */
[----:B------:R-:W-:-:S04]  /*d00e0*/  LOP3.LUT R0, R0, 0xff7fffff, RZ, 0xc0, !PT ;  /* 0xff7fffff00007812 */ /* 0x000fc800078ec0ff */
[----:B------:R-:W-:Y:S02]  /*d00f0*/  @P2 LOP3.LUT R0, R0, 0x800000, RZ, 0xfc, !PT ;  /* 0x0080000000002812 */ /* 0x000fe400078efcff */
[----:B------:R-:W-:Y:S02]  /*d0100*/  ISETP.GE.AND P0, PT, R11, UR5, PT ;  /* 0x000000050b007c0c */ /* 0x000fe4000bf06270 */
[----:B------:R-:W-:Y:S01]  /*d0110*/  LOP3.LUT R0, R0, 0xffbfffff, RZ, 0xc0, !PT ;  /* 0xffbfffff00007812 */ /* 0x000fe200078ec0ff */
[----:B------:R-:W-:Y:S01]  /*d0120*/  VIADD R11, R29, 0x152 ;  /* 0x000001521d0b7836 */ /* 0x000fe20000000000 */
[----:B-1----:R-:W-:Y:S01]  /*d0130*/  UMOV UR70, UR6 ;  /* 0x0000000600467c82 */ /* 0x002fe20008000000 */
[----:B------:R-:W-:Y:S01]  /*d0140*/  UMOV UR68, UR7 ;  /* 0x0000000700447c82 */ /* 0x000fe20008000000 */
[----:B------:R-:W-:Y:S02]  /*d0150*/  @P1 LOP3.LUT R0, R0, 0x400000, RZ, 0xfc, !PT ;  /* 0x0040000000001812 */ /* 0x000fe400078efcff */
[----:B------:R-:W-:-:S02]  /*d0160*/  ISETP.LT.AND P1, PT, R3, UR59, !P0 ;  /* 0x0000003b03007c0c */ /* 0x000fc4000c721270 */
[----:B------:R-:W-:Y:S01]  /*d0170*/  ISETP.LT.AND P0, PT, R18, UR12, !P0 ;  /* 0x0000000c12007c0c */ /* 0x000fe2000c701270 */
[----:B------:R-:W1:Y:S01]  /*d0180*/  LDCU.64 UR6, c[0x0][0x398] ;  /* 0x00007300ff0677ac */ /* 0x000e620008000a00 */
[----:B------:R-:W-:Y:S01]  /*d0190*/  LOP3.LUT R0, R0, 0xffdfffff, RZ, 0xc0, !PT ;  /* 0xffdfffff00007812 */ /* 0x000fe200078ec0ff */
[----:B------:R-:W-:Y:S01]  /*d01a0*/  STL [R1+0x36bc], R4 ;  /* 0x0036bc0401007387 */ /* 0x000fe20000100800 */
[----:B0-----:R-:W-:Y:S01]  /*d01b0*/  UMOV UR60, UR76 ;  /* 0x0000004c003c7c82 */ /* 0x001fe20008000000 */
[----:B------:R-:W-:Y:S01]  /*d01c0*/  UMOV UR73, UR77 ;  /* 0x0000004d00497c82 */ /* 0x000fe20008000000 */
[----:B------:R-:W0:Y:S05]  /*d01d0*/  LDCU.64 UR4, c[0x0][0x398] ;  /* 0x00007300ff0477ac */ /* 0x000e2a0008000a00 */
[----:B------:R-:W-:Y:S01]  /*d01e0*/  @P1 LOP3.LUT R0, R0, 0x200000, RZ, 0xfc, !PT ;  /* 0x0020000000001812 */ /* 0x000fe200078efcff */
[----:B-1----:R-:W-:-:S03]  /*d01f0*/  UMOV UR54, UR6 ;  /* 0x0000000600367c82 */ /* 0x002fc60008000000 */
[----:B------:R-:W-:Y:S01]  /*d0200*/  LOP3.LUT R0, R0, 0xffefffff, RZ, 0xc0, !PT ;  /* 0xffefffff00007812 */ /* 0x000fe200078ec0ff */
[----:B------:R-:W-:Y:S01]  /*d0210*/  UMOV UR46, UR7 ;  /* 0x00000007002e7c82 */ /* 0x000fe20008000000 */
[----:B------:R-:W1:Y:S01]  /*d0220*/  LDCU.64 UR6, c[0x0][0x398] ;  /* 0x00007300ff0677ac */ /* 0x000e620008000a00 */
[----:B------:R-:W-:Y:S01]  /*d0230*/  STL.64 [R1+0x1a28], R22 ;  /* 0x001a281601007387 */ /* 0x000fe20000100a00 */
[----:B------:R-:W-:Y:S02]  /*d0240*/  @P0 LOP3.LUT R0, R0, 0x100000, RZ, 0xfc, !PT ;  /* 0x0010000000000812 */ /* 0x000fe400078efcff */
[----:B------:R-:W-:Y:S01]  /*d0250*/  ISETP.GE.AND P0, PT, R11, UR43, PT ;  /* 0x0000002b0b007c0c */ /* 0x000fe2000bf06270 */
[----:B------:R-:W0:Y:S03]  /*d0260*/  LDCU.64 UR76, c[0x0][0x398] ;  /* 0x00007300ff4c77ac */ /* 0x000e260008000a00 */
[----:B------:R-:W-:-:S02]  /*d0270*/  ISETP.LT.AND P1, PT, R3, UR24, !P0 ;  /* 0x0000001803007c0c */ /* 0x000fc4000c721270 */
[----:B------:R-:W-:Y:S02]  /*d0280*/  ISETP.LT.AND P0, PT, R18, UR58, !P0 ;  /* 0x0000003a12007c0c */ /* 0x000fe4000c701270 */
[----:B------:R-:W-:-:S09]  /*d0290*/  LOP3.LUT R0, R0, 0xfff7ffff, RZ, 0xc0, !PT ;  /* 0xfff7ffff00007812 */ /* 0x000fd200078ec0ff */
[----:B------:R-:W-:-:S04]  /*d02a0*/  @P1 LOP3.LUT R0, R0, 0x80000, RZ, 0xfc, !PT ;  /* 0x0008000000001812 */ /* 0x000fc800078efcff */
[----:B------:R-:W-:-:S04]  /*d02b0*/  LOP3.LUT R0, R0, 0xfffbffff, RZ, 0xc0, !PT ;  /* 0xfffbffff00007812 */ /* 0x000fc800078ec0ff */
[----:B------:R-:W-:Y:S02]  /*d02c0*/  @P0 LOP3.LUT R0, R0, 0x40000, RZ, 0xfc, !PT ;  /* 0x0004000000000812 */ /* 0x000fe400078efcff */
[----:B------:R-:W-:Y:S02]  /*d02d0*/  ISETP.GE.AND P0, PT, R25, UR33, PT ;  /* 0x0000002119007c0c */ /* 0x000fe4000bf06270 */
[----:B------:R-:W-:Y:S02]  /*d02e0*/  LOP3.LUT R0, R0, 0xfffdffff, RZ, 0xc0, !PT ;  /* 0xfffdffff00007812 */ /* 0x000fe400078ec0ff */
[----:B------:R-:W-:Y:S02]  /*d02f0*/  ISETP.LT.AND P1, PT, R3, UR40, !P0 ;  /* 0x0000002803007c0c */ /* 0x000fe4000c721270 */
[----:B------:R-:W-:Y:S01]  /*d0300*/  ISETP.LT.AND P0, PT, R18, UR57, !P0 ;  /* 0x0000003912007c0c */ /* 0x000fe2000c701270 */
[C---:B------:R-:W-:Y:S02]  /*d0310*/  VIADD R11, R29.reuse, 0x14e ;  /* 0x0000014e1d0b7836 */ /* 0x040fe40000000000 */
[----:B------:R-:W-:Y:S01]  /*d0320*/  VIADD R25, R29, 0x14c ;  /* 0x0000014c1d197836 */ /* 0x000fe20000000000 */
[----:B-1----:R-:W-:Y:S01]  /*d0330*/  UMOV UR61, UR6 ;  /* 0x00000006003d7c82 */ /* 0x002fe20008000000 */
[----:B------:R-:W-:Y:S01]  /*d0340*/  IMAD.U32 R19, RZ, RZ, UR7 ;  /* 0x00000007ff137e24 */ /* 0x000fe2000f8e00ff */
[----:B------:R-:W1:Y:S01]  /*d0350*/  LDCU.64 UR6, c[0x0][0x398] ;  /* 0x00007300ff0677ac */ /* 0x000e620008000a00 */
[----:B------:R-:W-:Y:S01]  /*d0360*/  STL.64 [R1+0x410], R20 ;  /* 0x0004101401007387 */ /* 0x000fe20000100a00 */
[----:B0-----:R-:W-:Y:S01]  /*d0370*/  UMOV UR63, UR76 ;  /* 0x0000004c003f7c82 */ /* 0x001fe20008000000 */
[----:B------:R-:W-:Y:S01]  /*d0380*/  UMOV UR59, UR4 ;  /* 0x00000004003b7c82 */ /* 0x000fe20008000000 */
[----:B------:R-:W-:Y:S01]  /*d0390*/  UMOV UR65, UR5 ;  /* 0x0000000500417c82 */ /* 0x000fe20008000000 */
[----:B------:R-:W0:Y:S01]  /*d03a0*/  LDCU.64 UR4, c[0x0][0x398] ;  /* 0x00007300ff0477ac */ /* 0x000e220008000a00 */
[----:B------:R-:W-:Y:S01]  /*d03b0*/  UMOV UR42, UR77 ;  /* 0x0000004d002a7c82 */ /* 0x000fe20008000000 */
[----:B------:R-:W-:Y:S01]  /*d03c0*/  @P1 LOP3.LUT R0, R0, 0x20000, RZ, 0xfc, !PT ;  /* 0x0002000000001812 */ /* 0x000fe200078efcff */
[----:B------:R-:W0:Y:S01]  /*d03d0*/  LDCU.64 UR76, c[0x0][0x398] ;  /* 0x00007300ff4c77ac */ /* 0x000e220008000a00 */
[----:B------:R-:W0:Y:S02]  /*d03e0*/  LDCU.64 UR32, c[0x0][0x398] ;  /* 0x00007300ff2077ac */ /* 0x000e240008000a00 */
[----:B------:R-:W-:-:S04]  /*d03f0*/  LOP3.LUT R0, R0, 0xfffeffff, RZ, 0xc0, !PT ;  /* 0xfffeffff00007812 */ /* 0x000fc800078ec0ff */
[----:B------:R-:W-:Y:S02]  /*d0400*/  @P0 LOP3.LUT R0, R0, 0x10000, RZ, 0xfc, !PT ;  /* 0x0001000000000812 */ /* 0x000fe400078efcff */
[----:B------:R-:W-:Y:S02]  /*d0410*/  ISETP.GE.AND P0, PT, R11, UR13, PT ;  /* 0x0000000d0b007c0c */ /* 0x000fe4000bf06270 */
[----:B------:R-:W-:Y:S02]  /*d0420*/  LOP3.LUT R0, R0, 0xffff7fff, RZ, 0xc0, !PT ;  /* 0xffff7fff00007812 */ /* 0x000fe400078ec0ff */
[----:B------:R-:W-:Y:S02]  /*d0430*/  ISETP.LT.AND P2, PT, R3, UR10, !P0 ;  /* 0x0000000a03007c0c */ /* 0x000fe4000c741270 */
[----:B------:R-:W-:Y:S02]  /*d0440*/  ISETP.LT.AND P1, PT, R18, UR75, !P0 ;  /* 0x0000004b12007c0c */ /* 0x000fe4000c721270 */
[----:B------:R-:W-:Y:S01]  /*d0450*/  ISETP.GE.AND P0, PT, R25, UR25, PT ;  /* 0x0000001919007c0c */ /* 0x000fe2000bf06270 */
[C---:B------:R-:W-:Y:S01]  /*d0460*/  VIADD R11, R29.reuse, 0x14a ;  /* 0x0000014a1d0b7836 */ /* 0x040fe20000000000 */
[----:B-1----:R-:W-:Y:S01]  /*d0470*/  UMOV UR74, UR6 ;  /* 0x00000006004a7c82 */ /* 0x002fe20008000000 */
[----:B------:R-:W-:Y:S01]  /*d0480*/  UMOV UR48, UR7 ;  /* 0x0000000700307c82 */ /* 0x000fe20008000000 */
[----:B0-----:R-:W-:Y:S01]  /*d0490*/  UMOV UR58, UR76 ;  /* 0x0000004c003a7c82 */ /* 0x001fe20008000000 */
[----:B------:R-:W-:Y:S01]  /*d04a0*/  UMOV UR69, UR77 ;  /* 0x0000004d00457c82 */ /* 0x000fe20008000000 */
[----:B------:R-:W0:Y:S03]  /*d04b0*/  LDCU.64 UR12, c[0x0][0x398] ;  /* 0x00007300ff0c77ac */ /* 0x000e260008000a00 */
[----:B------:R-:W-:Y:S01]  /*d04c0*/  @P2 LOP3.LUT R0, R0, 0x8000, RZ, 0xfc, !PT ;  /* 0x0000800000002812 */ /* 0x000fe200078efcff */
[----:B------:R-:W-:Y:S01]  /*d04d0*/  VIADD R25, R29, 0x148 ;  /* 0x000001481d197836 */ /* 0x000fe20000000000 */
[----:B------:R-:W1:Y:S01]  /*d04e0*/  LDCU.64 UR6, c[0x0][0x398] ;  /* 0x00007300ff0677ac */ /* 0x000e620008000a00 */
[----:B------:R-:W0:Y:S01]  /*d04f0*/  LDCU.64 UR76, c[0x0][0x398] ;  /* 0x00007300ff4c77ac */ /* 0x000e220008000a00 */
[----:B------:R-:W-:Y:S01]  /*d0500*/  LOP3.LUT R0, R0, 0xffffbfff, RZ, 0xc0, !PT ;  /* 0xffffbfff00007812 */ /* 0x000fe200078ec0ff */
[----:B------:R-:W0:Y:S03]  /*d0510*/  LDCU.64 UR24, c[0x0][0x398] ;  /* 0x00007300ff1877ac */ /* 0x000e260008000a00 */
[----:B------:R-:W-:-:S02]  /*d0520*/  @P1 LOP3.LUT R0, R0, 0x4000, RZ, 0xfc, !PT ;  /* 0x0000400000001812 */ /* 0x000fc400078efcff */
[----:B------:R-:W-:Y:S02]  /*d0530*/  ISETP.LT.AND P1, PT, R3, UR30, !P0 ;  /* 0x0000001e03007c0c */ /* 0x000fe4000c721270 */
        /* <DEDUP_REMOVED lines=9> */
[----:B------:R-:W-:Y:S01]  /*d05d0*/  VIADD R11, R29, 0x146 ;  /* 0x000001461d0b7836 */ /* 0x000fe20000000000 */
[----:B-1----:R-:W-:Y:S01]  /*d05e0*/  UMOV UR71, UR6 ;  /* 0x0000000600477c82 */ /* 0x002fe20008000000 */
[----:B------:R-:W-:Y:S01]  /*d05f0*/  UMOV UR72, UR7 ;  /* 0x0000000700487c82 */ /* 0x000fe20008000000 */
[----:B------:R-:W1:Y:S01]  /*d0600*/  LDCU.64 UR6, c[0x0][0x398] ;  /* 0x00007300ff0677ac */ /* 0x000e620008000a00 */
[----:B0-----:R-:W-:Y:S01]  /*d0610*/  UMOV UR57, UR76 ;  /* 0x0000004c00397c82 */ /* 0x001fe20008000000 */
[----:B------:R-:W-:Y:S01]  /*d0620*/  UMOV UR62, UR24 ;  /* 0x00000018003e7c82 */ /* 0x000fe20008000000 */
[----:B------:R-:W-:Y:S01]  /*d0630*/  UMOV UR43, UR25 ;  /* 0x00000019002b7c82 */ /* 0x000fe20008000000 */
[----:B------:R-:W0:Y:S01]  /*d0640*/  LDCU.64 UR24, c[0x0][0x398] ;  /* 0x00007300ff1877ac */ /* 0x000e220008000a00 */
[----:B------:R-:W0:Y:S02]  /*d0650*/  LDCU.64 UR40, c[0x0][0x398] ;  /* 0x00007300ff2877ac */ /* 0x000e240008000a00 */
        /* <DEDUP_REMOVED lines=8> */
[----:B0-----:R-:W-:Y:S01]  /*d06e0*/  UMOV UR56, UR40 ;  /* 0x0000002800387c82 */ /* 0x001fe20008000000 */
[----:B------:R-:W0:Y:S08]  /*d06f0*/  LDCU.64 UR10, c[0x0][0x398] ;  /* 0x00007300ff0a77ac */ /* 0x000e300008000a00 */
[----:B------:R-:W-:-:S04]  /*d0700*/  @P1 LOP3.LUT R0, R0, 0x200, RZ, 0xfc, !PT ;  /* 0x0000020000001812 */ /* 0x000fc800078efcff */
        /* <DEDUP_REMOVED lines=8> */
[----:B------:R-:W-:Y:S01]  /*d0790*/  UMOV UR67, UR77 ;  /* 0x0000004d00437c82 */ /* 0x000fe20008000000 */
[----:B------:R-:W0:Y:S06]  /*d07a0*/  LDCU.64 UR30, c[0x0][0x398] ;  /* 0x00007300ff1e77ac */ /* 0x000e2c0008000a00 */
[----:B------:R-:W-:Y:S01]  /*d07b0*/  @P2 LOP3.LUT R0, R0, 0x80, RZ, 0xfc, !PT ;  /* 0x0000008000002812 */ /* 0x000fe200078efcff */
[----:B------:R-:W-:Y:S01]  /*d07c0*/  VIADD R25, R29, 0x140 ;  /* 0x000001401d197836 */ /* 0x000fe20000000000 */
[----:B------:R-:W0:Y:S01]  /*d07d0*/  LDCU.64 UR76, c[0x0][0x398] ;  /* 0x00007300ff4c77ac */ /* 0x000e220008000a00 */
[----:B------:R-:W0:Y:S01]  /*d07e0*/  LDCU.64 UR18, c[0x0][0x398] ;  /* 0x00007300ff1277ac */ /* 0x000e220008000a00 */
[----:B------:R-:W-:-:S04]  /*d07f0*/  LOP3.LUT R0, R0, 0xffffffbf, RZ, 0xc0, !PT ;  /* 0xffffffbf00007812 */ /* 0x000fc800078ec0ff */
[----:B------:R-:W-:Y:S02]  /*d0800*/  @P1 LOP3.LUT R0, R0, 0x40, RZ, 0xfc, !PT ;  /* 0x0000004000001812 */ /* 0x000fe400078efcff */
[----:B------:R-:W-:Y:S02]  /*d0810*/  ISETP.LT.AND P1, PT, R3, UR22, !P0 ;  /* 0x0000001603007c0c */ /* 0x000fe4000c721270 */
[----:B------:R-:W-:Y:S02]  /*d0820*/  ISETP.LT.AND P0, PT, R18, UR54, !P0 ;  /* 0x0000003612007c0c */ /* 0x000fe4000c701270 */
[----:B------:R-:W-:-:S09]  /*d0830*/  LOP3.LUT R0, R0, 0xffffffdf, RZ, 0xc0, !PT ;  /* 0xffffffdf00007812 */ /* 0x000fd200078ec0ff */
[----:B------:R-:W-:-:S04]  /*d0840*/  @P1 LOP3.LUT R0, R0, 0x20, RZ, 0xfc, !PT ;  /* 0x0000002000001812 */ /* 0x000fc800078efcff */
[----:B------:R-:W-:-:S04]  /*d0850*/  LOP3.LUT R0, R0, 0xffffffef, RZ, 0xc0, !PT ;  /* 0xffffffef00007812 */ /* 0x000fc800078ec0ff */
[----:B------:R-:W-:Y:S02]  /*d0860*/  @P0 LOP3.LUT R0, R0, 0x10, RZ, 0xfc, !PT ;  /* 0x0000001000000812 */ /* 0x000fe400078efcff */
[----:B------:R-:W-:-:S04]  /*d0870*/  ISETP.GE.AND P0, PT, R11, UR39, PT ;  /* 0x000000270b007c0c */ /* 0x000fc8000bf06270 */
        /* <DEDUP_REMOVED lines=12> */
[----:B0-----:R-:W-:Y:S01]  /*d0940*/  UMOV UR55, UR76 ;  /* 0x0000004c00377c82 */ /* 0x001fe20008000000 */
[----:B------:R-:W-:Y:S01]  /*d0950*/  UMOV UR54, UR18 ;  /* 0x0000001200367c82 */ /* 0x000fe20008000000 */
[----:B------:R-:W-:Y:S01]  /*d0960*/  UMOV UR38, UR19 ;  /* 0x0000001300267c82 */ /* 0x000fe20008000000 */
[----:B------:R-:W0:Y:S01]  /*d0970*/  LDCU.64 UR18, c[0x0][0x398] ;  /* 0x00007300ff1277ac */ /* 0x000e220008000a00 */
[----:B------:R-:W-:Y:S01]  /*d0980*/  IMAD.U32 R2, RZ, RZ, UR77 ;  /* 0x0000004dff027e24 */ /* 0x000fe2000f8e00ff */
[----:B------:R-:W0:Y:S01]  /*d0990*/  LDCU.64 UR76, c[0x0][0x398] ;  /* 0x00007300ff4c77ac */ /* 0x000e220008000a00 */
[----:B------:R-:W0:Y:S01]  /*d09a0*/  LDCU.64 UR14, c[0x0][0x398] ;  /* 0x00007300ff0e77ac */ /* 0x000e220008000a00 */
[----:B------:R-:W0:Y:S01]  /*d09b0*/  LDCU.64 UR74, c[0x0][0x398] ;  /* 0x00007300ff4a77ac */ /* 0x000e220008000a00 */
[----:B------:R-:W-:-:S04]  /*d09c0*/  @P1 LOP3.LUT R0, R0, 0x2, RZ, 0xfc, !PT ;  /* 0x0000000200001812 */ /* 0x000fc800078efcff */
[----:B------:R-:W-:-:S04]  /*d09d0*/  LOP3.LUT R0, R0, 0xfffffffe, RZ, 0xc0, !PT ;  /* 0xfffffffe00007812 */ /* 0x000fc800078ec0ff */
[----:B------:R-:W-:-:S05]  /*d09e0*/  @P0 LOP3.LUT R0, R0, 0x1, RZ, 0xfc, !PT ;  /* 0x0000000100000812 */ /* 0x000fca00078efcff */
[----:B------:R0:W-:Y:S04]  /*d09f0*/  STL [R1+0x3624], R0 ;  /* 0x0036240001007387 */ /* 0x0001e80000100800 */
[----:B0-----:R-:W2:Y:S01]  /*d0a00*/  LDL R0, [R1+0xa4] ;  /* 0x0000a40001007983 */ /* 0x001ea20000100800 */
[----:B------:R-:W-:Y:S01]  /*d0a10*/  ISETP.GE.AND P0, PT, R11, UR23, PT ;  /* 0x000000170b007c0c */ /* 0x000fe2000bf06270 */
[----:B------:R-:W-:Y:S01]  /*d0a20*/  VIADD R11, R29, 0x13a ;  /* 0x0000013a1d0b7836 */ /* 0x000fe20000000000 */
[----:B------:R-:W-:Y:S01]  /*d0a30*/  UMOV UR61, UR76 ;  /* 0x0000004c003d7c82 */ /* 0x000fe20008000000 */
[----:B------:R-:W-:Y:S01]  /*d0a40*/  UMOV UR40, UR41 ;  /* 0x0000002900287c82 */ /* 0x000fe20008000000 */
[----:B------:R-:W-:Y:S01]  /*d0a50*/  ISETP.LT.AND P2, PT, R3, UR8, !P0 ;  /* 0x0000000803007c0c */ /* 0x000fe2000c741270 */
[----:B------:R-:W0:-:S12]  /*d0a60*/  LDCU.64 UR22, c[0x0][0x398] ;  /* 0x00007300ff1677ac */ /* 0x000e180008000a00 */
[----:B------:R-:W-:-:S04]  /*d0a70*/  @P2 LOP3.LUT R10, R10, 0x80000000, RZ, 0xfc, !PT ;  /* 0x800000000a0a2812 */ /* 0x000fc800078efcff */
[----:B------:R-:W-:Y:S02]  /*d0a80*/  LOP3.LUT R10, R10, 0xbfffffff, RZ, 0xc0, !PT ;  /* 0xbfffffff0a0a7812 */ /* 0x000fe400078ec0ff */
[----:B--2---:R-:W-:Y:S02]  /*d0a90*/  ISETP.LT.AND P1, PT, R0, UR71, !P0 ;  /* 0x0000004700007c0c */ /* 0x004fe4000c721270 */
[----:B------:R-:W-:-:S11]  /*d0aa0*/  ISETP.GE.AND P0, PT, R25, UR29, PT ;  /* 0x0000001d19007c0c */ /* 0x000fd6000bf06270 */
[----:B------:R-:W-:Y:S02]  /*d0ab0*/  @P1 LOP3.LUT R10, R10, 0x40000000, RZ, 0xfc, !PT ;  /* 0x400000000a0a1812 */ /* 0x000fe400078efcff */
[----:B-1----:R-:W-:Y:S02]  /*d0ac0*/  ISETP.LT.AND P1, PT, R3, UR6, !P0 ;  /* 0x0000000603007c0c */ /* 0x002fe4000c721270 */
[----:B------:R-:W-:Y:S01]  /*d0ad0*/  ISETP.LT.AND P0, PT, R0, UR66, !P0 ;  /* 0x0000004200007c0c */ /* 0x000fe2000c701270 */
[----:B------:R-:W-:Y:S01]  /*d0ae0*/  VIADD R25, R29, 0x138 ;  /* 0x000001381d197836 */ /* 0x000fe20000000000 */
[----:B------:R-:W-:Y:S01]  /*d0af0*/  LOP3.LUT R10, R10, 0xdfffffff, RZ, 0xc0, !PT ;  /* 0xdfffffff0a0a7812 */ /* 0x000fe200078ec0ff */
[----:B------:R-:W-:Y:S01]  /*d0b00*/  UMOV UR41, UR74 ;  /* 0x0000004a00297c82 */ /* 0x000fe20008000000 */
[----:B------:R-:W1:Y:S07]  /*d0b10*/  LDCU.64 UR28, c[0x0][0x398] ;  /* 0x00007300ff1c77ac */ /* 0x000e6e0008000a00 */
[----:B------:R-:W-:-:S04]  /*d0b20*/  @P1 LOP3.LUT R10, R10, 0x20000000, RZ, 0xfc, !PT ;  /* 0x200000000a0a1812 */ /* 0x000fc800078efcff */
[----:B------:R-:W-:-:S04]  /*d0b30*/  LOP3.LUT R10, R10, 0xefffffff, RZ, 0xc0, !PT ;  /* 0xefffffff0a0a7812 */ /* 0x000fc800078ec0ff */
[----:B------:R-:W-:Y:S02]  /*d0b40*/  @P0 LOP3.LUT R10, R10, 0x10000000, RZ, 0xfc, !PT ;  /* 0x100000000a0a0812 */ /* 0x000fe400078efcff */
[----:B------:R-:W-:-:S04]  /*d0b50*/  ISETP.GE.AND P0, PT, R11, UR37, PT ;  /* 0x000000250b007c0c */ /* 0x000fc8000bf06270 */
[----:B----4-:R-:W-:Y:S02]  /*d0b60*/  ISETP.LT.AND P1, PT, R3, UR16, !P0 ;  /* 0x0000001003007c0c */ /* 0x010fe4000c721270 */
        /* <DEDUP_REMOVED lines=11> */
[----:B------:R-:W-:Y:S01]  /*d0c20*/  UMOV UR70, UR77 ;  /* 0x0000004d00467c82 */ /* 0x000fe20008000000 */
[----:B-1----:R-:W-:Y:S01]  /*d0c30*/  UMOV UR39, UR28 ;  /* 0x0000001c00277c82 */ /* 0x002fe20008000000 */
[----:B------:R-:W-:Y:S01]  /*d0c40*/  UMOV UR36, UR75 ;  /* 0x0000004b00247c82 */ /* 0x000fe20008000000 */
[----:B------:R-:W1:Y:S04]  /*d0c50*/  LDCU.64 UR8, c[0x0][0x398] ;  /* 0x00007300ff0877ac */ /* 0x000e680008000a00 */
[----:B------:R-:W-:Y:S01]  /*d0c60*/  @P1 LOP3.LUT R10, R10, 0x2000000, RZ, 0xfc, !PT ;  /* 0x020000000a0a1812 */ /* 0x000fe200078efcff */
[----:B------:R-:W-:Y:S01]  /*d0c70*/  UMOV UR77, UR29 ;  /* 0x0000001d004d7c82 */ /* 0x000fe20008000000 */
[----:B------:R-:W2:Y:S01]  /*d0c80*/  LDCU.64 UR28, c[0x0][0x398] ;  /* 0x00007300ff1c77ac */ /* 0x000ea20008000a00 */
[----:B------:R-:W4:Y:S01]  /*d0c90*/  LDCU.64 UR74, c[0x0][0x398] ;  /* 0x00007300ff4a77ac */ /* 0x000f220008000a00 */
        /* <DEDUP_REMOVED lines=8> */
[----:B------:R-:W0:Y:S07]  /*d0d20*/  LDCU.64 UR6, c[0x0][0x398] ;  /* 0x00007300ff0677ac */ /* 0x000e2e0008000a00 */
[----:B------:R-:W-:Y:S01]  /*d0d30*/  @P2 LOP3.LUT R10, R10, 0x800000, RZ, 0xfc, !PT ;  /* 0x008000000a0a2812 */ /* 0x000fe200078efcff */
[----:B------:R-:W-:Y:S01]  /*d0d40*/  VIADD R25, R29, 0x130 ;  /* 0x000001301d197836 */ /* 0x000fe20000000000 */
[----:B----4-:R-:W-:Y:S01]  /*d0d50*/  UMOV UR37, UR74 ;  /* 0x0000004a00257c82 */ /* 0x010fe20008000000 */
[----:B------:R-:W-:Y:S01]  /*d0d60*/  UMOV UR50, UR75 ;  /* 0x0000004b00327c82 */ /* 0x000fe20008000000 */
[----:B------:R-:W-:Y:S01]  /*d0d70*/  LOP3.LUT R10, R10, 0xffbfffff, RZ, 0xc0, !PT ;  /* 0xffbfffff0a0a7812 */ /* 0x000fe200078ec0ff */
[----:B------:R-:W4:Y:S01]  /*d0d80*/  LDCU.64 UR74, c[0x0][0x398] ;  /* 0x00007300ff4a77ac */ /* 0x000f220008000a00 */
[----:B------:R-:W-:Y:S01]  /*d0d90*/  LOP3.LUT R13, R13, 0x7fffffff, RZ, 0xc0, !PT ;  /* 0x7fffffff0d0d7812 */ /* 0x000fe200078ec0ff */
[----:B------:R-:W0:Y:S01]  /*d0da0*/  LDCU.64 UR16, c[0x0][0x398] ;  /* 0x00007300ff1077ac */ /* 0x000e220008000a00 */
[----:B------:R-:W-:-:S02]  /*d0db0*/  @P1 LOP3.LUT R10, R10, 0x400000, RZ, 0xfc, !PT ;  /* 0x004000000a0a1812 */ /* 0x000fc400078efcff */
        /* <DEDUP_REMOVED lines=19> */
[----:B----4-:R-:W-:Y:S01]  /*d0ef0*/  UMOV UR60, UR74 ;  /* 0x0000004a003c7c82 */ /* 0x010fe20008000000 */
[----:B0-----:R-:W-:Y:S01]  /*d0f00*/  UMOV UR59, UR16 ;  /* 0x00000010003b7c82 */ /* 0x001fe20008000000 */
[----:B------:R-:W-:Y:S01]  /*d0f10*/  UMOV UR34, UR17 ;  /* 0x0000001100227c82 */ /* 0x000fe20008000000 */
[----:B------:R-:W0:Y:S01]  /*d0f20*/  LDCU.64 UR16, c[0x0][0x398] ;  /* 0x00007300ff1077ac */ /* 0x000e220008000a00 */
[----:B------:R-:W-:Y:S01]  /*d0f30*/  UMOV UR66, UR75 ;  /* 0x0000004b00427c82 */ /* 0x000fe20008000000 */
[----:B------:R-:W4:Y:S01]  /*d0f40*/  LDCU.64 UR74, c[0x0][0x398] ;  /* 0x00007300ff4a77ac */ /* 0x000f220008000a00 */
[----:B------:R-:W0:Y:S01]  /*d0f50*/  LDCU.64 UR26, c[0x0][0x398] ;  /* 0x00007300ff1a77ac */ /* 0x000e220008000a00 */
        /* <DEDUP_REMOVED lines=9> */
[----:B----4-:R-:W-:Y:S01]  /*d0ff0*/  UMOV UR58, UR74 ;  /* 0x0000004a003a7c82 */ /* 0x010fe20008000000 */
[----:B------:R-:W-:Y:S01]  /*d1000*/  IMAD.U32 R26, RZ, RZ, UR75 ;  /* 0x0000004bff1a7e24 */ /* 0x000fe2000f8e00ff */
[----:B------:R-:W4:Y:S05]  /*d1010*/  LDCU.64 UR20, c[0x0][0x398] ;  /* 0x00007300ff1477ac */ /* 0x000f2a0008000a00 */
[----:B------:R-:W-:Y:S01]  /*d1020*/  @P2 LOP3.LUT R10, R10, 0x8000, RZ, 0xfc, !PT ;  /* 0x000080000a0a2812 */ /* 0x000fe200078efcff */
[----:B------:R-:W-:Y:S01]  /*d1030*/  VIADD R25, R29, 0x128 ;  /* 0x000001281d197836 */ /* 0x000fe20000000000 */
[----:B------:R-:W0:Y:S01]  /*d1040*/  LDCU.64 UR74, c[0x0][0x398] ;  /* 0x00007300ff4a77ac */ /* 0x000e220008000a00 */
        /* <DEDUP_REMOVED lines=27> */
[----:B------:R-:W-:Y:S01]  /*d1200*/  UMOV UR55, UR62 ;  /* 0x0000003e00377c82 */ /* 0x000fe20008000000 */
[----:B------:R-:W0:Y:S02]  /*d1210*/  LDCU.64 UR12, c[0x0][0x398] ;  /* 0x00007300ff0c77ac */ /* 0x000e240008000a00 */
        /* <DEDUP_REMOVED lines=8> */
[----:B------:R-:W-:-:S02]  /*d12a0*/  VIADD R11, R29, 0x122 ;  /* 0x000001221d0b7836 */ /* 0x000fc40000000000 */
[----:B------:R-:W-:Y:S01]  /*d12b0*/  IMAD.U32 R4, RZ, RZ, UR63 ;  /* 0x0000003fff047e24 */ /* 0x000fe2000f8e00ff */
[----:B------:R-:W0:Y:S05]  /*d12c0*/  LDCU.64 UR24, c[0x0][0x398] ;  /* 0x00007300ff1877ac */ /* 0x000e2a0008000a00 */
        /* <DEDUP_REMOVED lines=18> */
[----:B------:R0:W-:Y:S01]  /*d13f0*/  STL [R1+0x25ec], R4 ;  /* 0x0025ec0401007387 */ /* 0x0001e20000100800 */
[----:B------:R-:W-:Y:S01]  /*d1400*/  UMOV UR41, UR10 ;  /* 0x0000000a00297c82 */ /* 0x000fe20008000000 */
[----:B------:R-:W0:Y:S06]  /*d1410*/  LDCU.64 UR30, c[0x0][0x398] ;  /* 0x00007300ff1e77ac */ /* 0x000e2c0008000a00 */
[----:B------:R-:W-:-:S04]  /*d1420*/  @P1 LOP3.LUT R10, R10, 0x8, RZ, 0xfc, !PT ;  /* 0x000000080a0a1812 */ /* 0x000fc800078efcff */
[----:B------:R-:W-:-:S04]  /*d1430*/  LOP3.LUT R10, R10, 0xfffffffb, RZ, 0xc0, !PT ;  /* 0xfffffffb0a0a7812 */ /* 0x000fc800078ec0ff */
[----:B------:R-:W-:Y:S02]  /*d1440*/  @P0 LOP3.LUT R10, R10, 0x4, RZ, 0xfc, !PT ;  /* 0x000000040a0a0812 */ /* 0x000fe400078efcff */
[----:B------:R-:W-:Y:S02]  /*d1450*/  ISETP.GE.AND P0, PT, R25, UR19, PT ;  /* 0x0000001319007c0c */ /* 0x000fe4000bf06270 */
[----:B------:R-:W-:Y:S02]  /*d1460*/  LOP3.LUT R10, R10, 0xfffffffd, RZ, 0xc0, !PT ;  /* 0xfffffffd0a0a7812 */ /* 0x000fe400078ec0ff */
[----:B--2---:R-:W-:Y:S02]  /*d1470*/  ISETP.LT.AND P1, PT, R3, UR28, !P0 ;  /* 0x0000001c03007c0c */ /* 0x004fe4000c721270 */
[----:B------:R-:W-:Y:S01]  /*d1480*/  ISETP.LT.AND P0, PT, R0, UR37, !P0 ;  /* 0x0000002500007c0c */ /* 0x000fe2000c701270 */
[----:B------:R-:W-:Y:S02]  /*d1490*/  VIADD R25, R29, 0x11c ;  /* 0x0000011c1d197836 */ /* 0x000fe40000000000 */
[----:B0-----:R-:W-:Y:S01]  /*d14a0*/  IMAD.U32 R4, RZ, RZ, UR63 ;  /* 0x0000003fff047e24 */ /* 0x001fe2000f8e00ff */
[----:B------:R-:W0:Y:S07]  /*d14b0*/  LDCU.64 UR18, c[0x0][0x398] ;  /* 0x00007300ff1277ac */ /* 0x000e2e0008000a00 */
[----:B------:R-:W-:-:S04]  /*d14c0*/  @P1 LOP3.LUT R10, R10, 0x2, RZ, 0xfc, !PT ;  /* 0x000000020a0a1812 */ /* 0x000fc800078efcff */
[----:B------:R-:W-:-:S04]  /*d14d0*/  LOP3.LUT R10, R10, 0xfffffffe, RZ, 0xc0, !PT ;  /* 0xfffffffe0a0a7812 */ /* 0x000fc800078ec0ff */
[----:B------:R-:W-:Y:S02]  /*d14e0*/  @P0 LOP3.LUT R10, R10, 0x1, RZ, 0xfc, !PT ;  /* 0x000000010a0a0812 */ /* 0x000fe400078efcff */
[----:B------:R-:W-:Y:S01]  /*d14f0*/  ISETP.GE.AND P0, PT, R11, UR15, PT ;  /* 0x0000000f0b007c0c */ /* 0x000fe2000bf06270 */
[----:B------:R-:W-:Y:S01]  /*d1500*/  VIADD R11, R29, 0x11a ;  /* 0x0000011a1d0b7836 */ /* 0x000fe20000000000 */
[----:B------:R2:W-:Y:S01]  /*d1510*/  STL [R1+0x2c04], R4 ;  /* 0x002c040401007387 */ /* 0x0005e20000100800 */
[----:B------:R-:W-:Y:S01]  /*d1520*/  UMOV UR39, UR30 ;  /* 0x0000001e00277c82 */ /* 0x000fe20008000000 */
[----:B-1----:R-:W-:Y:S02]  /*d1530*/  ISETP.LT.AND P2, PT, R3, UR8, !P0 ;  /* 0x0000000803007c0c */ /* 0x002fe4000c741270 */
[----:B------:R-:W-:Y:S02]  /*d1540*/  ISETP.LT.AND P1, PT, R0, UR60, !P0 ;  /* 0x0000003c00007c0c */ /* 0x000fe4000c721270 */
[----:B------:R-:W-:Y:S01]  /*d1550*/  ISETP.GE.AND P0, PT, R25, UR23, PT ;  /* 0x0000001719007c0c */ /* 0x000fe2000bf06270 */
[----:B------:R-:W1:Y:S08]  /*d1560*/  LDCU.64 UR14, c[0x0][0x398] ;  /* 0x00007300ff0e77ac */ /* 0x000e700008000a00 */
[----:B------:R-:W-:Y:S01]  /*d1570*/  @P2 LOP3.LUT R13, R13, 0x80000000, RZ, 0xfc, !PT ;  /* 0x800000000d0d2812 */ /* 0x000fe200078efcff */
[----:B------:R-:W-:-:S02]  /*d1580*/  VIADD R25, R29, 0x118 ;  /* 0x000001181d197836 */ /* 0x000fc40000000000 */
[----:B--2---:R-:W-:Y:S01]  /*d1590*/  IMAD.U32 R4, RZ, RZ, UR11 ;  /* 0x0000000bff047e24 */ /* 0x004fe2000f8e00ff */
[----:B------:R-:W2:Y:S01]  /*d15a0*/  LDCU.64 UR10, c[0x0][0x398] ;  /* 0x00007300ff0a77ac */ /* 0x000ea20008000a00 */
[----:B------:R-:W-:Y:S01]  /*d15b0*/  LOP3.LUT R13, R13, 0xbfffffff, RZ, 0xc0, !PT ;  /* 0xbfffffff0d0d7812 */ /* 0x000fe200078ec0ff */
[----:B------:R-:W0:Y:S01]  /*d15c0*/  LDCU.64 UR22, c[0x0][0x398] ;  /* 0x00007300ff1677ac */ /* 0x000e220008000a00 */
[----:B------:R-:W-:Y:S02]  /*d15d0*/  R2UR.FILL UR74, R15 ;  /* 0x000000000f4a72ca */ /* 0x000fe400004e0000 */
[----:B------:R-:W-:Y:S02]  /*d15e0*/  LOP3.LUT R14, R14, 0x7fffffff, RZ, 0xc0, !PT ;  /* 0x7fffffff0e0e7812 */ /* 0x000fe400078ec0ff */
[----:B------:R-:W-:Y:S02]  /*d15f0*/  @P1 LOP3.LUT R13, R13, 0x40000000, RZ, 0xfc, !PT ;  /* 0x400000000d0d1812 */ /* 0x000fe400078efcff */
[----:B------:R-:W-:-:S02]  /*d1600*/  ISETP.LT.AND P1, PT, R3, UR6, !P0 ;  /* 0x0000000603007c0c */ /* 0x000fc4000c721270 */
[----:B------:R-:W-:Y:S01]  /*d1610*/  ISETP.LT.AND P0, PT, R0, UR59, !P0 ;  /* 0x0000003b00007c0c */ /* 0x000fe2000c701270 */
[----:B------:R-:W-:Y:S01]  /*d1620*/  UMOV UR32, UR75 ;  /* 0x0000004b00207c82 */ /* 0x000fe20008000000 */
[----:B------:R-:W-:Y:S02]  /*d1630*/  LOP3.LUT R13, R13, 0xdfffffff, RZ, 0xc0, !PT ;  /* 0xdfffffff0d0d7812 */ /* 0x000fe400078ec0ff */
[----:B---3--:R-:W-:Y:S01]  /*d1640*/  LOP3.LUT R17, R17, 0x7fffffff, RZ, 0xc0, !PT ;  /* 0x7fffffff11117812 */ /* 0x008fe200078ec0ff */
[----:B------:R-:W3:Y:S06]  /*d1650*/  LDCU.64 UR60, c[0x0][0x398] ;  /* 0x00007300ff3c77ac */ /* 0x000eec0008000a00 */
        /* <DEDUP_REMOVED lines=8> */
[----:B------:R1:W-:Y:S01]  /*d16e0*/  STL [R1+0x25e8], R4 ;  /* 0x0025e80401007387 */ /* 0x0003e20000100800 */
[----:B0-----:R-:W-:Y:S01]  /*d16f0*/  UMOV UR35, UR22 ;  /* 0x0000001600237c82 */ /* 0x001fe20008000000 */
[----:B------:R-:W0:Y:S01]  /*d1700*/  LDCU.64 UR28, c[0x0][0x398] ;  /* 0x00007300ff1c77ac */ /* 0x000e220008000a00 */
[----:B------:R-:W-:Y:S01]  /*d1710*/  R2UR.FILL UR75, R16 ;  /* 0x00000000104b72ca */ /* 0x000fe200004e0000 */
[----:B------:R-:W0:Y:S05]  /*d1720*/  LDCU.64 UR58, c[0x0][0x398] ;  /* 0x00007300ff3a77ac */ /* 0x000e2a0008000a00 */
[----:B------:R-:W-:-:S04]  /*d1730*/  @P1 LOP3.LUT R13, R13, 0x8000000, RZ, 0xfc, !PT ;  /* 0x080000000d0d1812 */ /* 0x000fc800078efcff */
[----:B------:R-:W-:-:S04]  /*d1740*/  LOP3.LUT R13, R13, 0xfbffffff, RZ, 0xc0, !PT ;  /* 0xfbffffff0d0d7812 */ /* 0x000fc800078ec0ff */
[----:B------:R-:W-:Y:S02]  /*d1750*/  @P0 LOP3.LUT R13, R13, 0x4000000, RZ, 0xfc, !PT ;  /* 0x040000000d0d0812 */ /* 0x000fe400078efcff */
[----:B------:R-:W-:Y:S02]  /*d1760*/  ISETP.GE.AND P0, PT, R25, UR9, PT ;  /* 0x0000000919007c0c */ /* 0x000fe4000bf06270 */
[----:B------:R-:W-:Y:S02]  /*d1770*/  LOP3.LUT R13, R13, 0xfdffffff, RZ, 0xc0, !PT ;  /* 0xfdffffff0d0d7812 */ /* 0x000fe400078ec0ff */
[----:B------:R-:W-:Y:S02]  /*d1780*/  ISETP.LT.AND P1, PT, R3, UR26, !P0 ;  /* 0x0000001a03007c0c */ /* 0x000fe4000c721270 */
[----:B------:R-:W-:Y:S01]  /*d1790*/  ISETP.LT.AND P0, PT, R0, UR57, !P0 ;  /* 0x0000003900007c0c */ /* 0x000fe2000c701270 */
[----:B------:R-:W-:Y:S02]  /*d17a0*/  VIADD R25, R29, 0x114 ;  /* 0x000001141d197836 */ /* 0x000fe40000000000 */
[----:B-1----:R-:W-:Y:S01]  /*d17b0*/  IMAD.U32 R4, RZ, RZ, UR31 ;  /* 0x0000001fff047e24 */ /* 0x002fe2000f8e00ff */
[----:B------:R-:W1:Y:S01]  /*d17c0*/  LDCU.64 UR30, c[0x0][0x398] ;  /* 0x00007300ff1e77ac */ /* 0x000e620008000a00 */
[----:B0-----:R-:W-:Y:S01]  /*d17d0*/  UMOV UR33, UR28 ;  /* 0x0000001c00217c82 */ /* 0x001fe20008000000 */
[----:B------:R-:W0:Y:S05]  /*d17e0*/  LDCU.64 UR8, c[0x0][0x398] ;  /* 0x00007300ff0877ac */ /* 0x000e2a0008000a00 */
[----:B------:R-:W-:-:S04]  /*d17f0*/  @P1 LOP3.LUT R13, R13, 0x2000000, RZ, 0xfc, !PT ;  /* 0x020000000d0d1812 */ /* 0x000fc800078efcff */
[----:B------:R-:W-:-:S04]  /*d1800*/  LOP3.LUT R13, R13, 0xfeffffff, RZ, 0xc0, !PT ;  /* 0xfeffffff0d0d7812 */ /* 0x000fc800078ec0ff */
[----:B------:R-:W-:Y:S02]  /*d1810*/  @P0 LOP3.LUT R13, R13, 0x1000000, RZ, 0xfc, !PT ;  /* 0x010000000d0d0812 */ /* 0x000fe400078efcff */
[----:B------:R-:W-:Y:S02]  /*d1820*/  ISETP.GE.AND P0, PT, R11, UR7, PT ;  /* 0x000000070b007c0c */ /* 0x000fe4000bf06270 */
[----:B------:R-:W-:Y:S02]  /*d1830*/  LOP3.LUT R13, R13, 0xff7fffff, RZ, 0xc0, !PT ;  /* 0xff7fffff0d0d7812 */ /* 0x000fe400078ec0ff */
[----:B----4-:R-:W-:Y:S02]  /*d1840*/  ISETP.LT.AND P2, PT, R3, UR20, !P0 ;  /* 0x0000001403007c0c */ /* 0x010fe4000c741270 */
[----:B------:R-:W-:Y:S02]  /*d1850*/  ISETP.LT.AND P1, PT, R0, UR56, !P0 ;  /* 0x0000003800007c0c */ /* 0x000fe4000c721270 */
[----:B------:R-:W-:Y:S01]  /*d1860*/  ISETP.GE.AND P0, PT, R25, UR17, PT ;  /* 0x0000001119007c0c */ /* 0x000fe2000bf06270 */
[----:B------:R-:W-:Y:S01]  /*d1870*/  VIADD R11, R29, 0x112 ;  /* 0x000001121d0b7836 */ /* 0x000fe20000000000 */
[----:B-1----:R-:W-:Y:S01]  /*d1880*/  UMOV UR37, UR30 ;  /* 0x0000001e00257c82 */ /* 0x002fe20008000000 */
[----:B------:R1:W-:Y:S01]  /*d1890*/  STL [R1+0x2c08], R4 ;  /* 0x002c080401007387 */ /* 0x0003e20000100800 */
[----:B------:R-:W-:Y:S01]  /*d18a0*/  IMAD.U32 R15, RZ, RZ, UR31 ;  /* 0x0000001fff0f7e24 */ /* 0x000fe2000f8e00ff */
[----:B------:R-:W4:Y:S04]  /*d18b0*/  LDCU.64 UR6, c[0x0][0x398] ;  /* 0x00007300ff0677ac */ /* 0x000f280008000a00 */
        /* <DEDUP_REMOVED lines=19> */
[----:B------:R-:W-:Y:S01]  /*d19f0*/  STL [R1+0x3628], R10 ;  /* 0x0036280a01007387 */ /* 0x000fe20000100800 */
[----:B0-----:R-:W-:Y:S01]  /*d1a00*/  UMOV UR30, UR16 ;  /* 0x00000010001e7c82 */ /* 0x001fe20008000000 */
[----:B------:R-:W0:Y:S04]  /*d1a10*/  LDCU.64 UR26, c[0x0][0x398] ;  /* 0x00007300ff1a77ac */ /* 0x000e280008000a00 */
[----:B------:R-:W-:Y:S01]  /*d1a20*/  @P1 LOP3.LUT R13, R13, 0x80000, RZ, 0xfc, !PT ;  /* 0x000800000d0d1812 */ /* 0x000fe200078efcff */
[----:B------:R-:W0:Y:S03]  /*d1a30*/  LDCU.64 UR54, c[0x0][0x398] ;  /* 0x00007300ff3677ac */ /* 0x000e260008000a00 */
[----:B------:R-:W-:-:S04]  /*d1a40*/  LOP3.LUT R13, R13, 0xfffbffff, RZ, 0xc0, !PT ;  /* 0xfffbffff0d0d7812 */ /* 0x000fc800078ec0ff */
[----:B------:R-:W-:Y:S02]  /*d1a50*/  @P0 LOP3.LUT R13, R13, 0x40000, RZ, 0xfc, !PT ;  /* 0x000400000d0d0812 */ /* 0x000fe400078efcff */
[----:B------:R-:W-:Y:S02]  /*d1a60*/  ISETP.GE.AND P0, PT, R25, UR21, PT ;  /* 0x0000001519007c0c */ /* 0x000fe4000bf06270 */
[----:B------:R-:W-:Y:S02]  /*d1a70*/  LOP3.LUT R13, R13, 0xfffdffff, RZ, 0xc0, !PT ;  /* 0xfffdffff0d0d7812 */ /* 0x000fe400078ec0ff */
[----:B------:R-:W-:Y:S02]  /*d1a80*/  ISETP.LT.AND P1, PT, R3, UR24, !P0 ;  /* 0x0000001803007c0c */ /* 0x000fe4000c721270 */
[----:B------:R-:W-:Y:S01]  /*d1a90*/  ISETP.LT.AND P0, PT, R0, UR41, !P0 ;  /* 0x0000002900007c0c */ /* 0x000fe2000c701270 */
[----:B------:R-:W-:Y:S01]  /*d1aa0*/  VIADD R25, R29, 0x10c ;  /* 0x0000010c1d197836 */ /* 0x000fe20000000000 */
[----:B------:R-:W-:Y:S01]  /*d1ab0*/  STL [R1+0x3714], R15 ;  /* 0x0037140f01007387 */ /* 0x000fe20000100800 */
[----:B------:R-:W0:Y:S08]  /*d1ac0*/  LDCU.64 UR20, c[0x0][0x398] ;  /* 0x00007300ff1477ac */ /* 0x000e300008000a00 */
[----:B------:R-:W-:-:S04]  /*d1ad0*/  @P1 LOP3.LUT R13, R13, 0x20000, RZ, 0xfc, !PT ;  /* 0x000200000d0d1812 */ /* 0x000fc800078efcff */
[----:B------:R-:W-:-:S04]  /*d1ae0*/  LOP3.LUT R13, R13, 0xfffeffff, RZ, 0xc0, !PT ;  /* 0xfffeffff0d0d7812 */ /* 0x000fc800078ec0ff */
[----:B------:R-:W-:Y:S02]  /*d1af0*/  @P0 LOP3.LUT R13, R13, 0x10000, RZ, 0xfc, !PT ;  /* 0x000100000d0d0812 */ /* 0x000fe400078efcff */
[----:B------:R-:W-:Y:S02]  /*d1b00*/  ISETP.GE.AND P0, PT, R11, UR5, PT ;  /* 0x000000050b007c0c */ /* 0x000fe4000bf06270 */
[----:B------:R-:W-:Y:S02]  /*d1b10*/  LOP3.LUT R13, R13, 0xffff7fff, RZ, 0xc0, !PT ;  /* 0xffff7fff0d0d7812 */ /* 0x000fe400078ec0ff */
[----:B--2---:R-:W-:Y:S02]  /*d1b20*/  ISETP.LT.AND P2, PT, R3, UR10, !P0 ;  /* 0x0000000a03007c0c */ /* 0x004fe4000c741270 */
[----:B------:R-:W-:Y:S02]  /*d1b30*/  ISETP.LT.AND P1, PT, R0, UR39, !P0 ;  /* 0x0000002700007c0c */ /* 0x000fe4000c721270 */
[----:B------:R-:W-:Y:S01]  /*d1b40*/  ISETP.GE.AND P0, PT, R25, UR13, PT ;  /* 0x0000000d19007c0c */ /* 0x000fe2000bf06270 */
[----:B------:R-:W-:Y:S01]  /*d1b50*/  VIADD R11, R29, 0x10a ;  /* 0x0000010a1d0b7836 */ /* 0x000fe20000000000 */
[----:B------:R2:W-:Y:S01]  /*d1b60*/  STL [R1+0x2c10], R4 ;  /* 0x002c100401007387 */ /* 0x0005e20000100800 */
[----:B------:R-:W0:Y:S06]  /*d1b70*/  LDCU.64 UR4, c[0x0][0x398] ;  /* 0x00007300ff0477ac */ /* 0x000e2c0008000a00 */
[----:B------:R-:W-:Y:S01]  /*d1b80*/  @P2 LOP3.LUT R13, R13, 0x8000, RZ, 0xfc, !PT ;  /* 0x000080000d0d2812 */ /* 0x000fe200078efcff */
[----:B------:R-:W-:Y:S01]  /*d1b90*/  VIADD R25, R29, 0x108 ;  /* 0x000001081d197836 */ /* 0x000fe20000000000 */
[----:B------:R-:W0:Y:S02]  /*d1ba0*/  LDCU.64 UR12, c[0x0][0x398] ;  /* 0x00007300ff0c77ac */ /* 0x000e240008000a00 */
        /* <DEDUP_REMOVED lines=12> */
[----:B--2---:R-:W-:Y:S01]  /*d1c70*/  IMAD.U32 R4, RZ, RZ, UR29 ;  /* 0x0000001dff047e24 */ /* 0x004fe2000f8e00ff */
[----:B------:R-:W2:Y:S01]  /*d1c80*/  LDCU.64 UR28, c[0x0][0x398] ;  /* 0x00007300ff1c77ac */ /* 0x000ea20008000a00 */
[----:B------:R-:W-:Y:S01]  /*d1c90*/  VIADD R11, R29, 0x106 ;  /* 0x000001061d0b7836 */ /* 0x000fe20000000000 */
[----:B------:R-:W0:Y:S07]  /*d1ca0*/  LDCU.64 UR24, c[0x0][0x398] ;  /* 0x00007300ff1877ac */ /* 0x000e2e0008000a00 */
[----:B------:R-:W-:-:S04]  /*d1cb0*/  @P1 LOP3.LUT R13, R13, 0x800, RZ, 0xfc, !PT ;  /* 0x000008000d0d1812 */ /* 0x000fc800078efcff */
[----:B------:R-:W-:-:S04]  /*d1cc0*/  LOP3.LUT R13, R13, 0xfffffbff, RZ, 0xc0, !PT ;  /* 0xfffffbff0d0d7812 */ /* 0x000fc800078ec0ff */
[----:B------:R-:W-:Y:S02]  /*d1cd0*/  @P0 LOP3.LUT R13, R13, 0x400, RZ, 0xfc, !PT ;  /* 0x000004000d0d0812 */ /* 0x000fe400078efcff */
[----:B------:R-:W-:Y:S02]  /*d1ce0*/  ISETP.GE.AND P0, PT, R25, UR11, PT ;  /* 0x0000000b19007c0c */ /* 0x000fe4000bf06270 */
[----:B------:R-:W-:Y:S02]  /*d1cf0*/  LOP3.LUT R13, R13, 0xfffffdff, RZ, 0xc0, !PT ;  /* 0xfffffdff0d0d7812 */ /* 0x000fe400078ec0ff */
[----:B-1----:R-:W-:Y:S02]  /*d1d00*/  ISETP.LT.AND P1, PT, R3, UR22, !P0 ;  /* 0x0000001603007c0c */ /* 0x002fe4000c721270 */
[----:B------:R-:W-:Y:S01]  /*d1d10*/  ISETP.LT.AND P0, PT, R0, UR33, !P0 ;  /* 0x0000002100007c0c */ /* 0x000fe2000c701270 */
[----:B--2---:R-:W-:Y:S01]  /*d1d20*/  UMOV UR31, UR28 ;  /* 0x0000001c001f7c82 */ /* 0x004fe20008000000 */
[----:B------:R-:W-:Y:S01]  /*d1d30*/  VIADD R25, R29, 0x104 ;  /* 0x000001041d197836 */ /* 0x000fe20000000000 */
[----:B------:R1:W-:Y:S01]  /*d1d40*/  STL [R1+0x2c18], R4 ;  /* 0x002c180401007387 */ /* 0x0003e20000100800 */
[----:B------:R-:W2:Y:S07]  /*d1d50*/  LDCU.64 UR10, c[0x0][0x398] ;  /* 0x00007300ff0a77ac */ /* 0x000eae0008000a00 */
        /* <DEDUP_REMOVED lines=8> */
[----:B-1----:R-:W-:-:S02]  /*d1de0*/  IMAD.U32 R4, RZ, RZ, UR29 ;  /* 0x0000001dff047e24 */ /* 0x002fc4000f8e00ff */
[----:B------:R-:W-:Y:S01]  /*d1df0*/  VIADD R11, R29, 0x102 ;  /* 0x000001021d0b7836 */ /* 0x000fe20000000000 */
[----:B------:R-:W1:Y:S05]  /*d1e00*/  LDCU.64 UR18, c[0x0][0x398] ;  /* 0x00007300ff1277ac */ /* 0x000e6a0008000a00 */
[----:B------:R-:W-:Y:S01]  /*d1e10*/  @P2 LOP3.LUT R13, R13, 0x80, RZ, 0xfc, !PT ;  /* 0x000000800d0d2812 */ /* 0x000fe200078efcff */
[----:B------:R-:W-:Y:S01]  /*d1e20*/  VIADD R25, R29, 0x100 ;  /* 0x000001001d197836 */ /* 0x000fe20000000000 */
[----:B------:R-:W1:Y:S02]  /*d1e30*/  LDCU.64 UR14, c[0x0][0x398] ;  /* 0x00007300ff0e77ac */ /* 0x000e640008000a00 */
[----:B------:R-:W-:-:S04]  /*d1e40*/  LOP3.LUT R13, R13, 0xffffffbf, RZ, 0xc0, !PT ;  /* 0xffffffbf0d0d7812 */ /* 0x000fc800078ec0ff */
[----:B------:R-:W-:Y:S02]  /*d1e50*/  @P1 LOP3.LUT R13, R13, 0x40, RZ, 0xfc, !PT ;  /* 0x000000400d0d1812 */ /* 0x000fe400078efcff */
[----:B----4-:R-:W-:Y:S01]  /*d1e60*/  ISETP.LT.AND P1, PT, R3, UR6, !P0 ;  /* 0x0000000603007c0c */ /* 0x010fe2000c721270 */
[----:B------:R4:W-:Y:S01]  /*d1e70*/  STL [R1+0x2c1c], R4 ;  /* 0x002c1c0401007387 */ /* 0x0009e20000100800 */
[----:B------:R-:W-:Y:S02]  /*d1e80*/  ISETP.LT.AND P0, PT, R0, UR30, !P0 ;  /* 0x0000001e00007c0c */ /* 0x000fe4000c701270 */
[----:B------:R-:W-:Y:S01]  /*d1e90*/  LOP3.LUT R13, R13, 0xffffffdf, RZ, 0xc0, !PT ;  /* 0xffffffdf0d0d7812 */ /* 0x000fe200078ec0ff */
[----:B0-----:R-:W-:Y:S01]  /*d1ea0*/  UMOV UR29, UR26 ;  /* 0x0000001a001d7c82 */ /* 0x001fe20008000000 */
[----:B------:R-:W0:Y:S01]  /*d1eb0*/  LDCU.64 UR30, c[0x0][0x398] ;  /* 0x00007300ff1e77ac */ /* 0x000e220008000a00 */
[----:B----4-:R-:W-:Y:S01]  /*d1ec0*/  IMAD.U32 R4, RZ, RZ, UR17 ;  /* 0x00000011ff047e24 */ /* 0x010fe2000f8e00ff */
[----:B------:R-:W4:Y:S05]  /*d1ed0*/  LDCU.64 UR16, c[0x0][0x398] ;  /* 0x00007300ff1077ac */ /* 0x000f2a0008000a00 */
[----:B------:R-:W-:-:S04]  /*d1ee0*/  @P1 LOP3.LUT R13, R13, 0x20, RZ, 0xfc, !PT ;  /* 0x000000200d0d1812 */ /* 0x000fc800078efcff */
[----:B------:R-:W-:-:S04]  /*d1ef0*/  LOP3.LUT R13, R13, 0xffffffef, RZ, 0xc0, !PT ;  /* 0xffffffef0d0d7812 */ /* 0x000fc800078ec0ff */
[----:B------:R-:W-:Y:S02]  /*d1f00*/  @P0 LOP3.LUT R13, R13, 0x10, RZ, 0xfc, !PT ;  /* 0x000000100d0d0812 */ /* 0x000fe400078efcff */
[----:B------:R-:W-:-:S04]  /*d1f10*/  ISETP.GE.AND P0, PT, R11, UR23, PT ;  /* 0x000000170b007c0c */ /* 0x000fc8000bf06270 */
[----:B----4-:R-:W-:Y:S02]  /*d1f20*/  ISETP.LT.AND P1, PT, R3, UR16, !P0 ;  /* 0x0000001003007c0c */ /* 0x010fe4000c721270 */
[----:B------:R-:W-:Y:S02]  /*d1f30*/  ISETP.LT.AND P0, PT, R0, UR29, !P0 ;  /* 0x0000001d00007c0c */ /* 0x000fe4000c701270 */
[----:B------:R-:W-:Y:S01]  /*d1f40*/  LOP3.LUT R13, R13, 0xfffffff7, RZ, 0xc0, !PT ;  /* 0xfffffff70d0d7812 */ /* 0x000fe200078ec0ff */
[----:B------:R4:W-:Y:S02]  /*d1f50*/  STL [R1+0x2c20], R4 ;  /* 0x002c200401007387 */ /* 0x0009e40000100800 */
[----:B----4-:R-:W-:-:S06]  /*d1f60*/  IMAD.U32 R4, RZ, RZ, UR27 ;  /* 0x0000001bff047e24 */ /* 0x010fcc000f8e00ff */
[----:B------:R-:W-:Y:S01]  /*d1f70*/  @P1 LOP3.LUT R13, R13, 0x8, RZ, 0xfc, !PT ;  /* 0x000000080d0d1812 */ /* 0x000fe200078efcff */
[----:B------:R-:W4:Y:S03]  /*d1f80*/  LDCU.64 UR26, c[0x0][0x398] ;  /* 0x00007300ff1a77ac */ /* 0x000f260008000a00 */
[----:B------:R-:W-:-:S04]  /*d1f90*/  LOP3.LUT R13, R13, 0xfffffffb, RZ, 0xc0, !PT ;  /* 0xfffffffb0d0d7812 */ /* 0x000fc800078ec0ff */
[----:B------:R-:W-:Y:S02]  /*d1fa0*/  @P0 LOP3.LUT R13, R13, 0x4, RZ, 0xfc, !PT ;  /* 0x000000040d0d0812 */ /* 0x000fe400078efcff */
[----:B------:R-:W-:Y:S02]  /*d1fb0*/  ISETP.GE.AND P0, PT, R25, UR9, PT ;  /* 0x0000000919007c0c */ /* 0x000fe4000bf06270 */
[----:B------:R-:W-:Y:S02]  /*d1fc0*/  LOP3.LUT R13, R13, 0xfffffffd, RZ, 0xc0, !PT ;  /* 0xfffffffd0d0d7812 */ /* 0x000fe400078ec0ff */
[----:B------:R-:W-:Y:S01]  /*d1fd0*/  ISETP.LT.AND P1, PT, R3, UR20, !P0 ;  /* 0x0000001403007c0c */ /* 0x000fe2000c721270 */
[----:B----4-:R-:W-:Y:S01]  /*d1fe0*/  UMOV UR28, UR26 ;  /* 0x0000001a001c7c82 */ /* 0x010fe20008000000 */
[C---:B------:R-:W-:Y:S01]  /*d1ff0*/  VIADD R11, R29.reuse, 0xfe ;  /* 0x000000fe1d0b7836 */ /* 0x040fe20000000000 */
[----:B------:R-:W-:Y:S01]  /*d2000*/  ISETP.LT.AND P0, PT, R0, UR28, !P0 ;  /* 0x0000001c00007c0c */ /* 0x000fe2000c701270 */
[----:B------:R4:W-:Y:S01]  /*d2010*/  STL [R1+0x2c24], R4 ;  /* 0x002c240401007387 */ /* 0x0009e20000100800 */
[----:B------:R-:W-:Y:S01]  /*d2020*/  VIADD R25, R29, 0xfc ;  /* 0x000000fc1d197836 */ /* 0x000fe20000000000 */
[----:B------:R-:W0:Y:S07]  /*d2030*/  LDCU.64 UR8, c[0x0][0x398] ;  /* 0x00007300ff0877ac */ /* 0x000e2e0008000a00 */
[----:B------:R-:W-:Y:S01]  /*d2040*/  @P1 LOP3.LUT R13, R13, 0x2, RZ, 0xfc, !PT ;  /* 0x000000020d0d1812 */ /* 0x000fe200078efcff */
[----:B------:R-:W-:Y:S01]  /*d2050*/  UMOV UR26, UR24 ;  /* 0x00000018001a7c82 */ /* 0x000fe20008000000 */
[----:B------:R-:W0:Y:S02]  /*d2060*/  LDCU.64 UR28, c[0x0][0x398] ;  /* 0x00007300ff1c77ac */ /* 0x000e240008000a00 */
[----:B------:R-:W-:Y:S01]  /*d2070*/  LOP3.LUT R13, R13, 0xfffffffe, RZ, 0xc0, !PT ;  /* 0xfffffffe0d0d7812 */ /* 0x000fe200078ec0ff */
[----:B----4-:R-:W-:-:S03]  /*d2080*/  IMAD.U32 R4, RZ, RZ, UR27 ;  /* 0x0000001bff047e24 */ /* 0x010fc6000f8e00ff */
[----:B------:R-:W-:Y:S02]  /*d2090*/  @P0 LOP3.LUT R13, R13, 0x1, RZ, 0xfc, !PT ;  /* 0x000000010d0d0812 */ /* 0x000fe400078efcff */
[----:B------:R-:W-:Y:S01]  /*d20a0*/  ISETP.GE.AND P0, PT, R11, UR7, PT ;  /* 0x000000070b007c0c */ /* 0x000fe2000bf06270 */
[----:B------:R-:W-:Y:S01]  /*d20b0*/  UMOV UR27, UR12 ;  /* 0x0000000c001b7c82 */ /* 0x000fe20008000000 */
[----:B------:R4:W-:Y:S01]  /*d20c0*/  STL [R1+0x2c28], R4 ;  /* 0x002c280401007387 */ /* 0x0009e20000100800 */
[----:B------:R-:W-:Y:S01]  /*d20d0*/  VIADD R11, R29, 0xfa ;  /* 0x000000fa1d0b7836 */ /* 0x000fe20000000000 */
[----:B------:R-:W-:Y:S02]  /*d20e0*/  ISETP.LT.AND P2, PT, R3, UR4, !P0 ;  /* 0x0000000403007c0c */ /* 0x000fe4000c741270 */
[----:B------:R-:W-:Y:S01]  /*d20f0*/  ISETP.LT.AND P1, PT, R0, UR27, !P0 ;  /* 0x0000001b00007c0c */ /* 0x000fe2000c721270 */
[----:B------:R-:W1:Y:S01]  /*d2100*/  LDCU.64 UR6, c[0x0][0x398] ;  /* 0x00007300ff0677ac */ /* 0x000e620008000a00 */
[----:B----4-:R-:W-:Y:S01]  /*d2110*/  IMAD.U32 R4, RZ, RZ, UR13 ;  /* 0x0000000dff047e24 */ /* 0x010fe2000f8e00ff */
[----:B------:R-:W4:Y:S08]  /*d2120*/  LDCU.64 UR12, c[0x0][0x398] ;  /* 0x00007300ff0c77ac */ /* 0x000f300008000a00 */
[----:B------:R-:W-:-:S02]  /*d2130*/  @P2 LOP3.LUT R14, R14, 0x80000000, RZ, 0xfc, !PT ;  /* 0x800000000e0e2812 */ /* 0x000fc400078efcff */
[----:B------:R-:W-:Y:S02]  /*d2140*/  ISETP.GE.AND P0, PT, R25, UR17, PT ;  /* 0x0000001119007c0c */ /* 0x000fe4000bf06270 */
[----:B------:R-:W-:Y:S01]  /*d2150*/  LOP3.LUT R14, R14, 0xbfffffff, RZ, 0xc0, !PT ;  /* 0xbfffffff0e0e7812 */ /* 0x000fe200078ec0ff */
[----:B------:R1:W-:Y:S01]  /*d2160*/  STL [R1+0x2c30], R4 ;  /* 0x002c300401007387 */ /* 0x0003e20000100800 */
[----:B------:R-:W-:Y:S01]  /*d2170*/  VIADD R25, R29, 0xf8 ;  /* 0x000000f81d197836 */ /* 0x000fe20000000000 */
[----:B0-----:R-:W-:Y:S01]  /*d2180*/  UMOV UR20, UR28 ;  /* 0x0000001c00147c82 */ /* 0x001fe20008000000 */
[----:B------:R-:W-:Y:S01]  /*d2190*/  @P1 LOP3.LUT R14, R14, 0x40000000, RZ, 0xfc, !PT ;  /* 0x400000000e0e1812 */ /* 0x000fe200078efcff */
[----:B------:R-:W0:Y:S01]  /*d21a0*/  LDCU.64 UR16, c[0x0][0x398] ;  /* 0x00007300ff1077ac */ /* 0x000e220008000a00 */
[----:B----4-:R-:W-:Y:S02]  /*d21b0*/  ISETP.LT.AND P1, PT, R3, UR12, !P0 ;  /* 0x0000000c03007c0c */ /* 0x010fe4000c721270 */
[----:B------:R-:W-:-:S02]  /*d21c0*/  ISETP.LT.AND P0, PT, R0, UR26, !P0 ;  /* 0x0000001a00007c0c */ /* 0x000fc4000c701270 */
[----:B------:R-:W-:Y:S01]  /*d21d0*/  LOP3.LUT R14, R14, 0xdfffffff, RZ, 0xc0, !PT ;  /* 0xdfffffff0e0e7812 */ /* 0x000fe200078ec0ff */
[----:B-1----:R-:W-:Y:S01]  /*d21e0*/  IMAD.U32 R4, RZ, RZ, UR25 ;  /* 0x00000019ff047e24 */ /* 0x002fe2000f8e00ff */
[----:B------:R-:W1:Y:S01]  /*d21f0*/  LDCU.64 UR24, c[0x0][0x398] ;  /* 0x00007300ff1877ac */ /* 0x000e620008000a00 */
[----:B------:R-:W4:Y:S06]  /*d2200*/  LDCU.64 UR26, c[0x0][0x398] ;  /* 0x00007300ff1a77ac */ /* 0x000f2c0008000a00 */
[----:B------:R-:W-:-:S04]  /*d2210*/  @P1 LOP3.LUT R14, R14, 0x20000000, RZ, 0xfc, !PT ;  /* 0x200000000e0e1812 */ /* 0x000fc800078efcff */
[----:B------:R-:W-:-:S04]  /*d2220*/  LOP3.LUT R14, R14, 0xefffffff, RZ, 0xc0, !PT ;  /* 0xefffffff0e0e7812 */ /* 0x000fc800078ec0ff */
[----:B------:R-:W-:Y:S02]  /*d2230*/  @P0 LOP3.LUT R14, R14, 0x10000000, RZ, 0xfc, !PT ;  /* 0x100000000e0e0812 */ /* 0x000fe400078efcff */
[----:B------:R-:W-:-:S04]  /*d2240*/  ISETP.GE.AND P0, PT, R11, UR21, PT ;  /* 0x000000150b007c0c */ /* 0x000fc8000bf06270 */
[----:B--2---:R-:W-:Y:S01]  /*d2250*/  ISETP.LT.AND P1, PT, R3, UR10, !P0 ;  /* 0x0000000a03007c0c */ /* 0x004fe2000c721270 */
[----:B-1----:R-:W-:Y:S01]  /*d2260*/  UMOV UR22, UR24 ;  /* 0x0000001800167c82 */ /* 0x002fe20008000000 */
[----:B------:R-:W-:Y:S02]  /*d2270*/  LOP3.LUT R14, R14, 0xf7ffffff, RZ, 0xc0, !PT ;  /* 0xf7ffffff0e0e7812 */ /* 0x000fe400078ec0ff */
[----:B------:R-:W-:-:S09]  /*d2280*/  ISETP.LT.AND P0, PT, R0, UR22, !P0 ;  /* 0x0000001600007c0c */ /* 0x000fd2000c701270 */
[----:B------:R-:W-:-:S04]  /*d2290*/  @P1 LOP3.LUT R14, R14, 0x8000000, RZ, 0xfc, !PT ;  /* 0x080000000e0e1812 */ /* 0x000fc800078efcff */
[----:B------:R-:W-:-:S04]  /*d22a0*/  LOP3.LUT R14, R14, 0xfbffffff, RZ, 0xc0, !PT ;  /* 0xfbffffff0e0e7812 */ /* 0x000fc800078ec0ff */
[----:B------:R-:W-:Y:S02]  /*d22b0*/  @P0 LOP3.LUT R14, R14, 0x4000000, RZ, 0xfc, !PT ;  /* 0x040000000e0e0812 */ /* 0x000fe400078efcff */
[----:B------:R-:W-:Y:S01]  /*d22c0*/  ISETP.GE.AND P0, PT, R25, UR5, PT ;  /* 0x0000000519007c0c */ /* 0x000fe2000bf06270 */
[----:B------:R1:W-:Y:S01]  /*d22d0*/  STL [R1+0x2c38], R4 ;  /* 0x002c380401007387 */ /* 0x0003e20000100800 */
[----:B------:R-:W-:Y:S02]  /*d22e0*/  LOP3.LUT R14, R14, 0xfdffffff, RZ, 0xc0, !PT ;  /* 0xfdffffff0e0e7812 */ /* 0x000fe400078ec0ff */
[----:B------:R-:W-:Y:S01]  /*d22f0*/  ISETP.LT.AND P1, PT, R3, UR18, !P0 ;  /* 0x0000001203007c0c */ /* 0x000fe2000c721270 */
[C---:B------:R-:W-:Y:S01]  /*d2300*/  VIADD R11, R29.reuse, 0xf6 ;  /* 0x000000f61d0b7836 */ /* 0x040fe20000000000 */
[----:B------:R-:W-:Y:S01]  /*d2310*/  UMOV UR24, UR30 ;  /* 0x0000001e00187c82 */ /* 0x000fe20008000000 */
[----:B------:R-:W-:Y:S01]  /*d2320*/  VIADD R25, R29, 0xf4 ;  /* 0x000000f41d197836 */ /* 0x000fe20000000000 */
[----:B0-----:R-:W-:Y:S01]  /*d2330*/  UMOV UR23, UR16 ;  /* 0x0000001000177c82 */ /* 0x001fe20008000000 */
[----:B----4-:R-:W-:Y:S01]  /*d2340*/  UMOV UR22, UR26 ;  /* 0x0000001a00167c82 */ /* 0x010fe20008000000 */
[----:B------:R-:W0:Y:S01]  /*d2350*/  LDCU.64 UR4, c[0x0][0x398] ;  /* 0x00007300ff0477ac */ /* 0x000e220008000a00 */
[----:B-1----:R-:W-:Y:S01]  /*d2360*/  IMAD.U32 R4, RZ, RZ, UR25 ;  /* 0x00000019ff047e24 */ /* 0x002fe2000f8e00ff */
[----:B------:R-:W-:-:S02]  /*d2370*/  UMOV UR25, UR14 ;  /* 0x0000000e00197c82 */ /* 0x000fc40008000000 */
[----:B------:R-:W-:Y:S02]  /*d2380*/  ISETP.LT.AND P0, PT, R0, UR25, !P0 ;  /* 0x0000001900007c0c */ /* 0x000fe4000c701270 */
[----:B------:R1:W-:Y:S01]  /*d2390*/  STL [R1+0x2c3c], R4 ;  /* 0x002c3c0401007387 */ /* 0x0003e20000100800 */
[----:B------:R-:W-:Y:S01]  /*d23a0*/  @P1 LOP3.LUT R14, R14, 0x2000000, RZ, 0xfc, !PT ;  /* 0x020000000e0e1812 */ /* 0x000fe200078efcff */
[----:B-1----:R-:W-:Y:S01]  /*d23b0*/  IMAD.U32 R4, RZ, RZ, UR15 ;  /* 0x0000000fff047e24 */ /* 0x002fe2000f8e00ff */
[----:B------:R-:W1:Y:S02]  /*d23c0*/  LDCU.64 UR14, c[0x0][0x398] ;  /* 0x00007300ff0e77ac */ /* 0x000e640008000a00 */
[----:B------:R-:W-:-:S06]  /*d23d0*/  LOP3.LUT R14, R14, 0xfeffffff, RZ, 0xc0, !PT ;  /* 0xfeffffff0e0e7812 */ /* 0x000fcc00078ec0ff */
[----:B------:R-:W-:Y:S02]  /*d23e0*/  @P0 LOP3.LUT R14, R14, 0x1000000, RZ, 0xfc, !PT ;  /* 0x010000000e0e0812 */ /* 0x000fe400078efcff */
[----:B------:R-:W-:Y:S02]  /*d23f0*/  ISETP.GE.AND P0, PT, R11, UR13, PT ;  /* 0x0000000d0b007c0c */ /* 0x000fe4000bf06270 */
[----:B------:R-:W-:Y:S02]  /*d2400*/  LOP3.LUT R14, R14, 0xff7fffff, RZ, 0xc0, !PT ;  /* 0xff7fffff0e0e7812 */ /* 0x000fe400078ec0ff */
[----:B------:R-:W-:Y:S01]  /*d2410*/  ISETP.LT.AND P1, PT, R0, UR24, !P0 ;  /* 0x0000001800007c0c */ /* 0x000fe2000c721270 */
[----:B------:R-:W-:Y:S01]  /*d2420*/  VIADD R11, R29, 0xf2 ;  /* 0x000000f21d0b7836 */ /* 0x000fe20000000000 */
[----:B------:R2:W-:Y:S01]  /*d2430*/  STL [R1+0x2c40], R4 ;  /* 0x002c400401007387 */ /* 0x0005e20000100800 */
[----:B------:R-:W4:Y:S01]  /*d2440*/  LDCU.64 UR12, c[0x0][0x398] ;  /* 0x00007300ff0c77ac */ /* 0x000f220008000a00 */
[----:B-1----:R-:W-:-:S02]  /*d2450*/  ISETP.LT.AND P2, PT, R3, UR14, !P0 ;  /* 0x0000000e03007c0c */ /* 0x002fc4000c741270 */
[----:B------:R-:W-:-:S11]  /*d2460*/  ISETP.GE.AND P0, PT, R25, UR11, PT ;  /* 0x0000000b19007c0c */ /* 0x000fd6000bf06270 */
[----:B------:R-:W-:Y:S01]  /*d2470*/  @P2 LOP3.LUT R14, R14, 0x800000, RZ, 0xfc, !PT ;  /* 0x008000000e0e2812 */ /* 0x000fe200078efcff */
[----:B--2---:R-:W-:Y:S02]  /*d2480*/  IMAD.U32 R4, RZ, RZ, UR31 ;  /* 0x0000001fff047e24 */ /* 0x004fe4000f8e00ff */
[----:B------:R-:W-:Y:S01]  /*d2490*/  VIADD R25, R29, 0xf0 ;  /* 0x000000f01d197836 */ /* 0x000fe20000000000 */
[----:B------:R-:W1:Y:S01]  /*d24a0*/  LDCU.64 UR10, c[0x0][0x398] ;  /* 0x00007300ff0a77ac */ /* 0x000e620008000a00 */
[----:B------:R-:W-:Y:S01]  /*d24b0*/  LOP3.LUT R14, R14, 0xffbfffff, RZ, 0xc0, !PT ;  /* 0xffbfffff0e0e7812 */ /* 0x000fe200078ec0ff */
[----:B------:R-:W-:Y:S01]  /*d24c0*/  UMOV UR41, UR53 ;  /* 0x0000003500297c82 */ /* 0x000fe20008000000 */
[----:B------:R-:W-:Y:S01]  /*d24d0*/  UMOV UR39, UR52 ;  /* 0x0000003400277c82 */ /* 0x000fe20008000000 */
[----:B------:R2:W-:Y:S01]  /*d24e0*/  STL [R1+0x2c44], R4 ;  /* 0x002c440401007387 */ /* 0x0005e20000100800 */
[----:B------:R-:W-:Y:S02]  /*d24f0*/  @P1 LOP3.LUT R14, R14, 0x400000, RZ, 0xfc, !PT ;  /* 0x004000000e0e1812 */ /* 0x000fe400078efcff */
[----:B------:R-:W-:-:S02]  /*d2500*/  ISETP.LT.AND P1, PT, R3, UR8, !P0 ;  /* 0x0000000803007c0c */ /* 0x000fc4000c721270 */
[----:B------:R-:W-:Y:S01]  /*d2510*/  ISETP.LT.AND P0, PT, R0, UR20, !P0 ;  /* 0x0000001400007c0c */ /* 0x000fe2000c701270 */
[----:B------:R-:W0:Y:S01]  /*d2520*/  LDCU.64 UR52, c[0x0][0x398] ;  /* 0x00007300ff3477ac */ /* 0x000e220008000a00 */
[----:B------:R-:W-:Y:S01]  /*d2530*/  LOP3.LUT R14, R14, 0xffdfffff, RZ, 0xc0, !PT ;  /* 0xffdfffff0e0e7812 */ /* 0x000fe200078ec0ff */
[----:B------:R-:W-:Y:S01]  /*d2540*/  UMOV UR37, UR51 ;  /* 0x0000003300257c82 */ /* 0x000fe20008000000 */
[----:B------:R-:W-:Y:S01]  /*d2550*/  UMOV UR35, UR50 ;  /* 0x0000003200237c82 */ /* 0x000fe20008000000 */
[----:B------:R-:W-:Y:S01]  /*d2560*/  UMOV UR24, UR36 ;  /* 0x0000002400187c82 */ /* 0x000fe20008000000 */
[----:B------:R-:W-:Y:S01]  /*d2570*/  LOP3.LUT R8, R8, 0x7fffffff, RZ, 0xc0, !PT ;  /* 0x7fffffff08087812 */ /* 0x000fe200078ec0ff */
[----:B--2---:R-:W-:Y:S01]  /*d2580*/  IMAD.U32 R4, RZ, RZ, UR29 ;  /* 0x0000001dff047e24 */ /* 0x004fe2000f8e00ff */
[----:B------:R-:W-:Y:S01]  /*d2590*/  STL [R1+0x362c], R13 ;  /* 0x00362c0d01007387 */ /* 0x000fe20000100800 */
[----:B------:R-:W2:Y:S01]  /*d25a0*/  LDCU.64 UR50, c[0x0][0x398] ;  /* 0x00007300ff3277ac */ /* 0x000ea20008000a00 */
[----:B-1----:R-:W-:Y:S01]  /*d25b0*/  UMOV UR20, UR10 ;  /* 0x0000000a00147c82 */ /* 0x002fe20008000000 */
[----:B------:R-:W1:Y:S01]  /*d25c0*/  LDCU.64 UR28, c[0x0][0x398] ;  /* 0x00007300ff1c77ac */ /* 0x000e620008000a00 */
[----:B------:R-:W-:Y:S01]  /*d25d0*/  @P1 LOP3.LUT R14, R14, 0x200000, RZ, 0xfc, !PT ;  /* 0x002000000e0e1812 */ /* 0x000fe200078efcff */
[----:B------:R-:W0:Y:S03]  /*d25e0*/  LDCU.64 UR30, c[0x0][0x398] ;  /* 0x00007300ff1e77ac */ /* 0x000e260008000a00 */
[----:B------:R-:W-:-:S04]  /*d25f0*/  LOP3.LUT R14, R14, 0xffefffff, RZ, 0xc0, !PT ;  /* 0xffefffff0e0e7812 */ /* 0x000fc800078ec0ff */
[----:B------:R-:W-:Y:S02]  /*d2600*/  @P0 LOP3.LUT R14, R14, 0x100000, RZ, 0xfc, !PT ;  /* 0x001000000e0e0812 */ /* 0x000fe400078efcff */
[----:B------:R-:W-:Y:S01]  /*d2610*/  ISETP.GE.AND P0, PT, R11, UR19, PT ;  /* 0x000000130b007c0c */ /* 0x000fe2000bf06270 */
[----:B------:R0:W-:Y:S01]  /*d2620*/  STL [R1+0x2c48], R4 ;  /* 0x002c480401007387 */ /* 0x0001e20000100800 */
[----:B------:R-:W-:Y:S02]  /*d2630*/  LOP3.LUT R14, R14, 0xfff7ffff, RZ, 0xc0, !PT ;  /* 0xfff7ffff0e0e7812 */ /* 0x000fe400078ec0ff */
[----:B------:R-:W-:Y:S02]  /*d2640*/  ISETP.LT.AND P1, PT, R3, UR6, !P0 ;  /* 0x0000000603007c0c */ /* 0x000fe4000c721270 */
[----:B------:R-:W-:Y:S01]  /*d2650*/  ISETP.LT.AND P0, PT, R0, UR23, !P0 ;  /* 0x0000001700007c0c */ /* 0x000fe2000c701270 */
[----:B------:R-:W-:Y:S01]  /*d2660*/  VIADD R11, R29, 0xee ;  /* 0x000000ee1d0b7836 */ /* 0x000fe20000000000 */
[----:B------:R-:W1:Y:S01]  /*d2670*/  LDCU.64 UR18, c[0x0][0x398] ;  /* 0x00007300ff1277ac */ /* 0x000e620008000a00 */
[----:B0-----:R-:W-:Y:S01]  /*d2680*/  IMAD.U32 R4, RZ, RZ, UR17 ;  /* 0x00000011ff047e24 */ /* 0x001fe2000f8e00ff */
[----:B------:R-:W0:Y:S07]  /*d2690*/  LDCU.64 UR16, c[0x0][0x398] ;  /* 0x00007300ff1077ac */ /* 0x000e2e0008000a00 */
[----:B------:R-:W-:-:S04]  /*d26a0*/  @P1 LOP3.LUT R14, R14, 0x80000, RZ, 0xfc, !PT ;  /* 0x000800000e0e1812 */ /* 0x000fc800078efcff */
[----:B------:R-:W-:-:S04]  /*d26b0*/  LOP3.LUT R14, R14, 0xfffbffff, RZ, 0xc0, !PT ;  /* 0xfffbffff0e0e7812 */ /* 0x000fc800078ec0ff */
[----:B------:R-:W-:Y:S02]  /*d26c0*/  @P0 LOP3.LUT R14, R14, 0x40000, RZ, 0xfc, !PT ;  /* 0x000400000e0e0812 */ /* 0x000fe400078efcff */
[----:B------:R-:W-:Y:S02]  /*d26d0*/  ISETP.GE.AND P0, PT, R25, UR15, PT ;  /* 0x0000000f19007c0c */ /* 0x000fe4000bf06270 */
[----:B------:R-:W-:Y:S02]  /*d26e0*/  LOP3.LUT R14, R14, 0xfffdffff, RZ, 0xc0, !PT ;  /* 0xfffdffff0e0e7812 */ /* 0x000fe400078ec0ff */
[----:B0-----:R-:W-:Y:S02]  /*d26f0*/  ISETP.LT.AND P1, PT, R3, UR16, !P0 ;  /* 0x0000001003007c0c */ /* 0x001fe4000c721270 */
[----:B------:R-:W-:Y:S01]  /*d2700*/  ISETP.LT.AND P0, PT, R0, UR22, !P0 ;  /* 0x0000001600007c0c */ /* 0x000fe2000c701270 */
[----:B------:R0:W-:Y:S01]  /*d2710*/  STL [R1+0x2c4c], R4 ;  /* 0x002c4c0401007387 */ /* 0x0001e20000100800 */
[----:B------:R-:W-:Y:S01]  /*d2720*/  VIADD R25, R29, 0xec ;  /* 0x000000ec1d197836 */ /* 0x000fe20000000000 */
[----:B------:R-:W1:Y:S01]  /*d2730*/  LDCU.64 UR14, c[0x0][0x398] ;  /* 0x00007300ff0e77ac */ /* 0x000e620008000a00 */
[----:B------:R-:W1:Y:S01]  /*d2740*/  LDCU.64 UR22, c[0x0][0x398] ;  /* 0x00007300ff1677ac */ /* 0x000e620008000a00 */
[----:B0-----:R-:W-:-:S06]  /*d2750*/  IMAD.U32 R4, RZ, RZ, UR27 ;  /* 0x0000001bff047e24 */ /* 0x001fcc000f8e00ff */
[----:B------:R-:W-:Y:S01]  /*d2760*/  @P1 LOP3.LUT R14, R14, 0x20000, RZ, 0xfc, !PT ;  /* 0x000200000e0e1812 */ /* 0x000fe200078efcff */
[----:B------:R-:W0:Y:S03]  /*d2770*/  LDCU.64 UR26, c[0x0][0x398] ;  /* 0x00007300ff1a77ac */ /* 0x000e260008000a00 */
[----:B------:R-:W-:-:S04]  /*d2780*/  LOP3.LUT R14, R14, 0xfffeffff, RZ, 0xc0, !PT ;  /* 0xfffeffff0e0e7812 */ /* 0x000fc800078ec0ff */
[----:B------:R-:W-:Y:S02]  /*d2790*/  @P0 LOP3.LUT R14, R14, 0x10000, RZ, 0xfc, !PT ;  /* 0x000100000e0e0812 */ /* 0x000fe400078efcff */
[----:B------:R-:W-:Y:S02]  /*d27a0*/  ISETP.GE.AND P0, PT, R11, UR9, PT ;  /* 0x000000090b007c0c */ /* 0x000fe4000bf06270 */
[----:B------:R-:W-:Y:S02]  /*d27b0*/  LOP3.LUT R14, R14, 0xffff7fff, RZ, 0xc0, !PT ;  /* 0xffff7fff0e0e7812 */ /* 0x000fe400078ec0ff */
[----:B------:R-:W-:Y:S01]  /*d27c0*/  ISETP.LT.AND P2, PT, R3, UR4, !P0 ;  /* 0x0000000403007c0c */ /* 0x000fe2000c741270 */
[----:B0-----:R-:W-:Y:S01]  /*d27d0*/  UMOV UR21, UR26 ;  /* 0x0000001a00157c82 */ /* 0x001fe20008000000 */
[----:B------:R0:W-:Y:S01]  /*d27e0*/  STL [R1+0x2c50], R4 ;  /* 0x002c500401007387 */ /* 0x0001e20000100800 */
[----:B------:R-:W-:Y:S01]  /*d27f0*/  ISETP.LT.AND P1, PT, R0, UR21, !P0 ;  /* 0x0000001500007c0c */ /* 0x000fe2000c721270 */
[----:B------:R-:W-:Y:S01]  /*d2800*/  VIADD R11, R29, 0xea ;  /* 0x000000ea1d0b7836 */ /* 0x000fe20000000000 */
[----:B-1----:R-:W-:Y:S01]  /*d2810*/  UMOV UR16, UR22 ;  /* 0x0000001600107c82 */ /* 0x002fe20008000000 */
[----:B------:R-:W1:Y:S07]  /*d2820*/  LDCU.64 UR8, c[0x0][0x398] ;  /* 0x00007300ff0877ac */ /* 0x000e6e0008000a00 */
[----:B------:R-:W-:-:S02]  /*d2830*/  @P2 LOP3.LUT R14, R14, 0x8000, RZ, 0xfc, !PT ;  /* 0x000080000e0e2812 */ /* 0x000fc400078efcff */
[----:B------:R-:W-:Y:S02]  /*d2840*/  ISETP.GE.AND P0, PT, R25, UR7, PT ;  /* 0x0000000719007c0c */ /* 0x000fe4000bf06270 */
[----:B------:R-:W-:Y:S01]  /*d2850*/  LOP3.LUT R14, R14, 0xffffbfff, RZ, 0xc0, !PT ;  /* 0xffffbfff0e0e7812 */ /* 0x000fe200078ec0ff */
[----:B0-----:R-:W-:Y:S02]  /*d2860*/  IMAD.U32 R4, RZ, RZ, UR27 ;  /* 0x0000001bff047e24 */ /* 0x001fe4000f8e00ff */
[----:B------:R-:W-:Y:S01]  /*d2870*/  VIADD R25, R29, 0xe8 ;  /* 0x000000e81d197836 */ /* 0x000fe20000000000 */
[----:B------:R-:W0:Y:S01]  /*d2880*/  LDCU.64 UR6, c[0x0][0x398] ;  /* 0x00007300ff0677ac */ /* 0x000e220008000a00 */
[----:B------:R-:W-:Y:S02]  /*d2890*/  @P1 LOP3.LUT R14, R14, 0x4000, RZ, 0xfc, !PT ;  /* 0x000040000e0e1812 */ /* 0x000fe400078efcff */
[----:B----4-:R-:W-:Y:S01]  /*d28a0*/  ISETP.LT.AND P1, PT, R3, UR12, !P0 ;  /* 0x0000000c03007c0c */ /* 0x010fe2000c721270 */
[----:B------:R4:W-:Y:S01]  /*d28b0*/  STL [R1+0x2c5c], R4 ;  /* 0x002c5c0401007387 */ /* 0x0009e20000100800 */
[----:B------:R-:W-:-:S02]  /*d28c0*/  ISETP.LT.AND P0, PT, R0, UR20, !P0 ;  /* 0x0000001400007c0c */ /* 0x000fc4000c701270 */
[----:B------:R-:W-:Y:S01]  /*d28d0*/  LOP3.LUT R14, R14, 0xffffdfff, RZ, 0xc0, !PT ;  /* 0xffffdfff0e0e7812 */ /* 0x000fe200078ec0ff */
[----:B----4-:R-:W-:Y:S01]  /*d28e0*/  IMAD.U32 R4, RZ, RZ, UR11 ;  /* 0x0000000bff047e24 */ /* 0x010fe2000f8e00ff */
[----:B------:R-:W4:Y:S07]  /*d28f0*/  LDCU.64 UR10, c[0x0][0x398] ;  /* 0x00007300ff0a77ac */ /* 0x000f2e0008000a00 */
        /* <DEDUP_REMOVED lines=14> */
[----:B------:R4:W-:Y:S01]  /*d29e0*/  STL [R1+0x2c60], R4 ;  /* 0x002c600401007387 */ /* 0x0009e20000100800 */
[C---:B------:R-:W-:Y:S01]  /*d29f0*/  VIADD R11, R29.reuse, 0xe6 ;  /* 0x000000e61d0b7836 */ /* 0x040fe20000000000 */
[----:B0-----:R-:W-:Y:S01]  /*d2a00*/  UMOV UR12, UR6 ;  /* 0x00000006000c7c82 */ /* 0x001fe20008000000 */
[----:B------:R-:W-:Y:S01]  /*d2a10*/  VIADD R25, R29, 0xe4 ;  /* 0x000000e41d197836 */ /* 0x000fe20000000000 */
[----:B------:R-:W0:Y:S01]  /*d2a20*/  LDCU.64 UR4, c[0x0][0x398] ;  /* 0x00007300ff0477ac */ /* 0x000e220008000a00 */
[----:B------:R-:W0:Y:S05]  /*d2a30*/  LDCU.64 UR16, c[0x0][0x398] ;  /* 0x00007300ff1077ac */ /* 0x000e2a0008000a00 */
[----:B------:R-:W-:Y:S01]  /*d2a40*/  @P1 LOP3.LUT R14, R14, 0x200, RZ, 0xfc, !PT ;  /* 0x000002000e0e1812 */ /* 0x000fe200078efcff */
[----:B----4-:R-:W-:Y:S01]  /*d2a50*/  IMAD.U32 R4, RZ, RZ, UR19 ;  /* 0x00000013ff047e24 */ /* 0x010fe2000f8e00ff */
[----:B------:R-:W4:Y:S02]  /*d2a60*/  LDCU.64 UR18, c[0x0][0x398] ;  /* 0x00007300ff1277ac */ /* 0x000f240008000a00 */
[----:B------:R-:W-:-:S02]  /*d2a70*/  LOP3.LUT R14, R14, 0xfffffeff, RZ, 0xc0, !PT ;  /* 0xfffffeff0e0e7812 */ /* 0x000fc400078ec0ff */
[----:B------:R0:W-:Y:S02]  /*d2a80*/  STL [R1+0x2c6c], R4 ;  /* 0x002c6c0401007387 */ /* 0x0001e40000100800 */
[----:B------:R-:W-:Y:S02]  /*d2a90*/  @P0 LOP3.LUT R14, R14, 0x100, RZ, 0xfc, !PT ;  /* 0x000001000e0e0812 */ /* 0x000fe400078efcff */
[----:B------:R-:W-:-:S04]  /*d2aa0*/  ISETP.GE.AND P0, PT, R11, UR13, PT ;  /* 0x0000000d0b007c0c */ /* 0x000fc8000bf06270 */
[----:B-1----:R-:W-:Y:S01]  /*d2ab0*/  ISETP.LT.AND P2, PT, R3, UR8, !P0 ;  /* 0x0000000803007c0c */ /* 0x002fe2000c741270 */
[----:B0-----:R-:W-:-:S05]  /*d2ac0*/  IMAD.U32 R4, RZ, RZ, UR23 ;  /* 0x00000017ff047e24 */ /* 0x001fca000f8e00ff */
[----:B------:R0:W-:Y:S01]  /*d2ad0*/  STL [R1+0x2c70], R4 ;  /* 0x002c700401007387 */ /* 0x0001e20000100800 */
[----:B------:R-:W-:Y:S02]  /*d2ae0*/  ISETP.LT.AND P1, PT, R0, UR12, !P0 ;  /* 0x0000000c00007c0c */ /* 0x000fe4000c721270 */
[----:B------:R-:W-:Y:S01]  /*d2af0*/  LOP3.LUT R14, R14, 0xffffff7f, RZ, 0xc0, !PT ;  /* 0xffffff7f0e0e7812 */ /* 0x000fe200078ec0ff */
[----:B----4-:R-:W-:Y:S01]  /*d2b00*/  UMOV UR10, UR18 ;  /* 0x00000012000a7c82 */ /* 0x010fe20008000000 */
[----:B------:R-:W-:Y:S01]  /*d2b10*/  VIADD R11, R29, 0xe2 ;  /* 0x000000e21d0b7836 */ /* 0x000fe20000000000 */
[----:B------:R-:W-:Y:S01]  /*d2b20*/  UMOV UR14, UR16 ;  /* 0x00000010000e7c82 */ /* 0x000fe20008000000 */
[----:B0-----:R-:W-:Y:S01]  /*d2b30*/  IMAD.U32 R4, RZ, RZ, UR7 ;  /* 0x00000007ff047e24 */ /* 0x001fe2000f8e00ff */
[----:B------:R-:W0:Y:S01]  /*d2b40*/  LDCU.64 UR6, c[0x0][0x398] ;  /* 0x00007300ff0677ac */ /* 0x000e220008000a00 */
[----:B------:R-:W-:Y:S02]  /*d2b50*/  @P2 LOP3.LUT R14, R14, 0x80, RZ, 0xfc, !PT ;  /* 0x000000800e0e2812 */ /* 0x000fe400078efcff */
[----:B------:R-:W-:Y:S01]  /*d2b60*/  ISETP.GE.AND P0, PT, R25, UR11, PT ;  /* 0x0000000b19007c0c */ /* 0x000fe2000bf06270 */
[----:B------:R-:W1:Y:S01]  /*d2b70*/  LDCU.64 UR12, c[0x0][0x398] ;  /* 0x00007300ff0c77ac */ /* 0x000e620008000a00 */
[----:B------:R-:W-:-:S04]  /*d2b80*/  LOP3.LUT R14, R14, 0xffffffbf, RZ, 0xc0, !PT ;  /* 0xffffffbf0e0e7812 */ /* 0x000fc800078ec0ff */
[----:B------:R-:W-:Y:S02]  /*d2b90*/  @P1 LOP3.LUT R14, R14, 0x40, RZ, 0xfc, !PT ;  /* 0x000000400e0e1812 */ /* 0x000fe400078efcff */
[----:B0-----:R-:W-:Y:S02]  /*d2ba0*/  ISETP.LT.AND P1, PT, R3, UR6, !P0 ;  /* 0x0000000603007c0c */ /* 0x001fe4000c721270 */
[----:B------:R-:W-:Y:S02]  /*d2bb0*/  ISETP.LT.AND P0, PT, R0, UR10, !P0 ;  /* 0x0000000a00007c0c */ /* 0x000fe4000c701270 */
[----:B------:R-:W-:Y:S01]  /*d2bc0*/  LOP3.LUT R14, R14, 0xffffffdf, RZ, 0xc0, !PT ;  /* 0xffffffdf0e0e7812 */ /* 0x000fe200078ec0ff */
[----:B------:R-:W0:Y:S08]  /*d2bd0*/  LDCU.64 UR10, c[0x0][0x398] ;  /* 0x00007300ff0a77ac */ /* 0x000e300008000a00 */
[----:B------:R-:W-:-:S04]  /*d2be0*/  @P1 LOP3.LUT R14, R14, 0x20, RZ, 0xfc, !PT ;  /* 0x000000200e0e1812 */ /* 0x000fc800078efcff */
[----:B------:R-:W-:-:S04]  /*d2bf0*/  LOP3.LUT R14, R14, 0xffffffef, RZ, 0xc0, !PT ;  /* 0xffffffef0e0e7812 */ /* 0x000fc800078ec0ff */
[----:B------:R-:W-:Y:S02]  /*d2c00*/  @P0 LOP3.LUT R14, R14, 0x10, RZ, 0xfc, !PT ;  /* 0x000000100e0e0812 */ /* 0x000fe400078efcff */
[----:B------:R-:W-:-:S04]  /*d2c10*/  ISETP.GE.AND P0, PT, R11, UR15, PT ;  /* 0x0000000f0b007c0c */ /* 0x000fc8000bf06270 */
[----:B------:R-:W-:Y:S02]  /*d2c20*/  ISETP.LT.AND P1, PT, R3, UR4, !P0 ;  /* 0x0000000403007c0c */ /* 0x000fe4000c721270 */
[----:B------:R-:W-:Y:S02]  /*d2c30*/  ISETP.LT.AND P0, PT, R0, UR14, !P0 ;  /* 0x0000000e00007c0c */ /* 0x000fe4000c701270 */
[----:B------:R-:W-:Y:S01]  /*d2c40*/  LOP3.LUT R14, R14, 0xfffffff7, RZ, 0xc0, !PT ;  /* 0xfffffff70e0e7812 */ /* 0x000fe200078ec0ff */
[----:B------:R-:W-:Y:S01]  /*d2c50*/  VIADD R25, R29, 0xe0 ;  /* 0x000000e01d197836 */ /* 0x000fe20000000000 */
[----:B------:R4:W-:Y:S01]  /*d2c60*/  STL [R1+0x2c74], R4 ;  /* 0x002c740401007387 */ /* 0x0009e20000100800 */
[----:B0-----:R-:W-:Y:S01]  /*d2c70*/  UMOV UR8, UR10 ;  /* 0x0000000a00087c82 */ /* 0x001fe20008000000 */
[----:B------:R-:W0:Y:S05]  /*d2c80*/  LDCU.64 UR14, c[0x0][0x398] ;  /* 0x00007300ff0e77ac */ /* 0x000e2a0008000a00 */
[----:B------:R-:W-:-:S04]  /*d2c90*/  @P1 LOP3.LUT R14, R14, 0x8, RZ, 0xfc, !PT ;  /* 0x000000080e0e1812 */ /* 0x000fc800078efcff */
[----:B------:R-:W-:-:S04]  /*d2ca0*/  LOP3.LUT R14, R14, 0xfffffffb, RZ, 0xc0, !PT ;  /* 0xfffffffb0e0e7812 */ /* 0x000fc800078ec0ff */
[----:B------:R-:W-:Y:S02]  /*d2cb0*/  @P0 LOP3.LUT R14, R14, 0x4, RZ, 0xfc, !PT ;  /* 0x000000040e0e0812 */ /* 0x000fe400078efcff */
[----:B------:R-:W-:Y:S01]  /*d2cc0*/  ISETP.GE.AND P0, PT, R25, UR9, PT ;  /* 0x0000000919007c0c */ /* 0x000fe2000bf06270 */
[----:B----4-:R-:W-:-:S03]  /*d2cd0*/  IMAD.U32 R4, RZ, RZ, UR19 ;  /* 0x00000013ff047e24 */ /* 0x010fc6000f8e00ff */
[----:B-1----:R-:W-:Y:S02]  /*d2ce0*/  ISETP.LT.AND P1, PT, R3, UR12, !P0 ;  /* 0x0000000c03007c0c */ /* 0x002fe4000c721270 */
[----:B------:R1:W-:Y:S01]  /*d2cf0*/  STL [R1+0x2c78], R4 ;  /* 0x002c780401007387 */ /* 0x0003e20000100800 */
[----:B------:R-:W-:Y:S02]  /*d2d00*/  ISETP.LT.AND P0, PT, R0, UR8, !P0 ;  /* 0x0000000800007c0c */ /* 0x000fe4000c701270 */
[----:B------:R-:W-:Y:S01]  /*d2d10*/  LOP3.LUT R14, R14, 0xfffffffd, RZ, 0xc0, !PT ;  /* 0xfffffffd0e0e7812 */ /* 0x000fe200078ec0ff */
[----:B------:R-:W-:Y:S02]  /*d2d20*/  VIADD R11, R29, 0xde ;  /* 0x000000de1d0b7836 */ /* 0x000fe40000000000 */
[----:B------:R-:W-:Y:S01]  /*d2d30*/  IMAD.U32 R16, RZ, RZ, UR17 ;  /* 0x00000011ff107e24 */ /* 0x000fe2000f8e00ff */
[----:B------:R-:W4:Y:S01]  /*d2d40*/  LDCU.64 UR8, c[0x0][0x398] ;  /* 0x00007300ff0877ac */ /* 0x000f220008000a00 */
[----:B-1----:R-:W-:Y:S01]  /*d2d50*/  IMAD.U32 R4, RZ, RZ, UR11 ;  /* 0x0000000bff047e24 */ /* 0x002fe2000f8e00ff */
[----:B------:R-:W1:Y:S02]  /*d2d60*/  LDCU.64 UR10, c[0x0][0x398] ;  /* 0x00007300ff0a77ac */ /* 0x000e640008000a00 */
[----:B------:R-:W-:-:S04]  /*d2d70*/  @P1 LOP3.LUT R14, R14, 0x2, RZ, 0xfc, !PT ;  /* 0x000000020e0e1812 */ /* 0x000fc800078efcff */
[----:B------:R-:W-:-:S04]  /*d2d80*/  LOP3.LUT R14, R14, 0xfffffffe, RZ, 0xc0, !PT ;  /* 0xfffffffe0e0e7812 */ /* 0x000fc800078ec0ff */
[----:B------:R-:W-:Y:S02]  /*d2d90*/  @P0 LOP3.LUT R14, R14, 0x1, RZ, 0xfc, !PT ;  /* 0x000000010e0e0812 */ /* 0x000fe400078efcff */
[----:B------:R-:W-:Y:S01]  /*d2da0*/  ISETP.GE.AND P0, PT, R11, UR7, PT ;  /* 0x000000070b007c0c */ /* 0x000fe2000bf06270 */
[----:B0-----:R-:W-:-:S03]  /*d2db0*/  UMOV UR6, UR14 ;  /* 0x0000000e00067c82 */ /* 0x001fc60008000000 */
[----:B-1----:R-:W-:Y:S01]  /*d2dc0*/  ISETP.LT.AND P2, PT, R3, UR10, !P0 ;  /* 0x0000000a03007c0c */ /* 0x002fe2000c741270 */
[----:B------:R-:W-:Y:S04]  /*d2dd0*/  STL [R1+0x3704], R16 ;  /* 0x0037041001007387 */ /* 0x000fe80000100800 */
[----:B------:R0:W-:Y:S01]  /*d2de0*/  STL [R1+0x2c80], R4 ;  /* 0x002c800401007387 */ /* 0x0001e20000100800 */
[----:B------:R-:W-:Y:S01]  /*d2df0*/  ISETP.LT.AND P1, PT, R0, UR6, !P0 ;  /* 0x0000000600007c0c */ /* 0x000fe2000c721270 */
[----:B------:R-:W-:Y:S01]  /*d2e00*/  VIADD R25, R29, 0xdc ;  /* 0x000000dc1d197836 */ /* 0x000fe20000000000 */
[----:B------:R-:W1:Y:S01]  /*d2e10*/  LDCU.64 UR6, c[0x0][0x398] ;  /* 0x00007300ff0677ac */ /* 0x000e620008000a00 */
[----:B0-----:R-:W-:Y:S01]  /*d2e20*/  IMAD.U32 R4, RZ, RZ, UR15 ;  /* 0x0000000fff047e24 */ /* 0x001fe2000f8e00ff */
[----:B------:R-:W0:Y:S03]  /*d2e30*/  LDCU.64 UR14, c[0x0][0x398] ;  /* 0x00007300ff0e77ac */ /* 0x000e260008000a00 */
[----:B------:R-:W-:-:S02]  /*d2e40*/  @P2 LOP3.LUT R17, R17, 0x80000000, RZ, 0xfc, !PT ;  /* 0x8000000011112812 */ /* 0x000fc400078efcff */
[----:B------:R-:W-:Y:S02]  /*d2e50*/  ISETP.GE.AND P0, PT, R25, UR5, PT ;  /* 0x0000000519007c0c */ /* 0x000fe4000bf06270 */
[----:B------:R-:W-:-:S04]  /*d2e60*/  LOP3.LUT R17, R17, 0xbfffffff, RZ, 0xc0, !PT ;  /* 0xbfffffff11117812 */ /* 0x000fc800078ec0ff */
[----:B------:R-:W-:Y:S02]  /*d2e70*/  @P1 LOP3.LUT R17, R17, 0x40000000, RZ, 0xfc, !PT ;  /* 0x4000000011111812 */ /* 0x000fe400078efcff */
[----:B----4-:R-:W-:Y:S02]  /*d2e80*/  ISETP.LT.AND P1, PT, R3, UR8, !P0 ;  /* 0x0000000803007c0c */ /* 0x010fe4000c721270 */
[----:B------:R-:W-:Y:S01]  /*d2e90*/  LOP3.LUT R17, R17, 0xdfffffff, RZ, 0xc0, !PT ;  /* 0xdfffffff11117812 */ /* 0x000fe200078ec0ff */
[----:B0-----:R-:W-:Y:S02]  /*d2ea0*/  UMOV UR4, UR14 ;  /* 0x0000000e00047c82 */ /* 0x001fe40008000000 */
[----:B------:R-:W-:Y:S02]  /*d2eb0*/  ISETP.LT.AND P0, PT, R0, UR4, !P0 ;  /* 0x0000000400007c0c */ /* 0x000fe4000c701270 */
[----:B------:R-:W0:Y:S06]  /*d2ec0*/  LDCU.64 UR4, c[0x0][0x398] ;  /* 0x00007300ff0477ac */ /* 0x000e2c0008000a00 */
[----:B------:R-:W-:Y:S01]  /*d2ed0*/  @P1 LOP3.LUT R17, R17, 0x20000000, RZ, 0xfc, !PT ;  /* 0x2000000011111812 */ /* 0x000fe200078efcff */
[----:B------:R-:W-:-:S03]  /*d2ee0*/  VIADD R11, R29, 0xda ;  /* 0x000000da1d0b7836 */ /* 0x000fc60000000000 */
[----:B------:R-:W-:-:S04]  /*d2ef0*/  LOP3.LUT R17, R17, 0xefffffff, RZ, 0xc0, !PT ;  /* 0xefffffff11117812 */ /* 0x000fc800078ec0ff */
[----:B------:R-:W-:Y:S02]  /*d2f00*/  @P0 LOP3.LUT R17, R17, 0x10000000, RZ, 0xfc, !PT ;  /* 0x1000000011110812 */ /* 0x000fe400078efcff */
[----:B------:R-:W-:Y:S01]  /*d2f10*/  ISETP.GE.AND P0, PT, R11, UR13, PT ;  /* 0x0000000d0b007c0c */ /* 0x000fe2000bf06270 */
[----:B------:R4:W-:Y:S01]  /*d2f20*/  STL [R1+0x2c84], R4 ;  /* 0x002c840401007387 */ /* 0x0009e20000100800 */
[----:B------:R-:W2:Y:S02]  /*d2f30*/  LDCU.64 UR12, c[0x0][0x398] ;  /* 0x00007300ff0c77ac */ /* 0x000ea40008000a00 */
[----:B-1----:R-:W-:Y:S01]  /*d2f40*/  ISETP.LT.AND P1, PT, R3, UR6, !P0 ;  /* 0x0000000603007c0c */ /* 0x002fe2000c721270 */
[----:B0-----:R-:W-:Y:S01]  /*d2f50*/  UMOV UR8, UR4 ;  /* 0x0000000400087c82 */ /* 0x001fe20008000000 */
[----:B------:R-:W-:Y:S02]  /*d2f60*/  LOP3.LUT R17, R17, 0xf7ffffff, RZ, 0xc0, !PT ;  /* 0xf7ffffff11117812 */ /* 0x000fe400078ec0ff */
[----:B------:R-:W-:Y:S01]  /*d2f70*/  ISETP.LT.AND P0, PT, R0, UR8, !P0 ;  /* 0x0000000800007c0c */ /* 0x000fe2000c701270 */
[----:B----4-:R-:W-:Y:S01]  /*d2f80*/  IMAD.U32 R4, RZ, RZ, UR5 ;  /* 0x00000005ff047e24 */ /* 0x010fe2000f8e00ff */
[----:B------:R-:W0:Y:S01]  /*d2f90*/  LDCU.64 UR4, c[0x0][0x398] ;  /* 0x00007300ff0477ac */ /* 0x000e220008000a00 */
[----:B------:R-:W-:-:S06]  /*d2fa0*/  VIADD R11, R29, 0xd8 ;  /* 0x000000d81d0b7836 */ /* 0x000fcc0000000000 */
[----:B------:R-:W-:-:S04]  /*d2fb0*/  @P1 LOP3.LUT R17, R17, 0x8000000, RZ, 0xfc, !PT ;  /* 0x0800000011111812 */ /* 0x000fc800078efcff */
[----:B------:R-:W-:-:S04]  /*d2fc0*/  LOP3.LUT R17, R17, 0xfbffffff, RZ, 0xc0, !PT ;  /* 0xfbffffff11117812 */ /* 0x000fc800078ec0ff */
[----:B------:R-:W-:Y:S02]  /*d2fd0*/  @P0 LOP3.LUT R17, R17, 0x4000000, RZ, 0xfc, !PT ;  /* 0x0400000011110812 */ /* 0x000fe400078efcff */
[----:B------:R-:W-:Y:S01]  /*d2fe0*/  ISETP.GE.AND P0, PT, R11, UR11, PT ;  /* 0x0000000b0b007c0c */ /* 0x000fe2000bf06270 */
[----:B--2---:R-:W-:Y:S01]  /*d2ff0*/  UMOV UR6, UR12 ;  /* 0x0000000c00067c82 */ /* 0x004fe20008000000 */
[----:B------:R-:W1:Y:S02]  /*d3000*/  LDCU.64 UR10, c[0x0][0x398] ;  /* 0x00007300ff0a77ac */ /* 0x000e640008000a00 */
[----:B0-----:R-:W-:Y:S02]  /*d3010*/  ISETP.LT.AND P1, PT, R3, UR4, !P0 ;  /* 0x0000000403007c0c */ /* 0x001fe4000c721270 */
[----:B------:R-:W-:Y:S02]  /*d3020*/  ISETP.LT.AND P0, PT, R0, UR6, !P0 ;  /* 0x0000000600007c0c */ /* 0x000fe4000c701270 */
[----:B------:R-:W-:Y:S01]  /*d3030*/  LOP3.LUT R17, R17, 0xfdffffff, RZ, 0xc0, !PT ;  /* 0xfdffffff11117812 */ /* 0x000fe200078ec0ff */
[----:B------:R-:W-:Y:S01]  /*d3040*/  UMOV UR63, UR13 ;  /* 0x0000000d003f7c82 */ /* 0x000fe20008000000 */
[----:B------:R-:W0:Y:S01]  /*d3050*/  LDCU.64 UR12, c[0x0][0x398] ;  /* 0x00007300ff0c77ac */ /* 0x000e220008000a00 */
[----:B------:R-:W-:-:S06]  /*d3060*/  VIADD R11, R29, 0xd6 ;  /* 0x000000d61d0b7836 */ /* 0x000fcc0000000000 */
[----:B------:R-:W-:-:S04]  /*d3070*/  @P1 LOP3.LUT R17, R17, 0x2000000, RZ, 0xfc, !PT ;  /* 0x0200000011111812 */ /* 0x000fc800078efcff */
[----:B------:R-:W-:-:S04]  /*d3080*/  LOP3.LUT R17, R17, 0xfeffffff, RZ, 0xc0, !PT ;  /* 0xfeffffff11117812 */ /* 0x000fc800078ec0ff */
[----:B------:R-:W-:Y:S02]  /*d3090*/  @P0 LOP3.LUT R17, R17, 0x1000000, RZ, 0xfc, !PT ;  /* 0x0100000011110812 */ /* 0x000fe400078efcff */
[----:B------:R-:W-:Y:S01]  /*d30a0*/  ISETP.GE.AND P0, PT, R11, UR9, PT ;  /* 0x000000090b007c0c */ /* 0x000fe2000bf06270 */
[----:B0-----:R-:W-:Y:S01]  /*d30b0*/  UMOV UR4, UR12 ;  /* 0x0000000c00047c82 */ /* 0x001fe20008000000 */
[----:B------:R-:W0:Y:S02]  /*d30c0*/  LDCU.64 UR8, c[0x0][0x398] ;  /* 0x00007300ff0877ac */ /* 0x000e240008000a00 */
[----:B-1----:R-:W-:Y:S02]  /*d30d0*/  ISETP.LT.AND P1, PT, R3, UR10, !P0 ;  /* 0x0000000a03007c0c */ /* 0x002fe4000c721270 */
[----:B------:R-:W-:Y:S02]  /*d30e0*/  ISETP.LT.AND P0, PT, R0, UR4, !P0 ;  /* 0x0000000400007c0c */ /* 0x000fe4000c701270 */
[----:B------:R-:W-:Y:S01]  /*d30f0*/  LOP3.LUT R17, R17, 0xff7fffff, RZ, 0xc0, !PT ;  /* 0xff7fffff11117812 */ /* 0x000fe200078ec0ff */
[----:B------:R-:W-:-:S08]  /*d3100*/  VIADD R11, R29, 0xd4 ;  /* 0x000000d41d0b7836 */ /* 0x000fd00000000000 */
[----:B------:R-:W-:-:S04]  /*d3110*/  @P1 LOP3.LUT R17, R17, 0x800000, RZ, 0xfc, !PT ;  /* 0x0080000011111812 */ /* 0x000fc800078efcff */
[----:B------:R-:W-:-:S04]  /*d3120*/  LOP3.LUT R17, R17, 0xffbfffff, RZ, 0xc0, !PT ;  /* 0xffbfffff11117812 */ /* 0x000fc800078ec0ff */
[----:B------:R-:W-:Y:S02]  /*d3130*/  @P0 LOP3.LUT R17, R17, 0x400000, RZ, 0xfc, !PT ;  /* 0x0040000011110812 */ /* 0x000fe400078efcff */
[----:B------:R-:W-:Y:S01]  /*d3140*/  ISETP.GE.AND P0, PT, R11, UR7, PT ;  /* 0x000000070b007c0c */ /* 0x000fe2000bf06270 */
[----:B------:R-:W1:Y:S03]  /*d3150*/  LDCU.64 UR6, c[0x0][0x398] ;  /* 0x00007300ff0677ac */ /* 0x000e660008000a00 */
[----:B0-----:R-:W-:Y:S02]  /*d3160*/  ISETP.LT.AND P1, PT, R3, UR8, !P0 ;  /* 0x0000000803007c0c */ /* 0x001fe4000c721270 */
[----:B---3--:R-:W-:Y:S02]  /*d3170*/  ISETP.LT.AND P0, PT, R0, UR60, !P0 ;  /* 0x0000003c00007c0c */ /* 0x008fe4000c701270 */
[----:B------:R-:W-:Y:S01]  /*d3180*/  LOP3.LUT R17, R17, 0xffdfffff, RZ, 0xc0, !PT ;  /* 0xffdfffff11117812 */ /* 0x000fe200078ec0ff */
[----:B------:R-:W-:-:S08]  /*d3190*/  VIADD R11, R29, 0xd2 ;  /* 0x000000d21d0b7836 */ /* 0x000fd00000000000 */
[----:B------:R-:W-:-:S04]  /*d31a0*/  @P1 LOP3.LUT R17, R17, 0x200000, RZ, 0xfc, !PT ;  /* 0x0020000011111812 */ /* 0x000fc800078efcff */
[----:B------:R-:W-:-:S04]  /*d31b0*/  LOP3.LUT R17, R17, 0xffefffff, RZ, 0xc0, !PT ;  /* 0xffefffff11117812 */ /* 0x000fc800078ec0ff */
[----:B------:R-:W-:Y:S02]  /*d31c0*/  @P0 LOP3.LUT R17, R17, 0x100000, RZ, 0xfc, !PT ;  /* 0x0010000011110812 */ /* 0x000fe400078efcff */
[----:B------:R-:W-:Y:S01]  /*d31d0*/  ISETP.GE.AND P0, PT, R11, UR5, PT ;  /* 0x000000050b007c0c */ /* 0x000fe2000bf06270 */
[----:B------:R-:W0:Y:S03]  /*d31e0*/  LDCU.64 UR4, c[0x0][0x398] ;  /* 0x00007300ff0477ac */ /* 0x000e260008000a00 */
        /* <DEDUP_REMOVED lines=10> */
[----:B------:R-:W-:Y:S02]  /*d3290*/  ISETP.LT.AND P0, PT, R0, UR56, !P0 ;  /* 0x0000003800007c0c */ /* 0x000fe4000c701270 */
        /* <DEDUP_REMOVED lines=28> */
[----:B------:R-:W-:Y:S01]  /*d3460*/  UMOV UR18, UR49 ;  /* 0x0000003100127c82 */ /* 0x000fe20008000000 */
[----:B------:R-:W-:Y:S01]  /*d3470*/  UMOV UR19, UR48 ;  /* 0x0000003000137c82 */ /* 0x000fe20008000000 */
[----:B------:R-:W1:Y:S01]  /*d3480*/  LDCU.64 UR48, c[0x0][0x398] ;  /* 0x00007300ff3077ac */ /* 0x000e620008000a00 */
[----:B------:R-:W-:-:S05]  /*d3490*/  VIADD R11, R29, 0xc8 ;  /* 0x000000c81d0b7836 */ /* 0x000fca0000000000 */
[----:B------:R-:W-:-:S04]  /*d34a0*/  @P1 LOP3.LUT R17, R17, 0x800, RZ, 0xfc, !PT ;  /* 0x0000080011111812 */ /* 0x000fc800078efcff */
[----:B------:R-:W-:-:S04]  /*d34b0*/  LOP3.LUT R17, R17, 0xfffffbff, RZ, 0xc0, !PT ;  /* 0xfffffbff11117812 */ /* 0x000fc800078ec0ff */
[----:B------:R-:W-:Y:S02]  /*d34c0*/  @P0 LOP3.LUT R17, R17, 0x400, RZ, 0xfc, !PT ;  /* 0x0000040011110812 */ /* 0x000fe400078efcff */
[----:B------:R-:W-:Y:S01]  /*d34d0*/  ISETP.GE.AND P0, PT, R11, UR11, PT ;  /* 0x0000000b0b007c0c */ /* 0x000fe2000bf06270 */
[----:B------:R-:W2:Y:S03]  /*d34e0*/  LDCU.64 UR10, c[0x0][0x398] ;  /* 0x00007300ff0a77ac */ /* 0x000ea60008000a00 */
[----:B0-----:R-:W-:Y:S02]  /*d34f0*/  ISETP.LT.AND P1, PT, R3, UR4, !P0 ;  /* 0x0000000403007c0c */ /* 0x001fe4000c721270 */
[----:B-1----:R-:W-:Y:S02]  /*d3500*/  ISETP.LT.AND P0, PT, R0, UR48, !P0 ;  /* 0x0000003000007c0c */ /* 0x002fe4000c701270 */
[----:B------:R-:W-:Y:S01]  /*d3510*/  LOP3.LUT R17, R17, 0xfffffdff, RZ, 0xc0, !PT ;  /* 0xfffffdff11117812 */ /* 0x000fe200078ec0ff */
[----:B------:R-:W-:Y:S01]  /*d3520*/  UMOV UR17, UR47 ;  /* 0x0000002f00117c82 */ /* 0x000fe20008000000 */
[----:B------:R-:W-:Y:S01]  /*d3530*/  UMOV UR14, UR46 ;  /* 0x0000002e000e7c82 */ /* 0x000fe20008000000 */
[----:B------:R-:W0:Y:S01]  /*d3540*/  LDCU.64 UR46, c[0x0][0x398] ;  /* 0x00007300ff2e77ac */ /* 0x000e220008000a00 */
[----:B------:R-:W-:-:S05]  /*d3550*/  VIADD R11, R29, 0xc6 ;  /* 0x000000c61d0b7836 */ /* 0x000fca0000000000 */
[----:B------:R-:W-:-:S04]  /*d3560*/  @P1 LOP3.LUT R17, R17, 0x200, RZ, 0xfc, !PT ;  /* 0x0000020011111812 */ /* 0x000fc800078efcff */
[----:B------:R-:W-:-:S04]  /*d3570*/  LOP3.LUT R17, R17, 0xfffffeff, RZ, 0xc0, !PT ;  /* 0xfffffeff11117812 */ /* 0x000fc800078ec0ff */
[----:B------:R-:W-:Y:S02]  /*d3580*/  @P0 LOP3.LUT R17, R17, 0x100, RZ, 0xfc, !PT ;  /* 0x0000010011110812 */ /* 0x000fe400078efcff */
[----:B------:R-:W-:Y:S01]  /*d3590*/  ISETP.GE.AND P0, PT, R11, UR9, PT ;  /* 0x000000090b007c0c */ /* 0x000fe2000bf06270 */
[----:B------:R-:W1:Y:S03]  /*d35a0*/  LDCU.64 UR8, c[0x0][0x398] ;  /* 0x00007300ff0877ac */ /* 0x000e660008000a00 */
[----:B--2---:R-:W-:Y:S02]  /*d35b0*/  ISETP.LT.AND P1, PT, R3, UR10, !P0 ;  /* 0x0000000a03007c0c */ /* 0x004fe4000c721270 */
[----:B0-----:R-:W-:Y:S02]  /*d35c0*/  ISETP.LT.AND P0, PT, R0, UR46, !P0 ;  /* 0x0000002e00007c0c */ /* 0x001fe4000c701270 */
        /* <DEDUP_REMOVED lines=9> */
[----:B------:R-:W2:Y:S03]  /*d3660*/  LDCU.64 UR6, c[0x0][0x398] ;  /* 0x00007300ff0677ac */ /* 0x000ea60008000a00 */
[----:B-1----:R-:W-:Y:S02]  /*d3670*/  ISETP.LT.AND P1, PT, R3, UR8, !P0 ;  /* 0x0000000803007c0c */ /* 0x002fe4000c721270 */
[----:B0-----:R-:W-:Y:S02]  /*d3680*/  ISETP.LT.AND P0, PT, R0, UR42, !P0 ;  /* 0x0000002a00007c0c */ /* 0x001fe4000c701270 */
[----:B------:R-:W-:Y:S01]  /*d3690*/  LOP3.LUT R17, R17, 0xffffffdf, RZ, 0xc0, !PT ;  /* 0xffffffdf11117812 */ /* 0x000fe200078ec0ff */
[----:B------:R-:W-:Y:S01]  /*d36a0*/  UMOV UR62, UR13 ;  /* 0x0000000d003e7c82 */ /* 0x000fe20008000000 */
[----:B------:R-:W-:Y:S01]  /*d36b0*/  UMOV UR50, UR35 ;  /* 0x0000002300327c82 */ /* 0x000fe20008000000 */
[----:B------:R-:W-:Y:S01]  /*d36c0*/  UMOV UR13, UR34 ;  /* 0x00000022000d7c82 */ /* 0x000fe20008000000 */
[----:B------:R-:W0:Y:S01]  /*d36d0*/  LDCU.64 UR34, c[0x0][0x398] ;  /* 0x00007300ff2277ac */ /* 0x000e220008000a00 */
[----:B------:R-:W-:-:S04]  /*d36e0*/  VIADD R11, R29, 0xc2 ;  /* 0x000000c21d0b7836 */ /* 0x000fc80000000000 */
        /* <DEDUP_REMOVED lines=8> */
[----:B------:R-:W-:-:S08]  /*d3770*/  VIADD R11, R29, 0xc0 ;  /* 0x000000c01d0b7836 */ /* 0x000fd00000000000 */
[----:B------:R-:W-:-:S04]  /*d3780*/  @P1 LOP3.LUT R17, R17, 0x8, RZ, 0xfc, !PT ;  /* 0x0000000811111812 */ /* 0x000fc800078efcff */
[----:B------:R-:W-:-:S04]  /*d3790*/  LOP3.LUT R17, R17, 0xfffffffb, RZ, 0xc0, !PT ;  /* 0xfffffffb11117812 */ /* 0x000fc800078ec0ff */
[----:B------:R-:W-:Y:S02]  /*d37a0*/  @P0 LOP3.LUT R17, R17, 0x4, RZ, 0xfc, !PT ;  /* 0x0000000411110812 */ /* 0x000fe400078efcff */
[----:B------:R-:W-:Y:S02]  /*d37b0*/  ISETP.GE.AND P0, PT, R11, UR11, PT ;  /* 0x0000000b0b007c0c */ /* 0x000fe4000bf06270 */
[----:B------:R-:W-:Y:S02]  /*d37c0*/  LOP3.LUT R17, R17, 0xfffffffd, RZ, 0xc0, !PT ;  /* 0xfffffffd11117812 */ /* 0x000fe400078ec0ff */
[----:B-1----:R-:W-:Y:S02]  /*d37d0*/  ISETP.LT.AND P1, PT, R3, UR4, !P0 ;  /* 0x0000000403007c0c */ /* 0x002fe4000c721270 */
[----:B------:R-:W-:Y:S01]  /*d37e0*/  ISETP.LT.AND P0, PT, R0, UR28, !P0 ;  /* 0x0000001c00007c0c */ /* 0x000fe2000c701270 */
[----:B------:R-:W-:Y:S01]  /*d37f0*/  UMOV UR25, UR39 ;  /* 0x0000002700197c82 */ /* 0x000fe20008000000 */
[----:B------:R-:W-:Y:S01]  /*d3800*/  UMOV UR60, UR38 ;  /* 0x00000026003c7c82 */ /* 0x000fe20008000000 */
[----:B------:R-:W0:Y:S01]  /*d3810*/  LDCU.64 UR38, c[0x0][0x398] ;  /* 0x00007300ff2677ac */ /* 0x000e220008000a00 */
[----:B------:R-:W-:Y:S01]  /*d3820*/  IMAD.U32 R18, RZ, RZ, UR15 ;  /* 0x0000000fff127e24 */ /* 0x000fe2000f8e00ff */
[----:B------:R-:W-:Y:S01]  /*d3830*/  UMOV UR27, UR37 ;  /* 0x00000025001b7c82 */ /* 0x000fe20008000000 */
[----:B------:R-:W1:Y:S01]  /*d3840*/  LDCU.64 UR36, c[0x0][0x398] ;  /* 0x00007300ff2477ac */ /* 0x000e620008000a00 */
[----:B------:R-:W-:Y:S01]  /*d3850*/  STL [R1+0x3630], R14 ;  /* 0x0036300e01007387 */ /* 0x000fe20000100800 */
[----:B------:R-:W-:Y:S01]  /*d3860*/  VIADD R11, R29, 0xbe ;  /* 0x000000be1d0b7836 */ /* 0x000fe20000000000 */
[----:B------:R-:W-:Y:S01]  /*d3870*/  UMOV UR12, UR32 ;  /* 0x00000020000c7c82 */ /* 0x000fe20008000000 */
[----:B------:R-:W-:Y:S01]  /*d3880*/  UMOV UR58, UR44 ;  /* 0x0000002c003a7c82 */ /* 0x000fe20008000000 */
[----:B------:R-:W-:Y:S01]  /*d3890*/  UMOV UR22, UR41 ;  /* 0x0000002900167c82 */ /* 0x000fe20008000000 */
[----:B------:R-:W-:Y:S01]  /*d38a0*/  @P1 LOP3.LUT R17, R17, 0x2, RZ, 0xfc, !PT ;  /* 0x0000000211111812 */ /* 0x000fe200078efcff */
[----:B------:R-:W-:Y:S01]  /*d38b0*/  STL [R1+0x36f8], R18 ;  /* 0x0036f81201007387 */ /* 0x000fe20000100800 */
[----:B------:R-:W2:Y:S01]  /*d38c0*/  LDCU.64 UR32, c[0x0][0x398] ;  /* 0x00007300ff2077ac */ /* 0x000ea20008000a00 */
[----:B------:R-:W-:Y:S01]  /*d38d0*/  UMOV UR16, UR40 ;  /* 0x0000002800107c82 */ /* 0x000fe20008000000 */
[----:B------:R-:W-:Y:S01]  /*d38e0*/  LOP3.LUT R17, R17, 0xfffffffe, RZ, 0xc0, !PT ;  /* 0xfffffffe11117812 */ /* 0x000fe200078ec0ff */
[----:B------:R-:W-:Y:S01]  /*d38f0*/  STL [R1+0x2c8c], R4 ;  /* 0x002c8c0401007387 */ /* 0x000fe20000100800 */
[----:B------:R-:W-:Y:S01]  /*d3900*/  UMOV UR15, UR45 ;  /* 0x0000002d000f7c82 */ /* 0x000fe20008000000 */
[----:B------:R-:W3:Y:S01]  /*d3910*/  LDCU.64 UR44, c[0x0][0x398] ;  /* 0x00007300ff2c77ac */ /* 0x000ee20008000a00 */
[----:B------:R-:W-:-:S02]  /*d3920*/  @P0 LOP3.LUT R17, R17, 0x1, RZ, 0xfc, !PT ;  /* 0x0000000111110812 */ /* 0x000fc400078efcff */
[----:B------:R-:W-:Y:S01]  /*d3930*/  ISETP.GE.AND P0, PT, R11, UR9, PT ;  /* 0x000000090b007c0c */ /* 0x000fe2000bf06270 */
[----:B------:R-:W4:Y:S01]  /*d3940*/  LDCU.64 UR40, c[0x0][0x398] ;  /* 0x00007300ff2877ac */ /* 0x000f220008000a00 */
[----:B------:R-:W-:Y:S01]  /*d3950*/  UMOV UR26, UR73 ;  /* 0x00000049001a7c82 */ /* 0x000fe20008000000 */
[----:B------:R-:W-:Y:S01]  /*d3960*/  UMOV UR23, UR72 ;  /* 0x0000004800177c82 */ /* 0x000fe20008000000 */
[----:B------:R0:W-:Y:S01]  /*d3970*/  STL [R1+0x3634], R17 ;  /* 0x0036341101007387 */ /* 0x0001e20000100800 */
[----:B------:R-:W-:Y:S01]  /*d3980*/  VIADD R11, R29, 0xbc ;  /* 0x000000bc1d0b7836 */ /* 0x000fe20000000000 */
[----:B------:R-:W2:Y:S01]  /*d3990*/  LDCU.64 UR72, c[0x0][0x398] ;  /* 0x00007300ff4877ac */ /* 0x000ea20008000a00 */
[----:B------:R-:W-:Y:S01]  /*d39a0*/  UMOV UR52, UR17 ;  /* 0x0000001100347c82 */ /* 0x000fe20008000000 */
[----:B------:R-:W2:Y:S01]  /*d39b0*/  LDCU.64 UR8, c[0x0][0x398] ;  /* 0x00007300ff0877ac */ /* 0x000ea20008000a00 */
[----:B------:R-:W2:Y:S01]  /*d39c0*/  LDCU.64 UR10, c[0x0][0x398] ;  /* 0x00007300ff0a77ac */ /* 0x000ea20008000a00 */
[----:B0-----:R-:W-:-:S05]  /*d39d0*/  IMAD.MOV.U32 R17, RZ, RZ, R3 ;  /* 0x000000ffff117224 */ /* 0x001fca00078e0003 */
[----:B------:R-:W-:Y:S02]  /*d39e0*/  ISETP.LT.AND P1, PT, R17, UR38, !P0 ;  /* 0x0000002611007c0c */ /* 0x000fe4000c721270 */
[----:B-1----:R-:W-:-:S11]  /*d39f0*/  ISETP.LT.AND P0, PT, R0, UR36, !P0 ;  /* 0x0000002400007c0c */ /* 0x002fd6000c701270 */
[----:B------:R-:W-:-:S04]  /*d3a00*/  @P1 LOP3.LUT R8, R8, 0x80000000, RZ, 0xfc, !PT ;  /* 0x8000000008081812 */ /* 0x000fc800078efcff */
[----:B------:R-:W-:-:S04]  /*d3a10*/  LOP3.LUT R8, R8, 0xbfffffff, RZ, 0xc0, !PT ;  /* 0xbfffffff08087812 */ /* 0x000fc800078ec0ff */
[----:B------:R-:W-:Y:S02]  /*d3a20*/  @P0 LOP3.LUT R8, R8, 0x40000000, RZ, 0xfc, !PT ;  /* 0x4000000008080812 */ /* 0x000fe400078efcff */
[----:B------:R-:W-:Y:S02]  /*d3a30*/  ISETP.GE.AND P0, PT, R11, UR7, PT ;  /* 0x000000070b007c0c */ /* 0x000fe4000bf06270 */
[----:B------:R-:W-:Y:S02]  /*d3a40*/  LOP3.LUT R8, R8, 0xdfffffff, RZ, 0xc0, !PT ;  /* 0xdfffffff08087812 */ /* 0x000fe400078ec0ff */
[----:B--2---:R-:W-:Y:S02]  /*d3a50*/  ISETP.LT.AND P1, PT, R17, UR32, !P0 ;  /* 0x0000002011007c0c */ /* 0x004fe4000c721270 */
[----:B------:R-:W-:Y:S01]  /*d3a60*/  ISETP.LT.AND P0, PT, R0, UR30, !P0 ;  /* 0x0000001e00007c0c */ /* 0x000fe2000c701270 */
[----:B------:R-:W-:Y:S01]  /*d3a70*/  VIADD R11, R29, 0xba ;  /* 0x000000ba1d0b7836 */ /* 0x000fe20000000000 */
[----:B------:R-:W0:Y:S09]  /*d3a80*/  LDCU.64 UR6, c[0x0][0x398] ;  /* 0x00007300ff0677ac */ /* 0x000e320008000a00 */
[----:B------:R-:W-:-:S04]  /*d3a90*/  @P1 LOP3.LUT R8, R8, 0x20000000, RZ, 0xfc, !PT ;  /* 0x2000000008081812 */ /* 0x000fc800078efcff */
[----:B------:R-:W-:-:S04]  /*d3aa0*/  LOP3.LUT R8, R8, 0xefffffff, RZ, 0xc0, !PT ;  /* 0xefffffff08087812 */ /* 0x000fc800078ec0ff */
[----:B------:R-:W-:Y:S02]  /*d3ab0*/  @P0 LOP3.LUT R8, R8, 0x10000000, RZ, 0xfc, !PT ;  /* 0x1000000008080812 */ /* 0x000fe400078efcff */
[----:B------:R-:W-:Y:S01]  /*d3ac0*/  ISETP.GE.AND P0, PT, R11, UR5, PT ;  /* 0x000000050b007c0c */ /* 0x000fe2000bf06270 */
[----:B------:R-:W1:Y:S03]  /*d3ad0*/  LDCU.64 UR4, c[0x0][0x398] ;  /* 0x00007300ff0477ac */ /* 0x000e660008000a00 */
[----:B---3--:R-:W-:Y:S02]  /*d3ae0*/  ISETP.LT.AND P1, PT, R17, UR44, !P0 ;  /* 0x0000002c11007c0c */ /* 0x008fe4000c721270 */
[----:B----4-:R-:W-:Y:S02]  /*d3af0*/  ISETP.LT.AND P0, PT, R0, UR40, !P0 ;  /* 0x0000002800007c0c */ /* 0x010fe4000c701270 */
[----:B------:R-:W-:Y:S01]  /*d3b00*/  LOP3.LUT R8, R8, 0xf7ffffff, RZ, 0xc0, !PT ;  /* 0xf7ffffff08087812 */ /* 0x000fe200078ec0ff */
[----:B------:R-:W-:-:S08]  /*d3b10*/  VIADD R11, R29, 0x5 ;  /* 0x000000051d0b7836 */ /* 0x000fd00000000000 */
[----:B------:R-:W-:-:S04]  /*d3b20*/  @P1 LOP3.LUT R8, R8, 0x8000000, RZ, 0xfc, !PT ;  /* 0x0800000008081812 */ /* 0x000fc800078efcff */
[----:B------:R-:W-:-:S04]  /*d3b30*/  LOP3.LUT R8, R8, 0xfbffffff, RZ, 0xc0, !PT ;  /* 0xfbffffff08087812 */ /* 0x000fc800078ec0ff */
[----:B------:R-:W-:Y:S02]  /*d3b40*/  @P0 LOP3.LUT R8, R8, 0x4000000, RZ, 0xfc, !PT ;  /* 0x0400000008080812 */ /* 0x000fe400078efcff */
[----:B------:R-:W-:Y:S01]  /*d3b50*/  ISETP.GE.AND P0, PT, R11, UR73, PT ;  /* 0x000000490b007c0c */ /* 0x000fe2000bf06270 */
[----:B------:R-:W-:-:S03]  /*d3b60*/  UMOV UR17, UR18 ;  /* 0x0000001200117c82 */ /* 0x000fc60008000000 */
[----:B-1----:R-:W-:Y:S02]  /*d3b70*/  ISETP.LT.AND P1, PT, R17, UR4, !P0 ;  /* 0x0000000411007c0c */ /* 0x002fe4000c721270 */
[----:B0-----:R-:W-:Y:S01]  /*d3b80*/  ISETP.LT.AND P0, PT, R0, UR6, !P0 ;  /* 0x0000000600007c0c */ /* 0x001fe2000c701270 */
[----:B------:R-:W-:Y:S01]  /*d3b90*/  UMOV UR6, UR58 ;  /* 0x0000003a00067c82 */ /* 0x000fe20008000000 */
[----:B------:R-:W-:Y:S01]  /*d3ba0*/  UMOV UR58, UR19 ;  /* 0x00000013003a7c82 */ /* 0x000fe20008000000 */
[----:B------:R-:W-:Y:S01]  /*d3bb0*/  UMOV UR19, UR71 ;  /* 0x0000004700137c82 */ /* 0x000fe20008000000 */
[----:B------:R-:W-:Y:S01]  /*d3bc0*/  UMOV UR18, UR70 ;  /* 0x0000004600127c82 */ /* 0x000fe20008000000 */
[----:B------:R-:W0:Y:S01]  /*d3bd0*/  LDCU.64 UR70, c[0x0][0x398] ;  /* 0x00007300ff4677ac */ /* 0x000e220008000a00 */
[----:B------:R-:W-:Y:S01]  /*d3be0*/  LOP3.LUT R8, R8, 0xfdffffff, RZ, 0xc0, !PT ;  /* 0xfdffffff08087812 */ /* 0x000fe200078ec0ff */
[----:B------:R-:W-:Y:S01]  /*d3bf0*/  VIADD R11, R29, 0x4 ;  /* 0x000000041d0b7836 */ /* 0x000fe20000000000 */
[----:B------:R-:W-:Y:S01]  /*d3c00*/  UMOV UR56, UR16 ;  /* 0x0000001000387c82 */ /* 0x000fe20008000000 */
[----:B------:R-:W-:Y:S01]  /*d3c10*/  UMOV UR34, UR60 ;  /* 0x0000003c00227c82 */ /* 0x000fe20008000000 */
[----:B------:R-:W-:Y:S01]  /*d3c20*/  UMOV UR54, UR13 ;  /* 0x0000000d00367c82 */ /* 0x000fe20008000000 */
[----:B------:R-:W-:Y:S01]  /*d3c30*/  UMOV UR46, UR15 ;  /* 0x0000000f002e7c82 */ /* 0x000fe20008000000 */
[----:B------:R-:W-:Y:S01]  /*d3c40*/  @P1 LOP3.LUT R8, R8, 0x2000000, RZ, 0xfc, !PT ;  /* 0x0200000008081812 */ /* 0x000fe200078efcff */
[----:B------:R-:W-:Y:S01]  /*d3c50*/  UMOV UR48, UR14 ;  /* 0x0000000e00307c82 */ /* 0x000fe20008000000 */
[----:B------:R-:W-:Y:S01]  /*d3c60*/  UMOV UR16, UR20 ;  /* 0x0000001400107c82 */ /* 0x000fe20008000000 */
[----:B------:R-:W-:Y:S01]  /*d3c70*/  UMOV UR32, UR67 ;  /* 0x0000004300207c82 */ /* 0x000fe20008000000 */
[----:B------:R-:W-:Y:S01]  /*d3c80*/  LOP3.LUT R8, R8, 0xfeffffff, RZ, 0xc0, !PT ;  /* 0xfeffffff08087812 */ /* 0x000fe200078ec0ff */
[----:B------:R-:W-:Y:S01]  /*d3c90*/  UMOV UR60, UR12 ;  /* 0x0000000c003c7c82 */ /* 0x000fe20008000000 */
[----:B------:R-:W-:Y:S01]  /*d3ca0*/  UMOV UR20, UR22 ;  /* 0x0000001600147c82 */ /* 0x000fe20008000000 */
[----:B------:R-:W1:Y:S01]  /*d3cb0*/  LDCU.64 UR14, c[0x0][0x398] ;  /* 0x00007300ff0e77ac */ /* 0x000e620008000a00 */
[----:B------:R-:W-:Y:S01]  /*d3cc0*/  @P0 LOP3.LUT R8, R8, 0x1000000, RZ, 0xfc, !PT ;  /* 0x0100000008080812 */ /* 0x000fe200078efcff */
[----:B------:R-:W2:Y:S01]  /*d3cd0*/  LDCU.64 UR12, c[0x0][0x398] ;  /* 0x00007300ff0c77ac */ /* 0x000ea20008000a00 */
[----:B------:R-:W-:-:S02]  /*d3ce0*/  LOP3.LUT R7, R7, 0xfffffdff, RZ, 0xc0, !PT ;  /* 0xfffffdff07077812 */ /* 0x000fc400078ec0ff */
[----:B0-----:R-:W-:Y:S01]  /*d3cf0*/  ISETP.GE.AND P0, PT, R11, UR71, PT ;  /* 0x000000470b007c0c */ /* 0x001fe2000bf06270 */
[----:B------:R-:W-:Y:S01]  /*d3d00*/  UMOV UR40, UR21 ;  /* 0x0000001500287c82 */ /* 0x000fe20008000000 */
[----:B------:R-:W-:Y:S01]  /*d3d10*/  R2UR.FILL UR76, R28 ;  /* 0x000000001c4c72ca */ /* 0x000fe200004e0000 */
[----:B------:R-:W-:Y:S01]  /*d3d20*/  UMOV UR73, UR26 ;  /* 0x0000001a00497c82 */ /* 0x000fe20008000000 */
[----:B------:R-:W-:Y:S02]  /*d3d30*/  ISETP.LT.AND P1, PT, R17, UR8, !P0 ;  /* 0x0000000811007c0c */ /* 0x000fe4000c721270 */
[----:B------:R-:W-:Y:S01]  /*d3d40*/  ISETP.LT.AND P0, PT, R0, UR10, !P0 ;  /* 0x0000000a00007c0c */ /* 0x000fe2000c701270 */
[----:B------:R-:W-:Y:S01]  /*d3d50*/  UMOV UR10, UR23 ;  /* 0x00000017000a7c82 */ /* 0x000fe20008000000 */
[----:B------:R-:W-:Y:S01]  /*d3d60*/  UMOV UR23, UR25 ;  /* 0x0000001900177c82 */ /* 0x000fe20008000000 */
[----:B------:R-:W-:Y:S01]  /*d3d70*/  UMOV UR22, UR24 ;  /* 0x0000001800167c82 */ /* 0x000fe20008000000 */
[----:B------:R-:W-:Y:S01]  /*d3d80*/  UMOV UR25, UR27 ;  /* 0x0000001b00197c82 */ /* 0x000fe20008000000 */
[----:B------:R-:W-:Y:S01]  /*d3d90*/  UMOV UR24, UR69 ;  /* 0x0000004500187c82 */ /* 0x000fe20008000000 */
[----:B------:R-:W-:Y:S01]  /*d3da0*/  UMOV UR27, UR68 ;  /* 0x00000044001b7c82 */ /* 0x000fe20008000000 */
[----:B------:R-:W0:Y:S01]  /*d3db0*/  LDCU.64 UR68, c[0x0][0x398] ;  /* 0x00007300ff4477ac */ /* 0x000e220008000a00 */
[----:B------:R-:W-:Y:S01]  /*d3dc0*/  LOP3.LUT R8, R8, 0xff7fffff, RZ, 0xc0, !PT ;  /* 0xff7fffff08087812 */ /* 0x000fe200078ec0ff */
[----:B------:R-:W3:Y:S03]  /*d3dd0*/  LDCU UR4, c[0x0][0x398] ;  /* 0x00007300ff0477ac */ /* 0x000ee60008000800 */
[----:B------:R-:W-:Y:S01]  /*d3de0*/  @P1 LOP3.LUT R8, R8, 0x800000, RZ, 0xfc, !PT ;  /* 0x0080000008081812 */ /* 0x000fe200078efcff */
[----:B------:R-:W-:-:S03]  /*d3df0*/  VIADD R11, R29, 0x3 ;  /* 0x000000031d0b7836 */ /* 0x000fc60000000000 */
[----:B------:R-:W-:Y:S01]  /*d3e00*/  LOP3.LUT R8, R8, 0xffdfffff, RZ, 0xc0, !PT ;  /* 0xffdfffff08087812 */ /* 0x000fe200078ec0ff */
[----:B------:R-:W-:Y:S01]  /*d3e10*/  UMOV UR71, UR52 ;  /* 0x0000003400477c82 */ /* 0x000fe20008000000 */
[----:B------:R-:W-:Y:S01]  /*d3e20*/  UMOV UR52, UR66 ;  /* 0x0000004200347c82 */ /* 0x000fe20008000000 */
[----:B------:R-:W4:Y:S01]  /*d3e30*/  LDCU.64 UR66, c[0x0][0x398] ;  /* 0x00007300ff4277ac */ /* 0x000f220008000a00 */
[----:B------:R-:W-:Y:S01]  /*d3e40*/  @P0 LOP3.LUT R8, R8, 0x200000, RZ, 0xfc, !PT ;  /* 0x0020000008080812 */ /* 0x000fe200078efcff */
[----:B------:R-:W-:Y:S01]  /*d3e50*/  UMOV UR8, UR17 ;  /* 0x0000001100087c82 */ /* 0x000fe20008000000 */
[----:B0-----:R-:W-:Y:S01]  /*d3e60*/  ISETP.GE.AND P0, PT, R11, UR69, PT ;  /* 0x000000450b007c0c */ /* 0x001fe2000bf06270 */
[----:B------:R-:W-:Y:S01]  /*d3e70*/  UMOV UR36, UR16 ;  /* 0x0000001000247c82 */ /* 0x000fe20008000000 */
[----:B------:R-:W-:Y:S01]  /*d3e80*/  UMOV UR38, UR56 ;  /* 0x0000003800267c82 */ /* 0x000fe20008000000 */
[----:B------:R-:W0:Y:S01]  /*d3e90*/  LDCU.64 UR16, c[0x0][0x398] ;  /* 0x00007300ff1077ac */ /* 0x000e220008000a00 */
[----:B--2---:R-:W-:-:S02]  /*d3ea0*/  ISETP.LT.AND P1, PT, R17, UR12, !P0 ;  /* 0x0000000c11007c0c */ /* 0x004fc4000c721270 */
[----:B-1----:R-:W-:Y:S01]  /*d3eb0*/  ISETP.LT.AND P0, PT, R0, UR14, !P0 ;  /* 0x0000000e00007c0c */ /* 0x002fe2000c701270 */
[----:B------:R-:W-:Y:S01]  /*d3ec0*/  UMOV UR56, UR19 ;  /* 0x0000001300387c82 */ /* 0x000fe20008000000 */
[----:B------:R-:W-:Y:S01]  /*d3ed0*/  UMOV UR42, UR18 ;  /* 0x00000012002a7c82 */ /* 0x000fe20008000000 */
[----:B------:R-:W1:Y:S01]  /*d3ee0*/  LDCU.64 UR18, c[0x0][0x398] ;  /* 0x00007300ff1277ac */ /* 0x000e620008000a00 */
[----:B------:R-:W-:Y:S01]  /*d3ef0*/  VIADD R11, R29, 0x2 ;  /* 0x000000021d0b7836 */ /* 0x000fe20000000000 */
[----:B------:R-:W-:Y:S01]  /*d3f00*/  LOP3.LUT R8, R8, 0xfffbffff, RZ, 0xc0, !PT ;  /* 0xfffbffff08087812 */ /* 0x000fe200078ec0ff */
[----:B------:R-:W-:-:S07]  /*d3f10*/  UMOV UR14, UR48 ;  /* 0x00000030000e7c82 */ /* 0x000fce0008000000 */
[----:B------:R-:W-:Y:S02]  /*d3f20*/  @P0 LOP3.LUT R7, R7, 0x200, RZ, 0xfc, !PT ;  /* 0x0000020007070812 */ /* 0x000fe400078efcff */
[----:B----4-:R-:W-:Y:S02]  /*d3f30*/  ISETP.GE.AND P0, PT, R11, UR67, PT ;  /* 0x000000430b007c0c */ /* 0x010fe4000bf06270 */
[----:B------:R-:W-:Y:S02]  /*d3f40*/  @P1 LOP3.LUT R8, R8, 0x40000, RZ, 0xfc, !PT ;  /* 0x0004000008081812 */ /* 0x000fe400078efcff */
[----:B0-----:R-:W-:Y:S01]  /*d3f50*/  ISETP.LT.AND P1, PT, R17, UR16, !P0 ;  /* 0x0000001011007c0c */ /* 0x001fe2000c721270 */
[----:B------:R-:W-:Y:S01]  /*d3f60*/  UMOV UR48, UR65 ;  /* 0x0000004100307c82 */ /* 0x000fe20008000000 */
[----:B-1----:R-:W-:Y:S01]  /*d3f70*/  ISETP.LT.AND P0, PT, R0, UR18, !P0 ;  /* 0x0000001200007c0c */ /* 0x002fe2000c701270 */
[----:B------:R-:W-:Y:S01]  /*d3f80*/  UMOV UR18, UR64 ;  /* 0x0000004000127c82 */ /* 0x000fe20008000000 */
[----:B------:R-:W0:Y:S01]  /*d3f90*/  LDCU.64 UR64, c[0x0][0x398] ;  /* 0x00007300ff4077ac */ /* 0x000e220008000a00 */
[----:B------:R-:W-:Y:S01]  /*d3fa0*/  UMOV UR16, UR20 ;  /* 0x0000001400107c82 */ /* 0x000fe20008000000 */
[----:B------:R-:W-:Y:S01]  /*d3fb0*/  UMOV UR12, UR46 ;  /* 0x0000002e000c7c82 */ /* 0x000fe20008000000 */
[----:B------:R-:W1:Y:S01]  /*d3fc0*/  LDCU.64 UR20, c[0x0][0x398] ;  /* 0x00007300ff1477ac */ /* 0x000e620008000a00 */
[----:B------:R-:W-:Y:S01]  /*d3fd0*/  UMOV UR44, UR23 ;  /* 0x00000017002c7c82 */ /* 0x000fe20008000000 */
[----:B------:R-:W-:Y:S01]  /*d3fe0*/  LOP3.LUT R7, R7, 0xfffffeff, RZ, 0xc0, !PT ;  /* 0xfffffeff07077812 */ /* 0x000fe200078ec0ff */
[----:B------:R-:W-:Y:S01]  /*d3ff0*/  UMOV UR46, UR22 ;  /* 0x00000016002e7c82 */ /* 0x000fe20008000000 */
[----:B------:R-:W2:Y:S02]  /*d4000*/  LDCU.64 UR22, c[0x0][0x398] ;  /* 0x00007300ff1677ac */ /* 0x000ea40008000a00 */
[----:B------:R-:W-:Y:S01]  /*d4010*/  @P1 LOP3.LUT R7, R7, 0x100, RZ, 0xfc, !PT ;  /* 0x0000010007071812 */ /* 0x000fe200078efcff */
[----:B------:R-:W-:-:S03]  /*d4020*/  VIADD R11, R29, 0x1 ;  /* 0x000000011d0b7836 */ /* 0x000fc60000000000 */
[----:B------:R-:W-:-:S04]  /*d4030*/  LOP3.LUT R7, R7, 0xffffffbf, RZ, 0xc0, !PT ;  /* 0xffffffbf07077812 */ /* 0x000fc800078ec0ff */
[----:B------:R-:W-:Y:S02]  /*d4040*/  @P0 LOP3.LUT R7, R7, 0x40, RZ, 0xfc, !PT ;  /* 0x0000004007070812 */ /* 0x000fe400078efcff */
[----:B0-----:R-:W-:-:S04]  /*d4050*/  ISETP.GE.AND P0, PT, R11, UR65, PT ;  /* 0x000000410b007c0c */ /* 0x001fc8000bf06270 */
[----:B-1----:R-:W-:Y:S01]  /*d4060*/  ISETP.LT.AND P1, PT, R17, UR20, !P0 ;  /* 0x0000001411007c0c */ /* 0x002fe2000c721270 */
[----:B------:R-:W-:Y:S01]  /*d4070*/  UMOV UR20, UR75 ;  /* 0x0000004b00147c82 */ /* 0x000fe20008000000 */
[----:B--2---:R-:W-:Y:S01]  /*d4080*/  ISETP.LT.AND P0, PT, R0, UR22, !P0 ;  /* 0x0000001600007c0c */ /* 0x004fe2000c701270 */
[----:B------:R-:W-:Y:S01]  /*d4090*/  UMOV UR22, UR74 ;  /* 0x0000004a00167c82 */ /* 0x000fe20008000000 */
[----:B------:R-:W0:Y:S01]  /*d40a0*/  LDCU.64 UR74, c[0x0][0x398] ;  /* 0x00007300ff4a77ac */ /* 0x000e220008000a00 */
[----:B------:R-:W-:Y:S01]  /*d40b0*/  UMOV UR69, UR58 ;  /* 0x0000003a00457c82 */ /* 0x000fe20008000000 */
[----:B------:R-:W-:Y:S01]  /*d40c0*/  UMOV UR28, UR25 ;  /* 0x00000019001c7c82 */ /* 0x000fe20008000000 */
[----:B------:R-:W-:Y:S01]  /*d40d0*/  UMOV UR30, UR24 ;  /* 0x00000018001e7c82 */ /* 0x000fe20008000000 */
[----:B------:R-:W-:Y:S01]  /*d40e0*/  UMOV UR58, UR77 ;  /* 0x0000004d003a7c82 */ /* 0x000fe20008000000 */
[----:B------:R-:W-:Y:S01]  /*d40f0*/  UMOV UR65, UR76 ;  /* 0x0000004c00417c82 */ /* 0x000fe20008000000 */
[----:B------:R-:W1:Y:S01]  /*d4100*/  LDCU.64 UR76, c[0x0][0x398] ;  /* 0x00007300ff4c77ac */ /* 0x000e620008000a00 */
[----:B------:R-:W2:Y:S01]  /*d4110*/  LDCU.64 UR24, c[0x0][0x398] ;  /* 0x00007300ff1877ac */ /* 0x000ea20008000a00 */
[----:B------:R-:W-:Y:S01]  /*d4120*/  LOP3.LUT R7, R7, 0xffffffdf, RZ, 0xc0, !PT ;  /* 0xffffffdf07077812 */ /* 0x000fe200078ec0ff */
[----:B------:R-:W-:Y:S01]  /*d4130*/  UMOV UR67, UR27 ;  /* 0x0000001b00437c82 */ /* 0x000fe20008000000 */
[----:B------:R-:W4:Y:S02]  /*d4140*/  LDCU.64 UR26, c[0x0][0x398] ;  /* 0x00007300ff1a77ac */ /* 0x000f240008000a00 */
[----:B------:R-:W-:Y:S01]  /*d4150*/  @P1 LOP3.LUT R7, R7, 0x20, RZ, 0xfc, !PT ;  /* 0x0000002007071812 */ /* 0x000fe200078efcff */
[----:B------:R-:W-:-:S03]  /*d4160*/  VIADD R11, R29, 0x6 ;  /* 0x000000061d0b7836 */ /* 0x000fc60000000000 */
[----:B------:R-:W-:-:S04]  /*d4170*/  LOP3.LUT R7, R7, 0xffffffef, RZ, 0xc0, !PT ;  /* 0xffffffef07077812 */ /* 0x000fc800078ec0ff */
[----:B------:R-:W-:Y:S02]  /*d4180*/  @P0 LOP3.LUT R7, R7, 0x10, RZ, 0xfc, !PT ;  /* 0x0000001007070812 */ /* 0x000fe400078efcff */
[----:B0-----:R-:W-:-:S04]  /*d4190*/  ISETP.GE.AND P0, PT, R11, UR75, PT ;  /* 0x0000004b0b007c0c */ /* 0x001fc8000bf06270 */
[----:B-1----:R-:W-:Y:S02]  /*d41a0*/  ISETP.LT.AND P2, PT, R17, UR76, !P0 ;  /* 0x0000004c11007c0c */ /* 0x002fe4000c741270 */
[----:B--2---:R-:W-:Y:S02]  /*d41b0*/  ISETP.LT.AND P1, PT, R0, UR24, !P0 ;  /* 0x0000001800007c0c */ /* 0x004fe4000c721270 */
[C---:B------:R-:W-:Y:S01]  /*d41c0*/  ISETP.GE.AND P0, PT, R29.reuse, UR77, PT ;  /* 0x0000004d1d007c0c */ /* 0x040fe2000bf06270 */
[----:B------:R-:W0:Y:S01]  /*d41d0*/  LDCU.64 UR76, c[0x0][0x398] ;  /* 0x00007300ff4c77ac */ /* 0x000e220008000a00 */
[----:B------:R-:W-:Y:S01]  /*d41e0*/  LOP3.LUT R8, R8, 0xffbfffff, RZ, 0xc0, !PT ;  /* 0xffbfffff08087812 */ /* 0x000fe200078ec0ff */
[----:B------:R-:W-:Y:S01]  /*d41f0*/  VIADD R11, R29, 0x153 ;  /* 0x000001531d0b7836 */ /* 0x000fe20000000000 */
[----:B----4-:R-:W-:Y:S02]  /*d4200*/  ISETP.LT.AND P0, PT, R17, UR26, !P0 ;  /* 0x0000001a11007c0c */ /* 0x010fe4000c701270 */
[----:B------:R-:W-:Y:S01]  /*d4210*/  LOP3.LUT R7, R7, 0xfffffffb, RZ, 0xc0, !PT ;  /* 0xfffffffb07077812 */ /* 0x000fe200078ec0ff */
[----:B------:R-:W-:Y:S01]  /*d4220*/  UMOV UR75, UR20 ;  /* 0x00000014004b7c82 */ /* 0x000fe20008000000 */
[----:B------:R-:W-:-:S02]  /*d4230*/  LOP3.LUT R9, R9, 0x7fffffff, RZ, 0xc0, !PT ;  /* 0x7fffffff09097812 */ /* 0x000fc400078ec0ff */
[----:B------:R-:W-:Y:S01]  /*d4240*/  LOP3.LUT R12, R12, 0x7fffffff, RZ, 0xc0, !PT ;  /* 0x7fffffff0c0c7812 */ /* 0x000fe200078ec0ff */
[----:B------:R-:W1:Y:S01]  /*d4250*/  LDCU UR24, c[0x0][0x398] ;  /* 0x00007300ff1877ac */ /* 0x000e620008000800 */
[----:B------:R-:W2:Y:S01]  /*d4260*/  LDCU UR26, c[0x0][0x398] ;  /* 0x00007300ff1a77ac */ /* 0x000ea20008000800 */
[----:B------:R-:W-:-:S04]  /*d4270*/  @P2 LOP3.LUT R8, R8, 0x400000, RZ, 0xfc, !PT ;  /* 0x0040000008082812 */ /* 0x000fc800078efcff */
[----:B------:R-:W-:Y:S02]  /*d4280*/  LOP3.LUT R8, R8, 0xffefffff, RZ, 0xc0, !PT ;  /* 0xffefffff08087812 */ /* 0x000fe400078ec0ff */
[----:B------:R-:W-:Y:S02]  /*d4290*/  @P0 LOP3.LUT R7, R7, 0x4, RZ, 0xfc, !PT ;  /* 0x0000000407070812 */ /* 0x000fe400078efcff */
[----:B------:R-:W-:Y:S02]  /*d42a0*/  ISETP.GE.AND P0, PT, R11, UR22, PT ;  /* 0x000000160b007c0c */ /* 0x000fe4000bf06270 */
[----:B------:R-:W-:Y:S02]  /*d42b0*/  @P1 LOP3.LUT R8, R8, 0x100000, RZ, 0xfc, !PT ;  /* 0x0010000008081812 */ /* 0x000fe400078efcff */
[----:B0-----:R-:W-:Y:S01]  /*d42c0*/  ISETP.LT.AND P1, PT, R17, UR76, !P0 ;  /* 0x0000004c11007c0c */ /* 0x001fe2000c721270 */
[----:B------:R-:W-:Y:S01]  /*d42d0*/  UMOV UR22, UR65 ;  /* 0x0000004100167c82 */ /* 0x000fe20008000000 */
[----:B------:R-:W-:Y:S01]  /*d42e0*/  UMOV UR65, UR6 ;  /* 0x0000000600417c82 */ /* 0x000fe20008000000 */
[----:B---3--:R-:W-:Y:S01]  /*d42f0*/  ISETP.LT.AND P0, PT, R0, UR4, !P0 ;  /* 0x0000000400007c0c */ /* 0x008fe2000c701270 */
[----:B------:R-:W0:Y:S01]  /*d4300*/  LDCU UR6, c[0x0][0x398] ;  /* 0x00007300ff0677ac */ /* 0x000e220008000800 */
[----:B------:R-:W-:Y:S01]  /*d4310*/  LOP3.LUT R8, R8, 0xfff7ffff, RZ, 0xc0, !PT ;  /* 0xfff7ffff08087812 */ /* 0x000fe200078ec0ff */
[----:B------:R-:W3:Y:S01]  /*d4320*/  LDCU UR4, c[0x0][0x398] ;  /* 0x00007300ff0477ac */ /* 0x000ee20008000800 */
[----:B------:R-:W-:Y:S01]  /*d4330*/  VIADD R11, R29, 0x151 ;  /* 0x000001511d0b7836 */ /* 0x000fe20000000000 */
[----:B------:R-:W-:Y:S01]  /*d4340*/  UMOV UR20, UR12 ;  /* 0x0000000c00147c82 */ /* 0x000fe20008000000 */
[----:B------:R-:W-:Y:S01]  /*d4350*/  STL [R1+0x36ac], R7 ;  /* 0x0036ac0701007387 */ /* 0x000fe20000100800 */
[----:B------:R-:W4:Y:S03]  /*d4360*/  LDCU UR76, c[0x0][0x398] ;  /* 0x00007300ff4c77ac */ /* 0x000f260008000800 */
[----:B------:R-:W-:-:S02]  /*d4370*/  @P1 LOP3.LUT R8, R8, 0x80000, RZ, 0xfc, !PT ;  /* 0x0008000008081812 */ /* 0x000fc400078efcff */
[----:B------:R-:W-:Y:S01]  /*d4380*/  R2UR UR12, R19 ;  /* 0x00000000130c72ca */ /* 0x000fe200000e0000 */
[----:B------:R-:W2:Y:S04]  /*d4390*/  LDL.LU R4, [R1+0x12a0] ;  /* 0x0012a00001047983 */ /* 0x000ea80000300800 */
[----:B------:R-:W2:Y:S01]  /*d43a0*/  LDL.LU R5, [R1+0x12a4] ;  /* 0x0012a40001057983 */ /* 0x000ea20000300800 */
[----:B------:R-:W-:-:S04]  /*d43b0*/  LOP3.LUT R8, R8, 0xfffdffff, RZ, 0xc0, !PT ;  /* 0xfffdffff08087812 */ /* 0x000fc800078ec0ff */
[----:B------:R-:W-:Y:S02]  /*d43c0*/  @P0 LOP3.LUT R8, R8, 0x20000, RZ, 0xfc, !PT ;  /* 0x0002000008080812 */ /* 0x000fe400078efcff */
[----:B------:R-:W-:-:S04]  /*d43d0*/  ISETP.GE.AND P0, PT, R11, UR75, PT ;  /* 0x0000004b0b007c0c */ /* 0x000fc8000bf06270 */
[----:B0-----:R-:W-:Y:S02]  /*d43e0*/  ISETP.LT.AND P1, PT, R17, UR6, !P0 ;  /* 0x0000000611007c0c */ /* 0x001fe4000c721270 */
[----:B---3--:R-:W-:Y:S01]  /*d43f0*/  ISETP.LT.AND P0, PT, R0, UR4, !P0 ;  /* 0x0000000400007c0c */ /* 0x008fe2000c701270 */
[----:B------:R-:W0:Y:S01]  /*d4400*/  LDCU UR6, c[0x0][0x398] ;  /* 0x00007300ff0677ac */ /* 0x000e220008000800 */
[----:B------:R-:W-:Y:S01]  /*d4410*/  LOP3.LUT R8, R8, 0xfffeffff, RZ, 0xc0, !PT ;  /* 0xfffeffff08087812 */ /* 0x000fe200078ec0ff */
[----:B------:R-:W3:Y:S01]  /*d4420*/  LDCU UR4, c[0x0][0x398] ;  /* 0x00007300ff0477ac */ /* 0x000ee20008000800 */
[----:B------:R-:W-:Y:S01]  /*d4430*/  VIADD R11, R29, 0x14f ;  /* 0x0000014f1d0b7836 */ /* 0x000fe20000000000 */
[----:B------:R-:W-:-:S06]  /*d4440*/  UMOV UR75, UR22 ;  /* 0x00000016004b7c82 */ /* 0x000fcc0008000000 */
[----:B------:R-:W-:-:S04]  /*d4450*/  @P1 LOP3.LUT R8, R8, 0x10000, RZ, 0xfc, !PT ;  /* 0x0001000008081812 */ /* 0x000fc800078efcff */
        /* <DEDUP_REMOVED lines=8> */
[----:B------:R-:W-:-:S07]  /*d44e0*/  VIADD R11, R29, 0x14d ;  /* 0x0000014d1d0b7836 */ /* 0x000fce0000000000 */
[----:B------:R-:W-:-:S04]  /*d44f0*/  @P1 LOP3.LUT R8, R8, 0x4000, RZ, 0xfc, !PT ;  /* 0x0000400008081812 */ /* 0x000fc800078efcff */
[----:B------:R-:W-:-:S04]  /*d4500*/  LOP3.LUT R8, R8, 0xffffdfff, RZ, 0xc0, !PT ;  /* 0xffffdfff08087812 */ /* 0x000fc800078ec0ff */
[----:B------:R-:W-:Y:S02]  /*d4510*/  @P0 LOP3.LUT R8, R8, 0x2000, RZ, 0xfc, !PT ;  /* 0x0000200008080812 */ /* 0x000fe400078efcff */
[----:B------:R-:W-:Y:S02]  /*d4520*/  ISETP.GE.AND P0, PT, R11, UR77, PT ;  /* 0x0000004d0b007c0c */ /* 0x000fe4000bf06270 */
[----:B------:R-:W-:Y:S02]  /*d4530*/  LOP3.LUT R8, R8, 0xffffefff, RZ, 0xc0, !PT ;  /* 0xffffefff08087812 */ /* 0x000fe400078ec0ff */
[----:B0-----:R-:W-:Y:S02]  /*d4540*/  ISETP.LT.AND P1, PT, R17, UR6, !P0 ;  /* 0x0000000611007c0c */ /* 0x001fe4000c721270 */
[----:B---3--:R-:W-:Y:S01]  /*d4550*/  ISETP.LT.AND P0, PT, R0, UR4, !P0 ;  /* 0x0000000400007c0c */ /* 0x008fe2000c701270 */
[----:B------:R-:W0:Y:S01]  /*d4560*/  LDCU UR6, c[0x0][0x398] ;  /* 0x00007300ff0677ac */ /* 0x000e220008000800 */
[----:B------:R-:W3:Y:S01]  /*d4570*/  LDCU UR4, c[0x0][0x398] ;  /* 0x00007300ff0477ac */ /* 0x000ee20008000800 */
[----:B------:R-:W-:Y:S01]  /*d4580*/  VIADD R11, R29, 0x14b ;  /* 0x0000014b1d0b7836 */ /* 0x000fe20000000000 */
[----:B------:R-:W-:Y:S01]  /*d4590*/  UMOV UR22, UR20 ;  /* 0x0000001400167c82 */ /* 0x000fe20008000000 */
[----:B------:R-:W0:Y:S06]  /*d45a0*/  LDCU UR77, c[0x0][0x398] ;  /* 0x00007300ff4d77ac */ /* 0x000e2c0008000800 */
[----:B------:R-:W-:Y:S01]  /*d45b0*/  @P1 LOP3.LUT R8, R8, 0x1000, RZ, 0xfc, !PT ;  /* 0x0000100008081812 */ /* 0x000fe200078efcff */
[----:B------:R-:W-:-:S03]  /*d45c0*/  UMOV UR75, UR22 ;  /* 0x00000016004b7c82 */ /* 0x000fc60008000000 */
        /* <DEDUP_REMOVED lines=10> */
[----:B------:R-:W-:Y:S01]  /*d4670*/  @P1 LOP3.LUT R8, R8, 0x400, RZ, 0xfc, !PT ;  /* 0x0000040008081812 */ /* 0x000fe200078efcff */
[----:B------:R-:W-:-:S03]  /*d4680*/  UMOV UR22, UR20 ;  /* 0x0000001400167c82 */ /* 0x000fc60008000000 */
        /* <DEDUP_REMOVED lines=47> */
[----:B------:R-:W-:Y:S01]  /*d4980*/  R2UR UR28, R2 ;  /* 0x00000000021c72ca */ /* 0x000fe200000e0000 */
[----:B------:R-:W0:Y:S05]  /*d4990*/  LDCU UR18, c[0x0][0x398] ;  /* 0x00007300ff1277ac */ /* 0x000e2a0008000800 */
[----:B------:R-:W-:Y:S01]  /*d49a0*/  @P1 LOP3.LUT R8, R8, 0x4, RZ, 0xfc, !PT ;  /* 0x0000000408081812 */ /* 0x000fe200078efcff */
[----:B------:R-:W-:Y:S01]  /*d49b0*/  UMOV UR44, UR48 ;  /* 0x00000030002c7c82 */ /* 0x000fe20008000000 */
[----:B------:R-:W2:Y:S04]  /*d49c0*/  LDL.LU R2, [R1+0x12a8] ;  /* 0x0012a80001027983 */ /* 0x000ea80000300800 */
[----:B------:R-:W2:Y:S01]  /*d49d0*/  LDL.LU R3, [R1+0x12ac] ;  /* 0x0012ac0001037983 */ /* 0x000ea20000300800 */
[----:B------:R-:W-:-:S03]  /*d49e0*/  LOP3.LUT R8, R8, 0xfffffffd, RZ, 0xc0, !PT ;  /* 0xfffffffd08087812 */ /* 0x000fc600078ec0ff */
[----:B------:R-:W2:Y:S04]  /*d49f0*/  LDL.LU R6, [R1+0x1290] ;  /* 0x0012900001067983 */ /* 0x000ea80000300800 */
[----:B------:R-:W2:Y:S04]  /*d4a00*/  LDL.LU R27, [R1+0x1294] ;  /* 0x00129400011b7983 */ /* 0x000ea80000300800 */
[----:B------:R-:W2:Y:S01]  /*d4a10*/  LDL.LU R24, [R1+0x1298] ;  /* 0x0012980001187983 */ /* 0x000ea20000300800 */
[----:B------:R-:W-:Y:S02]  /*d4a20*/  @P0 LOP3.LUT R8, R8, 0x2, RZ, 0xfc, !PT ;  /* 0x0000000208080812 */ /* 0x000fe400078efcff */
[----:B------:R-:W-:Y:S01]  /*d4a30*/  ISETP.GE.AND P0, PT, R11, UR16, PT ;  /* 0x000000100b007c0c */ /* 0x000fe2000bf06270 */
[----:B------:R-:W-:Y:S01]  /*d4a40*/  VIADD R11, R29, 0x13f ;  /* 0x0000013f1d0b7836 */ /* 0x000fe20000000000 */
[----:B------:R-:W2:Y:S01]  /*d4a50*/  LDL.LU R23, [R1+0x129c] ;  /* 0x00129c0001177983 */ /* 0x000ea20000300800 */
[----:B------:R-:W-:-:S02]  /*d4a60*/  LOP3.LUT R8, R8, 0xfffffffe, RZ, 0xc0, !PT ;  /* 0xfffffffe08087812 */ /* 0x000fc400078ec0ff */
[----:B0-----:R-:W-:Y:S02]  /*d4a70*/  ISETP.LT.AND P1, PT, R17, UR6, !P0 ;  /* 0x0000000611007c0c */ /* 0x001fe4000c721270 */
[----:B---3--:R-:W-:Y:S01]  /*d4a80*/  ISETP.LT.AND P0, PT, R0, UR4, !P0 ;  /* 0x0000000400007c0c */ /* 0x008fe2000c701270 */
[----:B------:R-:W0:Y:S01]  /*d4a90*/  LDCU UR6, c[0x0][0x398] ;  /* 0x00007300ff0677ac */ /* 0x000e220008000800 */
[----:B------:R-:W3:Y:S01]  /*d4aa0*/  LDCU UR4, c[0x0][0x398] ;  /* 0x00007300ff0477ac */ /* 0x000ee20008000800 */
[----:B------:R-:W-:Y:S01]  /*d4ab0*/  UMOV UR48, UR58 ;  /* 0x0000003a00307c82 */ /* 0x000fe20008000000 */
[----:B------:R-:W2:Y:S04]  /*d4ac0*/  LDL.LU R22, [R1+0x1280] ;  /* 0x0012800001167983 */ /* 0x000ea80000300800 */
[----:B------:R-:W2:Y:S04]  /*d4ad0*/  LDL.LU R21, [R1+0x1284] ;  /* 0x0012840001157983 */ /* 0x000ea80000300800 */
[----:B------:R-:W2:Y:S04]  /*d4ae0*/  LDL.LU R20, [R1+0x1288] ;  /* 0x0012880001147983 */ /* 0x000ea80000300800 */
[----:B------:R-:W2:Y:S01]  /*d4af0*/  LDL.LU R19, [R1+0x128c] ;  /* 0x00128c0001137983 */ /* 0x000ea20000300800 */
[----:B------:R-:W1:Y:S01]  /*d4b00*/  LDCU UR16, c[0x0][0x398] ;  /* 0x00007300ff1077ac */ /* 0x000e620008000800 */
[----:B------:R-:W-:-:S02]  /*d4b10*/  @P0 LOP3.LUT R9, R9, 0x80000000, RZ, 0xfc, !PT ;  /* 0x8000000009090812 */ /* 0x000fc400078efcff */
[----:B------:R-:W-:Y:S02]  /*d4b20*/  ISETP.GE.AND P0, PT, R11, UR67, PT ;  /* 0x000000430b007c0c */ /* 0x000fe4000bf06270 */
[----:B------:R-:W-:Y:S02]  /*d4b30*/  @P1 LOP3.LUT R8, R8, 0x1, RZ, 0xfc, !PT ;  /* 0x0000000108081812 */ /* 0x000fe400078efcff */
[----:B------:R-:W-:Y:S01]  /*d4b40*/  LOP3.LUT R9, R9, 0xbfffffff, RZ, 0xc0, !PT ;  /* 0xbfffffff09097812 */ /* 0x000fe200078ec0ff */
[----:B------:R-:W-:Y:S01]  /*d4b50*/  VIADD R11, R29, 0x13d ;  /* 0x0000013d1d0b7836 */ /* 0x000fe20000000000 */
[----:B0-----:R-:W-:Y:S02]  /*d4b60*/  ISETP.LT.AND P1, PT, R17, UR6, !P0 ;  /* 0x0000000611007c0c */ /* 0x001fe4000c721270 */
[----:B---3--:R-:W-:Y:S01]  /*d4b70*/  ISETP.LT.AND P0, PT, R0, UR4, !P0 ;  /* 0x0000000400007c0c */ /* 0x008fe2000c701270 */
[----:B------:R-:W0:Y:S01]  /*d4b80*/  LDCU UR6, c[0x0][0x398] ;  /* 0x00007300ff0677ac */ /* 0x000e220008000800 */
[----:B------:R-:W3:Y:S01]  /*d4b90*/  LDCU UR4, c[0x0][0x398] ;  /* 0x00007300ff0477ac */ /* 0x000ee20008000800 */
[----:B------:R-:W-:Y:S01]  /*d4ba0*/  R2UR UR58, R26 ;  /* 0x000000001a3a72ca */ /* 0x000fe200000e0000 */
[----:B------:R-:W0:Y:S07]  /*d4bb0*/  LDCU UR67, c[0x0][0x398] ;  /* 0x00007300ff4377ac */ /* 0x000e2e0008000800 */
        /* <DEDUP_REMOVED lines=10> */
[----:B------:R-:W-:Y:S01]  /*d4c60*/  STL [R1+0x3638], R8 ;  /* 0x0036380801007387 */ /* 0x000fe20000100800 */
[----:B------:R-:W0:Y:S06]  /*d4c70*/  LDCU UR14, c[0x0][0x398] ;  /* 0x00007300ff0e77ac */ /* 0x000e2c0008000800 */
        /* <DEDUP_REMOVED lines=145> */
[----:B------:R-:W-:Y:S01]  /*d5590*/  ISETP.GE.AND P0, PT, R11, UR34, PT ;  /* 0x000000220b007c0c */ /* 0x000fe2000bf06270 */
[----:B------:R-:W-:Y:S01]  /*d55a0*/  VIADD R11, R29, 0x11f ;  /* 0x0000011f1d0b7836 */ /* 0x000fe20000000000 */
[----:B------:R-:W1:Y:S02]  /*d55b0*/  LDCU UR34, c[0x0][0x398] ;  /* 0x00007300ff2277ac */ /* 0x000e640008000800 */
[----:B0-----:R-:W-:Y:S02]  /*d55c0*/  ISETP.LT.AND P1, PT, R17, UR6, !P0 ;  /* 0x0000000611007c0c */ /* 0x001fe4000c721270 */
[----:B---3--:R-:W-:Y:S01]  /*d55d0*/  ISETP.LT.AND P0, PT, R0, UR4, !P0 ;  /* 0x0000000400007c0c */ /* 0x008fe2000c701270 */
[----:B------:R-:W0:Y:S01]  /*d55e0*/  LDCU UR6, c[0x0][0x398] ;  /* 0x00007300ff0677ac */ /* 0x000e220008000800 */
[----:B------:R-:W3:Y:S01]  /*d55f0*/  LDCU UR4, c[0x0][0x398] ;  /* 0x00007300ff0477ac */ /* 0x000ee20008000800 */
[----:B------:R-:W-:-:S10]  /*d5600*/  LOP3.LUT R9, R9, 0xfffffffe, RZ, 0xc0, !PT ;  /* 0xfffffffe09097812 */ /* 0x000fd400078ec0ff */
[----:B------:R-:W-:Y:S02]  /*d5610*/  @P0 LOP3.LUT R12, R12, 0x80000000, RZ, 0xfc, !PT ;  /* 0x800000000c0c0812 */ /* 0x000fe400078efcff */
        /* <DEDUP_REMOVED lines=8> */
[----:B------:R-:W0:Y:S08]  /*d56a0*/  LDCU UR42, c[0x0][0x398] ;  /* 0x00007300ff2a77ac */ /* 0x000e300008000800 */
        /* <DEDUP_REMOVED lines=46> */
[----:B------:R2:W-:Y:S01]  /*d5990*/  STL [R1+0x371c], R0 ;  /* 0x00371c0001007387 */ /* 0x0005e20000100800 */
[----:B------:R-:W0:Y:S06]  /*d59a0*/  LDCU UR52, c[0x0][0x398] ;  /* 0x00007300ff3477ac */ /* 0x000e2c0008000800 */
[----:B------:R-:W-:-:S04]  /*d59b0*/  @P1 LOP3.LUT R12, R12, 0x400000, RZ, 0xfc, !PT ;  /* 0x004000000c0c1812 */ /* 0x000fc800078efcff */
[----:B------:R-:W-:-:S04]  /*d59c0*/  LOP3.LUT R12, R12, 0xffdfffff, RZ, 0xc0, !PT ;  /* 0xffdfffff0c0c7812 */ /* 0x000fc800078ec0ff */
[----:B------:R-:W-:Y:S02]  /*d59d0*/  @P0 LOP3.LUT R12, R12, 0x200000, RZ, 0xfc, !PT ;  /* 0x002000000c0c0812 */ /* 0x000fe400078efcff */
[----:B------:R-:W-:-:S04]  /*d59e0*/  ISETP.GE.AND P0, PT, R11, UR54, PT ;  /* 0x000000360b007c0c */ /* 0x000fc8000bf06270 */
[----:B0-----:R-:W-:Y:S02]  /*d59f0*/  ISETP.LT.AND P1, PT, R17, UR6, !P0 ;  /* 0x0000000611007c0c */ /* 0x001fe4000c721270 */
[----:B---3--:R-:W-:Y:S02]  /*d5a00*/  ISETP.LT.AND P0, PT, R0, UR4, !P0 ;  /* 0x0000000400007c0c */ /* 0x008fe4000c701270 */
[----:B------:R-:W-:Y:S02]  /*d5a10*/  LOP3.LUT R12, R12, 0xffefffff, RZ, 0xc0, !PT ;  /* 0xffefffff0c0c7812 */ /* 0x000fe400078ec0ff */
[----:B--2---:R-:W-:Y:S01]  /*d5a20*/  F2FP.SATFINITE.E5M2.F32.PACK_AB_MERGE_C R0, R5, R4, RZ ;  /* 0x000000040500723e */ /* 0x004fe200048060ff */
[----:B------:R-:W0:Y:S01]  /*d5a30*/  LDCU UR6, c[0x0][0x398] ;  /* 0x00007300ff0677ac */ /* 0x000e220008000800 */
[----:B------:R-:W2:Y:S03]  /*d5a40*/  LDCU UR4, c[0x0][0x398] ;  /* 0x00007300ff0477ac */ /* 0x000ea60008000800 */
[----:B------:R3:W-:Y:S02]  /*d5a50*/  STL [R1+0x12a0], R0 ;  /* 0x0012a00001007387 */ /* 0x0007e40000100800 */
[----:B------:R-:W-:-:S04]  /*d5a60*/  @P1 LOP3.LUT R12, R12, 0x100000, RZ, 0xfc, !PT ;  /* 0x001000000c0c1812 */ /* 0x000fc800078efcff */
[----:B------:R-:W-:Y:S02]  /*d5a70*/  LOP3.LUT R12, R12, 0xfff7ffff, RZ, 0xc0, !PT ;  /* 0xfff7ffff0c0c7812 */ /* 0x000fe400078ec0ff */
[----:B---3--:R-:W-:Y:S02]  /*d5a80*/  F2FP.SATFINITE.E5M2.F32.PACK_AB_MERGE_C R0, R3, R2, RZ ;  /* 0x000000020300723e */ /* 0x008fe400048060ff */
[----:B------:R-:W-:Y:S02]  /*d5a90*/  F2FP.SATFINITE.E5M2.F32.PACK_AB_MERGE_C R3, R23, R24, RZ ;  /* 0x000000181703723e */ /* 0x000fe400048060ff */
[----:B------:R-:W-:Y:S01]  /*d5aa0*/  @P0 LOP3.LUT R12, R12, 0x80000, RZ, 0xfc, !PT ;  /* 0x000800000c0c0812 */ /* 0x000fe200078efcff */
[----:B------:R3:W-:Y:S04]  /*d5ab0*/  STL [R1+0x12a4], R0 ;  /* 0x0012a40001007387 */ /* 0x0007e80000100800 */
[----:B------:R0:W-:Y:S01]  /*d5ac0*/  STL [R1+0x3720], R12 ;  /* 0x0037200c01007387 */ /* 0x0001e20000100800 */
[----:B---3--:R-:W-:-:S05]  /*d5ad0*/  F2FP.SATFINITE.E5M2.F32.PACK_AB_MERGE_C R0, R27, R6, RZ ;  /* 0x000000061b00723e */ /* 0x008fca00048060ff */
[----:B------:R3:W-:Y:S04]  /*d5ae0*/  STL [R1+0x1294], R0 ;  /* 0x0012940001007387 */ /* 0x0007e80000100800 */
[----:B------:R-:W-:Y:S04]  /*d5af0*/  STL [R1+0x1290], R3 ;  /* 0x0012900301007387 */ /* 0x000fe80000100800 */
[----:B0-----:R-:W2:Y:S01]  /*d5b00*/  LDL.LU R12, [R1+0xb84] ;  /* 0x000b8400010c7983 */ /* 0x001ea20000300800 */
[----:B------:R-:W-:Y:S02]  /*d5b10*/  F2FP.SATFINITE.E5M2.F32.PACK_AB_MERGE_C R2, R21, R22, RZ ;  /* 0x000000161502723e */ /* 0x000fe400048060ff */
[----:B---3--:R-:W-:-:S03]  /*d5b20*/  F2FP.SATFINITE.E5M2.F32.PACK_AB_MERGE_C R0, R19, R20, RZ ;  /* 0x000000141300723e */ /* 0x008fc600048060ff */
        /* <DEDUP_REMOVED lines=30> */
[----:B------:R-:W3:Y:S04]  /*d5d10*/  LDL.LU R0, [R1+0xb88] ;  /* 0x000b880001007983 */ /* 0x000ee80000300800 */
[----:B---3--:R0:W-:Y:S04]  /*d5d20*/  STL [R1+0x3b08], R0 ;  /* 0x003b080001007387 */ /* 0x0081e80000100800 */
[----:B0-----:R-:W3:Y:S04]  /*d5d30*/  LDL.LU R0, [R1+0xb80] ;  /* 0x000b800001007983 */ /* 0x001ee80000300800 */
        /* <DEDUP_REMOVED lines=55> */
[----:B--2---:R-:W-:-:S03]  /*d60b0*/  F2FP.SATFINITE.E5M2.F32.PACK_AB_MERGE_C R12, R12, R0, RZ ;  /* 0x000000000c0c723e */ /* 0x004fc600048060ff */
[----:B------:R-:W2:Y:S04]  /*d60c0*/  LDL.LU R0, [R1+0x3b78] ;  /* 0x003b780001007983 */ /* 0x000ea80000300800 */
[----:B------:R0:W-:Y:S04]  /*d60d0*/  STL [R1+0x1274], R12 ;  /* 0x0012740c01007387 */ /* 0x0001e80000100800 */
[----:B0-----:R-:W2:Y:S02]  /*d60e0*/  LDL.LU R12, [R1+0x3b74] ;  /* 0x003b7400010c7983 */ /* 0x001ea40000300800 */
[----:B--2---:R-:W-:-:S02]  /*d60f0*/  F2FP.SATFINITE.E5M2.F32.PACK_AB_MERGE_C R12, R12, R0, RZ ;  /* 0x000000000c0c723e */ /* 0x004fc400048060ff */
        /* <DEDUP_REMOVED lines=53> */
[----:B------:R2:W-:Y:S01]  /*d6450*/  STL [R1+0xb80], R12 ;  /* 0x000b800c01007387 */ /* 0x0005e20000100800 */
[----:B---3--:R-:W-:Y:S02]  /*d6460*/  F2FP.SATFINITE.E5M2.F32.PACK_AB_MERGE_C R11, R29, R11, RZ ;  /* 0x0000000b1d0b723e */ /* 0x008fe400048060ff */
[----:B------:R-:W-:Y:S02]  /*d6470*/  F2FP.SATFINITE.E5M2.F32.PACK_AB_MERGE_C R3, R3, R2, RZ ;  /* 0x000000020303723e */ /* 0x000fe400048060ff */
[----:B------:R-:W-:Y:S02]  /*d6480*/  F2FP.SATFINITE.E5M2.F32.PACK_AB_MERGE_C R2, R27, R6, RZ ;  /* 0x000000061b02723e */ /* 0x000fe400048060ff */
[----:B--2---:R-:W-:-:S02]  /*d6490*/  F2FP.SATFINITE.E5M2.F32.PACK_AB_MERGE_C R12, R17, R0, RZ ;  /* 0x00000000110c723e */ /* 0x004fc400048060ff */
[----:B------:R-:W-:-:S03]  /*d64a0*/  F2FP.SATFINITE.E5M2.F32.PACK_AB_MERGE_C R0, R8, R9, RZ ;  /* 0x000000090800723e */ /* 0x000fc600048060ff */
[----:B------:R0:W-:Y:S04]  /*d64b0*/  STL [R1+0xb84], R12 ;  /* 0x000b840c01007387 */ /* 0x0001e80000100800 */
[----:B------:R-:W-:Y:S01]  /*d64c0*/  STL [R1+0xb74], R11 ;  /* 0x000b740b01007387 */ /* 0x000fe20000100800 */
[----:B0-----:R-:W-:-:S05]  /*d64d0*/  F2FP.SATFINITE.E5M2.F32.PACK_AB_MERGE_C R12, R7, R26, RZ ;  /* 0x0000001a070c723e */ /* 0x001fca00048060ff */
[----:B------:R-:W-:Y:S04]  /*d64e0*/  STL [R1+0x373c], R12 ;  /* 0x00373c0c01007387 */ /* 0x000fe80000100800 */
[----:B------:R0:W-:Y:S02]  /*d64f0*/  STL [R1+0xb70], R0 ;  /* 0x000b700001007387 */ /* 0x0001e40000100800 */
[----:B0-----:R-:W-:-:S05]  /*d6500*/  F2FP.SATFINITE.E5M2.F32.PACK_AB_MERGE_C R0, R18, R25, RZ ;  /* 0x000000191200723e */ /* 0x001fca00048060ff */
[----:B------:R0:W-:Y:S01]  /*d6510*/  STL [R1+0x3740], R0 ;  /* 0x0037400001007387 */ /* 0x0001e20000100800 */
[----:B------:R-:W-:Y:S02]  /*d6520*/  F2FP.SATFINITE.E5M2.F32.PACK_AB_MERGE_C R8, R15, R13, RZ ;  /* 0x0000000d0f08723e */ /* 0x000fe400048060ff */
[----:B------:R-:W-:Y:S02]  /*d6530*/  F2FP.SATFINITE.E5M2.F32.PACK_AB_MERGE_C R7, R28, R10, RZ ;  /* 0x0000000a1c07723e */ /* 0x000fe400048060ff */
[----:B0-----:R-:W-:-:S05]  /*d6540*/  F2FP.SATFINITE.E5M2.F32.PACK_AB_MERGE_C R0, R16, R14, RZ ;  /* 0x0000000e1000723e */ /* 0x001fca00048060ff */
[----:B------:R0:W-:Y:S04]  /*d6550*/  STL [R1+0xb54], R0 ;  /* 0x000b540001007387 */ /* 0x0001e80000100800 */
[----:B------:R-:W-:Y:S04]  /*d6560*/  STL [R1+0xb50], R8 ;  /* 0x000b500801007387 */ /* 0x000fe80000100800 */
[----:B------:R-:W-:Y:S01]  /*d6570*/  STL [R1+0xb44], R7 ;  /* 0x000b440701007387 */ /* 0x000fe20000100800 */
[----:B0-----:R-:W-:-:S05]  /*d6580*/  F2FP.SATFINITE.E5M2.F32.PACK_AB_MERGE_C R0, R5, R4, RZ ;  /* 0x000000040500723e */ /* 0x001fca00048060ff */
[----:B------:R0:W-:Y:S04]  /*d6590*/  STL [R1+0xb40], R0 ;  /* 0x000b400001007387 */ /* 0x0001e80000100800 */
[----:B------:R-:W-:Y:S04]  /*d65a0*/  STL [R1+0xb34], R3 ;  /* 0x000b340301007387 */ /* 0x000fe80000100800 */
[----:B------:R-:W-:Y:S01]  /*d65b0*/  STL [R1+0xb30], R2 ;  /* 0x000b300201007387 */ /* 0x000fe20000100800 */
[----:B0-----:R-:W-:-:S05]  /*d65c0*/  F2FP.SATFINITE.E5M2.F32.PACK_AB_MERGE_C R0, R23, R24, RZ ;  /* 0x000000181700723e */ /* 0x001fca00048060ff */
[----:B------:R0:W-:Y:S04]  /*d65d0*/  STL [R1+0xb20], R0 ;  /* 0x000b200001007387 */ /* 0x0001e80000100800 */
[----:B0-----:R-:W2:Y:S01]  /*d65e0*/  LDL.LU R0, [R1+0xab4] ;  /* 0x000ab40001007983 */ /* 0x001ea20000300800 */
[----:B------:R-:W-:Y:S02]  /*d65f0*/  F2FP.SATFINITE.E5M2.F32.PACK_AB_MERGE_C R3, R21, R22, RZ ;  /* 0x000000161503723e */ /* 0x000fe400048060ff */
[----:B------:R-:W-:-:S03]  /*d6600*/  F2FP.SATFINITE.E5M2.F32.PACK_AB_MERGE_C R2, R19, R20, RZ ;  /* 0x000000141302723e */ /* 0x000fc600048060ff */
        /* <DEDUP_REMOVED lines=125> */
[----:B------:R-:W-:Y:S01]  /*d6de0*/  F2FP.SATFINITE.E5M2.F32.PACK_AB_MERGE_C R3, R3, R26, RZ ;  /* 0x0000001a0303723e */ /* 0x000fe200048060ff */
[----:B------:R-:W-:Y:S01]  /*d6df0*/  STL [R1+0x37c8], R9 ;  /* 0x0037c80901007387 */ /* 0x000fe20000100800 */
[----:B------:R-:W-:-:S02]  /*d6e00*/  F2FP.SATFINITE.E5M2.F32.PACK_AB_MERGE_C R5, R5, R18, RZ ;  /* 0x000000120505723e */ /* 0x000fc400048060ff */
[----:B------:R-:W-:Y:S02]  /*d6e10*/  F2FP.SATFINITE.E5M2.F32.PACK_AB_MERGE_C R2, R2, R4, RZ ;  /* 0x000000040202723e */ /* 0x000fe400048060ff */
[----:B--2---:R-:W-:-:S05]  /*d6e20*/  F2FP.SATFINITE.E5M2.F32.PACK_AB_MERGE_C R0, R17, R12, RZ ;  /* 0x0000000c1100723e */ /* 0x004fca00048060ff */
[----:B------:R-:W-:Y:S04]  /*d6e30*/  STL [R1+0x3d0], R0 ;  /* 0x0003d00001007387 */ /* 0x000fe80000100800 */
[----:B------:R0:W-:Y:S04]  /*d6e40*/  STL [R1+0x37cc], R8 ;  /* 0x0037cc0801007387 */ /* 0x0001e80000100800 */
[----:B------:R2:W-:Y:S01]  /*d6e50*/  STL [R1+0x37d0], R3 ;  /* 0x0037d00301007387 */ /* 0x0005e20000100800 */
[----:B0-----:R-:W-:Y:S02]  /*d6e60*/  F2FP.SATFINITE.E5M2.F32.PACK_AB_MERGE_C R8, R25, R7, RZ ;  /* 0x000000071908723e */ /* 0x001fe400048060ff */
[----:B------:R-:W-:-:S03]  /*d6e70*/  F2FP.SATFINITE.E5M2.F32.PACK_AB_MERGE_C R0, R15, R13, RZ ;  /* 0x0000000d0f00723e */ /* 0x000fc600048060ff */
[----:B------:R-:W-:Y:S04]  /*d6e80*/  STL [R1+0x37d4], R8 ;  /* 0x0037d40801007387 */ /* 0x000fe80000100800 */
[----:B------:R0:W-:Y:S01]  /*d6e90*/  STL [R1+0x37dc], R5 ;  /* 0x0037dc0501007387 */ /* 0x0001e20000100800 */
[----:B--2---:R-:W-:Y:S02]  /*d6ea0*/  F2FP.SATFINITE.E5M2.F32.PACK_AB_MERGE_C R3, R28, R10, RZ ;  /* 0x0000000a1c03723e */ /* 0x004fe400048060ff */
[----:B0-----:R-:W-:-:S05]  /*d6eb0*/  F2FP.SATFINITE.E5M2.F32.PACK_AB_MERGE_C R5, R16, R14, RZ ;  /* 0x0000000e1005723e */ /* 0x001fca00048060ff */
[----:B------:R-:W-:Y:S04]  /*d6ec0*/  STL [R1+0x3a8], R5 ;  /* 0x0003a80501007387 */ /* 0x000fe80000100800 */
[----:B------:R0:W-:Y:S04]  /*d6ed0*/  STL [R1+0x3a4], R0 ;  /* 0x0003a40001007387 */ /* 0x0001e80000100800 */
[----:B------:R2:W-:Y:S04]  /*d6ee0*/  STL [R1+0x3a0], R3 ;  /* 0x0003a00301007387 */ /* 0x0005e80000100800 */
[----:B------:R3:W-:Y:S01]  /*d6ef0*/  STL [R1+0x38c], R2 ;  /* 0x00038c0201007387 */ /* 0x0007e20000100800 */
[----:B0-----:R-:W-:-:S02]  /*d6f00*/  F2FP.SATFINITE.E5M2.F32.PACK_AB_MERGE_C R0, R27, R6, RZ ;  /* 0x000000061b00723e */ /* 0x001fc400048060ff */
[----:B--2---:R-:W-:-:S03]  /*d6f10*/  F2FP.SATFINITE.E5M2.F32.PACK_AB_MERGE_C R3, R23, R24, RZ ;  /* 0x000000181703723e */ /* 0x004fc600048060ff */
[----:B------:R0:W-:Y:S04]  /*d6f20*/  STL [R1+0x388], R0 ;  /* 0x0003880001007387 */ /* 0x0001e80000100800 */
[----:B------:R-:W-:Y:S04]  /*d6f30*/  STL [R1+0x384], R3 ;  /* 0x0003840301007387 */ /* 0x000fe80000100800 */
[----:B------:R-:W2:Y:S01]  /*d6f40*/  LDL.LU R5, [R1+0x9c4] ;  /* 0x0009c40001057983 */ /* 0x000ea20000300800 */
[----:B---3--:R-:W-:Y:S02]  /*d6f50*/  F2FP.SATFINITE.E5M2.F32.PACK_AB_MERGE_C R2, R21, R22, RZ ;  /* 0x000000161502723e */ /* 0x008fe400048060ff */
[----:B0-----:R-:W-:-:S03]  /*d6f60*/  F2FP.SATFINITE.E5M2.F32.PACK_AB_MERGE_C R0, R19, R20, RZ ;  /* 0x000000141300723e */ /* 0x001fc600048060ff */
        /* <DEDUP_REMOVED lines=154> */
[----:B------:R3:W-:Y:S02]  /*d7910*/  STL [R1+0x30c], R5 ;  /* 0x00030c0501007387 */ /* 0x0007e40000100800 */
[----:B---3--:R-:W-:Y:S02]  /*d7920*/  F2FP.SATFINITE.E5M2.F32.PACK_AB_MERGE_C R5, R0, R9, RZ ;  /* 0x000000090005723e */ /* 0x008fe400048060ff */
[----:B------:R-:W-:Y:S02]  /*d7930*/  F2FP.SATFINITE.E5M2.F32.PACK_AB_MERGE_C R0, R17, R12, RZ ;  /* 0x0000000c1100723e */ /* 0x000fe400048060ff */
[----:B--2---:R-:W-:-:S05]  /*d7940*/  F2FP.SATFINITE.E5M2.F32.PACK_AB_MERGE_C R3, R3, R8, RZ ;  /* 0x000000080303723e */ /* 0x004fca00048060ff */
[----:B------:R0:W-:Y:S04]  /*d7950*/  STL [R1+0x308], R3 ;  /* 0x0003080301007387 */ /* 0x0001e80000100800 */
[----:B------:R2:W-:Y:S04]  /*d7960*/  STL [R1+0x304], R5 ;  /* 0x0003040501007387 */ /* 0x0005e80000100800 */
[----:B------:R3:W-:Y:S01]  /*d7970*/  STL [R1+0x300], R0 ;  /* 0x0003000001007387 */ /* 0x0007e20000100800 */
[----:B0-----:R-:W-:Y:S02]  /*d7980*/  F2FP.SATFINITE.E5M2.F32.PACK_AB_MERGE_C R3, R29, R11, RZ ;  /* 0x0000000b1d03723e */ /* 0x001fe400048060ff */
[----:B--2---:R-:W-:-:S02]  /*d7990*/  F2FP.SATFINITE.E5M2.F32.PACK_AB_MERGE_C R5, R7, R26, RZ ;  /* 0x0000001a0705723e */ /* 0x004fc400048060ff */
[----:B---3--:R-:W-:Y:S01]  /*d79a0*/  F2FP.SATFINITE.E5M2.F32.PACK_AB_MERGE_C R0, R18, R25, RZ ;  /* 0x000000191200723e */ /* 0x008fe200048060ff */
[----:B------:R0:W-:Y:S04]  /*d79b0*/  STL [R1+0x2ec], R3 ;  /* 0x0002ec0301007387 */ /* 0x0001e80000100800 */
[----:B------:R2:W-:Y:S04]  /*d79c0*/  STL [R1+0x2e8], R5 ;  /* 0x0002e80501007387 */ /* 0x0005e80000100800 */
[----:B------:R3:W-:Y:S01]  /*d79d0*/  STL [R1+0x2e4], R0 ;  /* 0x0002e40001007387 */ /* 0x0007e20000100800 */
[----:B0-----:R-:W-:-:S02]  /*d79e0*/  F2FP.SATFINITE.E5M2.F32.PACK_AB_MERGE_C R3, R16, R14, RZ ;  /* 0x0000000e1003723e */ /* 0x001fc400048060ff */
[----:B--2---:R-:W-:Y:S02]  /*d79f0*/  F2FP.SATFINITE.E5M2.F32.PACK_AB_MERGE_C R5, R15, R13, RZ ;  /* 0x0000000d0f05723e */ /* 0x004fe400048060ff */
[----:B---3--:R-:W-:Y:S01]  /*d7a00*/  F2FP.SATFINITE.E5M2.F32.PACK_AB_MERGE_C R0, R28, R10, RZ ;  /* 0x0000000a1c00723e */ /* 0x008fe200048060ff */
[----:B------:R0:W-:Y:S04]  /*d7a10*/  STL [R1+0x2e0], R3 ;  /* 0x0002e00301007387 */ /* 0x0001e80000100800 */
[----:B------:R-:W-:Y:S04]  /*d7a20*/  STL [R1+0x990], R5 ;  /* 0x0009900501007387 */ /* 0x000fe80000100800 */
[----:B------:R2:W-:Y:S01]  /*d7a30*/  STL [R1+0x994], R0 ;  /* 0x0009940001007387 */ /* 0x0005e20000100800 */
[----:B------:R-:W-:-:S02]  /*d7a40*/  F2FP.SATFINITE.E5M2.F32.PACK_AB_MERGE_C R29, R21, R22, RZ ;  /* 0x00000016151d723e */ /* 0x000fc400048060ff */
[----:B0-----:R-:W-:Y:S02]  /*d7a50*/  F2FP.SATFINITE.E5M2.F32.PACK_AB_MERGE_C R3, R2, R4, RZ ;  /* 0x000000040203723e */ /* 0x001fe400048060ff */
[----:B------:R-:W-:Y:S02]  /*d7a60*/  F2FP.SATFINITE.E5M2.F32.PACK_AB_MERGE_C R2, R27, R6, RZ ;  /* 0x000000061b02723e */ /* 0x000fe400048060ff */
[----:B--2---:R-:W-:Y:S01]  /*d7a70*/  F2FP.SATFINITE.E5M2.F32.PACK_AB_MERGE_C R0, R23, R24, RZ ;  /* 0x000000181700723e */ /* 0x004fe200048060ff */
[----:B------:R-:W-:Y:S04]  /*d7a80*/  STL [R1+0x91c], R3 ;  /* 0x00091c0301007387 */ /* 0x000fe80000100800 */
[----:B------:R-:W-:Y:S04]  /*d7a90*/  STL [R1+0x980], R2 ;  /* 0x0009800201007387 */ /* 0x000fe80000100800 */
[----:B------:R0:W-:Y:S04]  /*d7aa0*/  STL [R1+0x372c], R29 ;  /* 0x00372c1d01007387 */ /* 0x0001e80000100800 */
[----:B------:R2:W-:Y:S04]  /*d7ab0*/  STL [R1+0x918], R0 ;  /* 0x0009180001007387 */ /* 0x0005e80000100800 */
[----:B0-----:R-:W3:Y:S01]  /*d7ac0*/  LDL.LU R29, [R1+0x8f4] ;  /* 0x0008f400011d7983 */ /* 0x001ee20000300800 */
[----:B--2---:R-:W-:-:S03]  /*d7ad0*/  F2FP.SATFINITE.E5M2.F32.PACK_AB_MERGE_C R0, R19, R20, RZ ;  /* 0x000000141300723e */ /* 0x004fc600048060ff */
[----:B---3--:R0:W-:Y:S04]  /*d7ae0*/  STL [R1+0x39c8], R29 ;  /* 0x0039c81d01007387 */ /* 0x0081e80000100800 */
        /* <DEDUP_REMOVED lines=135> */
[----:B------:R-:W2:Y:S01]  /*d8360*/  LDL.LU R5, [R1+0x39c4] ;  /* 0x0039c40001057983 */ /* 0x000ea20000300800 */
[----:B---3--:R-:W-:Y:S02]  /*d8370*/  F2FP.SATFINITE.E5M2.F32.PACK_AB_MERGE_C R3, R9, R3, RZ ;  /* 0x000000030903723e */ /* 0x008fe400048060ff */
[----:B------:R-:W-:Y:S01]  /*d8380*/  F2FP.SATFINITE.E5M2.F32.PACK_AB_MERGE_C R0, R12, R0, RZ ;  /* 0x000000000c00723e */ /* 0x000fe200048060ff */
[----:B------:R-:W-:Y:S01]  /*d8390*/  STL [R1+0x278], R29 ;  /* 0x0002781d01007387 */ /* 0x000fe20000100800 */
        /* <DEDUP_REMOVED lines=14> */
[----:B------:R-:W-:Y:S04]  /*d8480*/  STL [R1+0x8c0], R5 ;  /* 0x0008c00501007387 */ /* 0x000fe80000100800 */
[----:B------:R-:W-:Y:S04]  /*d8490*/  STL [R1+0x260], R3 ;  /* 0x0002600301007387 */ /* 0x000fe80000100800 */
[----:B------:R0:W-:Y:S04]  /*d84a0*/  STL [R1+0x37d8], R9 ;  /* 0x0037d80901007387 */ /* 0x0001e80000100800 */
[----:B------:R2:W-:Y:S01]  /*d84b0*/  STL [R1+0x25c], R0 ;  /* 0x00025c0001007387 */ /* 0x0005e20000100800 */
[----:B------:R-:W-:-:S02]  /*d84c0*/  F2FP.SATFINITE.E5M2.F32.PACK_AB_MERGE_C R8, R21, R22, RZ ;  /* 0x000000161508723e */ /* 0x000fc400048060ff */
[----:B0-----:R-:W-:Y:S02]  /*d84d0*/  F2FP.SATFINITE.E5M2.F32.PACK_AB_MERGE_C R9, R23, R24, RZ ;  /* 0x000000181709723e */ /* 0x001fe400048060ff */
[----:B--2---:R-:W-:-:S03]  /*d84e0*/  F2FP.SATFINITE.E5M2.F32.PACK_AB_MERGE_C R0, R27, R6, RZ ;  /* 0x000000061b00723e */ /* 0x004fc600048060ff */
[----:B------:R0:W-:Y:S04]  /*d84f0*/  STL [R1+0x37e0], R9 ;  /* 0x0037e00901007387 */ /* 0x0001e80000100800 */
[----:B------:R2:W-:Y:S04]  /*d8500*/  STL [R1+0x8a0], R0 ;  /* 0x0008a00001007387 */ /* 0x0005e80000100800 */
[----:B------:R-:W-:Y:S04]  /*d8510*/  STL [R1+0x37e4], R8 ;  /* 0x0037e40801007387 */ /* 0x000fe80000100800 */
[----:B0-----:R-:W3:Y:S01]  /*d8520*/  LDL.LU R9, [R1+0x87c] ;  /* 0x00087c0001097983 */ /* 0x001ee20000300800 */
[----:B--2---:R-:W-:-:S03]  /*d8530*/  F2FP.SATFINITE.E5M2.F32.PACK_AB_MERGE_C R0, R19, R20, RZ ;  /* 0x000000141300723e */ /* 0x004fc600048060ff */
[----:B---3--:R0:W-:Y:S04]  /*d8540*/  STL [R1+0x39b4], R9 ;  /* 0x0039b40901007387 */ /* 0x0081e80000100800 */
[----:B------:R-:W-:Y:S04]  /*d8550*/  STL [R1+0x24c], R0 ;  /* 0x00024c0001007387 */ /* 0x000fe80000100800 */
        /* <DEDUP_REMOVED lines=46> */
[----:B0-----:R-:W3:Y:S01]  /*d8840*/  LDL.LU R29, [R1+0x850] ;  /* 0x00085000011d7983 */ /* 0x001ee20000300800 */
[----:B--2---:R-:W-:-:S03]  /*d8850*/  F2FP.SATFINITE.E5M2.F32.PACK_AB_MERGE_C R9, R9, R8, RZ ;  /* 0x000000080909723e */ /* 0x004fc600048060ff */
[----:B---3--:R0:W-:Y:S04]  /*d8860*/  STL [R1+0x39a8], R29 ;  /* 0x0039a81d01007387 */ /* 0x0081e80000100800 */
[----:B0-----:R-:W2:Y:S04]  /*d8870*/  LDL.LU R29, [R1+0x868] ;  /* 0x00086800011d7983 */ /* 0x001ea80000300800 */
        /* <DEDUP_REMOVED lines=40> */
[----:B0-----:R-:W3:Y:S01]  /*d8b00*/  LDL.LU R9, [R1+0x85c] ;  /* 0x00085c0001097983 */ /* 0x001ee20000300800 */
[----:B--2---:R-:W-:-:S03]  /*d8b10*/  F2FP.SATFINITE.E5M2.F32.PACK_AB_MERGE_C R8, R8, R29, RZ ;  /* 0x0000001d0808723e */ /* 0x004fc600048060ff */
[----:B------:R-:W2:Y:S04]  /*d8b20*/  LDL.LU R29, [R1+0x39a8] ;  /* 0x0039a800011d7983 */ /* 0x000ea80000300800 */
[----:B------:R0:W-:Y:S04]  /*d8b30*/  STL [R1+0x860], R8 ;  /* 0x0008600801007387 */ /* 0x0001e80000100800 */
[----:B0-----:R-:W2:Y:S02]  /*d8b40*/  LDL.LU R8, [R1+0x39a4] ;  /* 0x0039a40001087983 */ /* 0x001ea40000300800 */
[----:B--2---:R-:W-:-:S02]  /*d8b50*/  F2FP.SATFINITE.E5M2.F32.PACK_AB_MERGE_C R8, R8, R29, RZ ;  /* 0x0000001d0808723e */ /* 0x004fc400048060ff */
[----:B------:R-:W2:Y:S04]  /*d8b60*/  LDL.LU R29, [R1+0x39a0] ;  /* 0x0039a000011d7983 */ /* 0x000ea80000300800 */
[----:B------:R0:W-:Y:S04]  /*d8b70*/  STL [R1+0x23c], R8 ;  /* 0x00023c0801007387 */ /* 0x0001e80000100800 */
[----:B0-----:R-:W3:Y:S02]  /*d8b80*/  LDL.LU R8, [R1+0x399c] ;  /* 0x00399c0001087983 */ /* 0x001ee40000300800 */
[----:B---3--:R-:W-:-:S02]  /*d8b90*/  F2FP.SATFINITE.E5M2.F32.PACK_AB_MERGE_C R9, R9, R8, RZ ;  /* 0x000000080909723e */ /* 0x008fc400048060ff */
        /* <DEDUP_REMOVED lines=29> */
[----:B------:R2:W-:Y:S01]  /*d8d70*/  STL [R1+0x224], R9 ;  /* 0x0002240901007387 */ /* 0x0005e20000100800 */
[----:B------:R-:W-:Y:S02]  /*d8d80*/  F2FP.SATFINITE.E5M2.F32.PACK_AB_MERGE_C R2, R2, R4, RZ ;  /* 0x000000040202723e */ /* 0x000fe400048060ff */
[----:B--2---:R-:W-:Y:S02]  /*d8d90*/  F2FP.SATFINITE.E5M2.F32.PACK_AB_MERGE_C R9, R29, R8, RZ ;  /* 0x000000081d09723e */ /* 0x004fe400048060ff */
[----:B------:R-:W-:Y:S02]  /*d8da0*/  F2FP.SATFINITE.E5M2.F32.PACK_AB_MERGE_C R8, R3, R5, RZ ;  /* 0x000000050308723e */ /* 0x000fe400048060ff */
[----:B------:R-:W-:-:S02]  /*d8db0*/  F2FP.SATFINITE.E5M2.F32.PACK_AB_MERGE_C R3, R12, R0, RZ ;  /* 0x000000000c03723e */ /* 0x000fc400048060ff */
[----:B------:R-:W-:Y:S01]  /*d8dc0*/  F2FP.SATFINITE.E5M2.F32.PACK_AB_MERGE_C R5, R11, R17, RZ ;  /* 0x000000110b05723e */ /* 0x000fe200048060ff */
[----:B------:R-:W-:Y:S04]  /*d8dd0*/  STL [R1+0x220], R9 ;  /* 0x0002200901007387 */ /* 0x000fe80000100800 */
[----:B------:R-:W-:Y:S01]  /*d8de0*/  STL [R1+0x21c], R8 ;  /* 0x00021c0801007387 */ /* 0x000fe20000100800 */
[----:B------:R-:W-:-:S03]  /*d8df0*/  F2FP.SATFINITE.E5M2.F32.PACK_AB_MERGE_C R0, R7, R26, RZ ;  /* 0x0000001a0700723e */ /* 0x000fc600048060ff */
[----:B------:R0:W-:Y:S04]  /*d8e00*/  STL [R1+0x800], R3 ;  /* 0x0008000301007387 */ /* 0x0001e80000100800 */
[----:B------:R2:W-:Y:S04]  /*d8e10*/  STL [R1+0x218], R5 ;  /* 0x0002180501007387 */ /* 0x0005e80000100800 */
[----:B------:R3:W-:Y:S01]  /*d8e20*/  STL [R1+0x214], R0 ;  /* 0x0002140001007387 */ /* 0x0007e20000100800 */
[----:B0-----:R-:W-:Y:S02]  /*d8e30*/  F2FP.SATFINITE.E5M2.F32.PACK_AB_MERGE_C R3, R18, R25, RZ ;  /* 0x000000191203723e */ /* 0x001fe400048060ff */
[----:B--2---:R-:W-:-:S02]  /*d8e40*/  F2FP.SATFINITE.E5M2.F32.PACK_AB_MERGE_C R5, R16, R14, RZ ;  /* 0x0000000e1005723e */ /* 0x004fc400048060ff */
[----:B---3--:R-:W-:Y:S01]  /*d8e50*/  F2FP.SATFINITE.E5M2.F32.PACK_AB_MERGE_C R0, R15, R13, RZ ;  /* 0x0000000d0f00723e */ /* 0x008fe200048060ff */
[----:B------:R0:W-:Y:S04]  /*d8e60*/  STL [R1+0x210], R3 ;  /* 0x0002100301007387 */ /* 0x0001e80000100800 */
[----:B------:R-:W-:Y:S04]  /*d8e70*/  STL [R1+0x7e0], R5 ;  /* 0x0007e00501007387 */ /* 0x000fe80000100800 */
[----:B------:R2:W-:Y:S01]  /*d8e80*/  STL [R1+0x1fc], R0 ;  /* 0x0001fc0001007387 */ /* 0x0005e20000100800 */
[----:B0-----:R-:W-:-:S02]  /*d8e90*/  F2FP.SATFINITE.E5M2.F32.PACK_AB_MERGE_C R3, R28, R10, RZ ;  /* 0x0000000a1c03723e */ /* 0x001fc400048060ff */
[----:B--2---:R-:W-:-:S03]  /*d8ea0*/  F2FP.SATFINITE.E5M2.F32.PACK_AB_MERGE_C R0, R27, R6, RZ ;  /* 0x000000061b00723e */ /* 0x004fc600048060ff */
[----:B------:R0:W-:Y:S04]  /*d8eb0*/  STL [R1+0x1f8], R3 ;  /* 0x0001f80301007387 */ /* 0x0001e80000100800 */
[----:B------:R2:W-:Y:S04]  /*d8ec0*/  STL [R1+0x1f4], R2 ;  /* 0x0001f40201007387 */ /* 0x0005e80000100800 */
[----:B------:R3:W-:Y:S01]  /*d8ed0*/  STL [R1+0x7c0], R0 ;  /* 0x0007c00001007387 */ /* 0x0007e20000100800 */
[----:B0-----:R-:W-:-:S05]  /*d8ee0*/  F2FP.SATFINITE.E5M2.F32.PACK_AB_MERGE_C R3, R23, R24, RZ ;  /* 0x000000181703723e */ /* 0x001fca00048060ff */
[----:B------:R-:W-:Y:S04]  /*d8ef0*/  STL [R1+0x1f0], R3 ;  /* 0x0001f00301007387 */ /* 0x000fe80000100800 */
[----:B------:R-:W4:Y:S01]  /*d8f00*/  LDL.LU R18, [R1+0x7ac] ;  /* 0x0007ac0001127983 */ /* 0x000f220000300800 */
[----:B--2---:R-:W-:Y:S02]  /*d8f10*/  F2FP.SATFINITE.E5M2.F32.PACK_AB_MERGE_C R2, R21, R22, RZ ;  /* 0x000000161502723e */ /* 0x004fe400048060ff */
[----:B---3--:R-:W-:-:S03]  /*d8f20*/  F2FP.SATFINITE.E5M2.F32.PACK_AB_MERGE_C R0, R19, R20, RZ ;  /* 0x000000141300723e */ /* 0x008fc600048060ff */
[----:B------:R-:W-:Y:S04]  /*d8f30*/  STL [R1+0x1dc], R2 ;  /* 0x0001dc0201007387 */ /* 0x000fe80000100800 */
[----:B----4-:R0:W-:Y:S04]  /*d8f40*/  STL [R1+0x3954], R18 ;  /* 0x0039541201007387 */ /* 0x0101e80000100800 */
        /* <DEDUP_REMOVED lines=16> */
[----:B------:R-:W4:Y:S04]  /*d9050*/  LDL.LU R9, [R1+0x788] ;  /* 0x0007880001097983 */ /* 0x000f280000300800 */
        /* <DEDUP_REMOVED lines=38> */
[----:B------:R-:W3:Y:S04]  /*d92c0*/  LDL.LU R17, [R1+0x394c] ;  /* 0x00394c0001117983 */ /* 0x000ee80000300800 */
[----:B------:R0:W-:Y:S04]  /*d92d0*/  STL [R1+0x3730], R18 ;  /* 0x0037301201007387 */ /* 0x0001e80000100800 */
[----:B0-----:R-:W2:Y:S01]  /*d92e0*/  LDL.LU R18, [R1+0x780] ;  /* 0x0007800001127983 */ /* 0x001ea20000300800 */
[----:B---3--:R-:W-:-:S03]  /*d92f0*/  F2FP.SATFINITE.E5M2.F32.PACK_AB_MERGE_C R17, R17, R12, RZ ;  /* 0x0000000c1111723e */ /* 0x008fc600048060ff */
[----:B------:R-:W2:Y:S01]  /*d9300*/  LDL.LU R12, [R1+0x3948] ;  /* 0x00394800010c7983 */ /* 0x000ea20000300800 */
[----:B------:R-:W-:-:S03]  /*d9310*/  F2FP.SATFINITE.E5M2.F32.PACK_AB_MERGE_C R29, R5, R29, RZ ;  /* 0x0000001d051d723e */ /* 0x000fc600048060ff */
[----:B------:R0:W-:Y:S01]  /*d9320*/  STL [R1+0x3734], R17 ;  /* 0x0037341101007387 */ /* 0x0001e20000100800 */
[----:B----4-:R-:W-:Y:S02]  /*d9330*/  F2FP.SATFINITE.E5M2.F32.PACK_AB_MERGE_C R8, R8, R9, RZ ;  /* 0x000000090808723e */ /* 0x010fe400048060ff */
[----:B0-----:R-:W-:Y:S02]  /*d9340*/  F2FP.SATFINITE.E5M2.F32.PACK_AB_MERGE_C R17, R0, R3, RZ ;  /* 0x000000030011723e */ /* 0x001fe400048060ff */
[----:B------:R-:W-:Y:S02]  /*d9350*/  F2FP.SATFINITE.E5M2.F32.PACK_AB_MERGE_C R3, R15, R13, RZ ;  /* 0x0000000d0f03723e */ /* 0x000fe400048060ff */
[----:B------:R-:W-:Y:S02]  /*d9360*/  F2FP.SATFINITE.E5M2.F32.PACK_AB_MERGE_C R0, R28, R10, RZ ;  /* 0x0000000a1c00723e */ /* 0x000fe400048060ff */
[----:B--2---:R-:W-:-:S05]  /*d9370*/  F2FP.SATFINITE.E5M2.F32.PACK_AB_MERGE_C R12, R12, R18, RZ ;  /* 0x000000120c0c723e */ /* 0x004fca00048060ff */
[----:B------:R-:W-:Y:S04]  /*d9380*/  STL [R1+0x3744], R12 ;  /* 0x0037440c01007387 */ /* 0x000fe80000100800 */
[----:B------:R0:W-:Y:S04]  /*d9390*/  STL [R1+0x3754], R29 ;  /* 0x0037541d01007387 */ /* 0x0001e80000100800 */
[----:B------:R-:W-:Y:S04]  /*d93a0*/  STL [R1+0x1b8], R8 ;  /* 0x0001b80801007387 */ /* 0x000fe80000100800 */
[----:B------:R2:W-:Y:S01]  /*d93b0*/  STL [R1+0x3758], R17 ;  /* 0x0037581101007387 */ /* 0x0005e20000100800 */
[----:B0-----:R-:W-:-:S02]  /*d93c0*/  F2FP.SATFINITE.E5M2.F32.PACK_AB_MERGE_C R29, R26, R11, RZ ;  /* 0x0000000b1a1d723e */ /* 0x001fc400048060ff */
[----:B--2---:R-:W-:-:S03]  /*d93d0*/  F2FP.SATFINITE.E5M2.F32.PACK_AB_MERGE_C R17, R25, R7, RZ ;  /* 0x000000071911723e */ /* 0x004fc600048060ff */
[----:B------:R0:W-:Y:S04]  /*d93e0*/  STL [R1+0x3760], R29 ;  /* 0x0037601d01007387 */ /* 0x0001e80000100800 */
[----:B------:R2:W-:Y:S01]  /*d93f0*/  STL [R1+0x3764], R17 ;  /* 0x0037641101007387 */ /* 0x0005e20000100800 */
[----:B0-----:R-:W-:Y:S02]  /*d9400*/  F2FP.SATFINITE.E5M2.F32.PACK_AB_MERGE_C R29, R16, R14, RZ ;  /* 0x0000000e101d723e */ /* 0x001fe400048060ff */
[----:B--2---:R-:W-:-:S03]  /*d9410*/  F2FP.SATFINITE.E5M2.F32.PACK_AB_MERGE_C R17, R2, R4, RZ ;  /* 0x000000040211723e */ /* 0x004fc600048060ff */
[----:B------:R0:W-:Y:S04]  /*d9420*/  STL [R1+0x3774], R29 ;  /* 0x0037741d01007387 */ /* 0x0001e80000100800 */
[----:B------:R-:W-:Y:S04]  /*d9430*/  STL [R1+0x190], R3 ;  /* 0x0001900301007387 */ /* 0x000fe80000100800 */
[----:B------:R2:W-:Y:S04]  /*d9440*/  STL [R1+0x3778], R17 ;  /* 0x0037781101007387 */ /* 0x0005e80000100800 */
[----:B------:R3:W-:Y:S01]  /*d9450*/  STL [R1+0x18c], R0 ;  /* 0x00018c0001007387 */ /* 0x0007e20000100800 */
[----:B0-----:R-:W-:-:S02]  /*d9460*/  F2FP.SATFINITE.E5M2.F32.PACK_AB_MERGE_C R29, R27, R6, RZ ;  /* 0x000000061b1d723e */ /* 0x001fc400048060ff */
[----:B--2---:R-:W-:Y:S02]  /*d9470*/  F2FP.SATFINITE.E5M2.F32.PACK_AB_MERGE_C R17, R23, R24, RZ ;  /* 0x000000181711723e */ /* 0x004fe400048060ff */
[----:B---3--:R-:W-:Y:S01]  /*d9480*/  F2FP.SATFINITE.E5M2.F32.PACK_AB_MERGE_C R0, R21, R22, RZ ;  /* 0x000000161500723e */ /* 0x008fe200048060ff */
[----:B------:R-:W-:Y:S04]  /*d9490*/  STL [R1+0x3784], R29 ;  /* 0x0037841d01007387 */ /* 0x000fe80000100800 */
[----:B------:R0:W-:Y:S04]  /*d94a0*/  STL [R1+0x3788], R17 ;  /* 0x0037881101007387 */ /* 0x0001e80000100800 */
[----:B0-----:R-:W2:Y:S04]  /*d94b0*/  LDL.LU R17, [R1+0x714] ;  /* 0x0007140001117983 */ /* 0x001ea80000300800 */
[----:B------:R-:W-:Y:S04]  /*d94c0*/  STL [R1+0x17c], R0 ;  /* 0x00017c0001007387 */ /* 0x000fe80000100800 */
        /* <DEDUP_REMOVED lines=11> */
[----:B0-----:R-:W3:Y:S01]  /*d9580*/  LDL.LU R18, [R1+0x700] ;  /* 0x0007000001127983 */ /* 0x001ee20000300800 */
[----:B------:R-:W-:-:S02]  /*d9590*/  F2FP.SATFINITE.E5M2.F32.PACK_AB_MERGE_C R29, R19, R20, RZ ;  /* 0x00000014131d723e */ /* 0x000fc400048060ff */
[----:B--2---:R-:W-:Y:S01]  /*d95a0*/  F2FP.SATFINITE.E5M2.F32.PACK_AB_MERGE_C R17, R17, R12, RZ ;  /* 0x0000000c1111723e */ /* 0x004fe200048060ff */
[----:B---3--:R0:W-:Y:S04]  /*d95b0*/  STL [R1+0x3940], R18 ;  /* 0x0039401201007387 */ /* 0x0081e80000100800 */
[----:B0-----:R-:W2:Y:S04]  /*d95c0*/  LDL.LU R18, [R1+0x718] ;  /* 0x0007180001127983 */ /* 0x001ea80000300800 */
        /* <DEDUP_REMOVED lines=26> */
[----:B0-----:R-:W2:Y:S04]  /*d9770*/  LDL.LU R29, [R1+0x70c] ;  /* 0x00070c00011d7983 */ /* 0x001ea80000300800 */
        /* <DEDUP_REMOVED lines=13> */
[----:B------:R3:W-:Y:S01]  /*d9850*/  STL [R1+0x37a4], R29 ;  /* 0x0037a41d01007387 */ /* 0x0007e20000100800 */
[----:B----4-:R-:W-:Y:S02]  /*d9860*/  F2FP.SATFINITE.E5M2.F32.PACK_AB_MERGE_C R5, R5, R8, RZ ;  /* 0x000000080505723e */ /* 0x010fe400048060ff */
[----:B------:R-:W-:Y:S02]  /*d9870*/  F2FP.SATFINITE.E5M2.F32.PACK_AB_MERGE_C R13, R13, R11, RZ ;  /* 0x0000000b0d0d723e */ /* 0x000fe400048060ff */
[----:B------:R-:W-:Y:S02]  /*d9880*/  F2FP.SATFINITE.E5M2.F32.PACK_AB_MERGE_C R10, R10, R26, RZ ;  /* 0x0000001a0a0a723e */ /* 0x000fe400048060ff */
[----:B------:R-:W-:-:S02]  /*d9890*/  F2FP.SATFINITE.E5M2.F32.PACK_AB_MERGE_C R4, R4, R15, RZ ;  /* 0x0000000f0404723e */ /* 0x000fc400048060ff */
[----:B------:R-:W-:Y:S02]  /*d98a0*/  F2FP.SATFINITE.E5M2.F32.PACK_AB_MERGE_C R8, R23, R24, RZ ;  /* 0x000000181708723e */ /* 0x000fe400048060ff */
[----:B---3--:R-:W-:Y:S02]  /*d98b0*/  F2FP.SATFINITE.E5M2.F32.PACK_AB_MERGE_C R29, R12, R17, RZ ;  /* 0x000000110c1d723e */ /* 0x008fe400048060ff */
[----:B------:R-:W-:-:S03]  /*d98c0*/  F2FP.SATFINITE.E5M2.F32.PACK_AB_MERGE_C R17, R9, R18, RZ ;  /* 0x000000120911723e */ /* 0x000fc600048060ff */
[----:B------:R0:W-:Y:S04]  /*d98d0*/  STL [R1+0x37b0], R29 ;  /* 0x0037b01d01007387 */ /* 0x0001e80000100800 */
[----:B------:R2:W-:Y:S01]  /*d98e0*/  STL [R1+0x37b4], R17 ;  /* 0x0037b41101007387 */ /* 0x0005e20000100800 */
[----:B0-----:R-:W-:Y:S02]  /*d98f0*/  F2FP.SATFINITE.E5M2.F32.PACK_AB_MERGE_C R29, R0, R3, RZ ;  /* 0x00000003001d723e */ /* 0x001fe400048060ff */
[----:B--2---:R-:W-:Y:S02]  /*d9900*/  F2FP.SATFINITE.E5M2.F32.PACK_AB_MERGE_C R17, R25, R7, RZ ;  /* 0x000000071911723e */ /* 0x004fe400048060ff */
[----:B------:R-:W-:Y:S02]  /*d9910*/  F2FP.SATFINITE.E5M2.F32.PACK_AB_MERGE_C R7, R16, R14, RZ ;  /* 0x0000000e1007723e */ /* 0x000fe400048060ff */
[----:B------:R-:W-:Y:S01]  /*d9920*/  F2FP.SATFINITE.E5M2.F32.PACK_AB_MERGE_C R3, R2, R28, RZ ;  /* 0x0000001c0203723e */ /* 0x000fe200048060ff */
[----:B------:R-:W-:Y:S04]  /*d9930*/  STL [R1+0x37bc], R29 ;  /* 0x0037bc1d01007387 */ /* 0x000fe80000100800 */
[----:B------:R-:W-:Y:S04]  /*d9940*/  STL [R1+0x15c], R5 ;  /* 0x00015c0501007387 */ /* 0x000fe80000100800 */
[----:B------:R-:W-:Y:S04]  /*d9950*/  STL [R1+0x37e8], R13 ;  /* 0x0037e80d01007387 */ /* 0x000fe80000100800 */
[----:B------:R-:W-:Y:S01]  /*d9960*/  STL [R1+0x37ec], R10 ;  /* 0x0037ec0a01007387 */ /* 0x000fe20000100800 */
[----:B------:R-:W-:-:S03]  /*d9970*/  F2FP.SATFINITE.E5M2.F32.PACK_AB_MERGE_C R14, R27, R6, RZ ;  /* 0x000000061b0e723e */ /* 0x000fc600048060ff */
[----:B------:R-:W-:Y:S04]  /*d9980*/  STL [R1+0x37f0], R17 ;  /* 0x0037f01101007387 */ /* 0x000fe80000100800 */
[----:B------:R-:W-:Y:S01]  /*d9990*/  STL [R1+0x37f4], R7 ;  /* 0x0037f40701007387 */ /* 0x000fe20000100800 */
[----:B------:R-:W-:-:S03]  /*d99a0*/  F2FP.SATFINITE.E5M2.F32.PACK_AB_MERGE_C R2, R21, R22, RZ ;  /* 0x000000161502723e */ /* 0x000fc600048060ff */
[----:B------:R-:W-:Y:S04]  /*d99b0*/  STL [R1+0x37f8], R4 ;  /* 0x0037f80401007387 */ /* 0x000fe80000100800 */
[----:B------:R-:W-:Y:S04]  /*d99c0*/  STL [R1+0x3800], R3 ;  /* 0x0038000301007387 */ /* 0x000fe80000100800 */
[----:B------:R-:W-:Y:S04]  /*d99d0*/  STL [R1+0x3804], R14 ;  /* 0x0038040e01007387 */ /* 0x000fe80000100800 */
[----:B------:R-:W-:Y:S04]  /*d99e0*/  STL [R1+0x3808], R8 ;  /* 0x0038080801007387 */ /* 0x000fe80000100800 */
[----:B------:R0:W-:Y:S04]  /*d99f0*/  STL [R1+0x380c], R2 ;  /* 0x00380c0201007387 */ /* 0x0001e80000100800 */
[----:B0-----:R-:W2:Y:S04]  /*d9a00*/  LDL.LU R2, [R1+0x684] ;  /* 0x0006840001027983 */ /* 0x001ea80000300800 */
[----:B------:R-:W3:Y:S04]  /*d9a10*/  LDL.LU R3, [R1+0x68c] ;  /* 0x00068c0001037983 */ /* 0x000ee80000300800 */
[----:B---3--:R0:W-:Y:S04]  /*d9a20*/  STL [R1+0x392c], R3 ;  /* 0x00392c0301007387 */ /* 0x0081e80000100800 */
[----:B0-----:R-:W2:Y:S04]  /*d9a30*/  LDL.LU R3, [R1+0x680] ;  /* 0x0006800001037983 */ /* 0x001ea80000300800 */
[----:B------:R-:W3:Y:S01]  /*d9a40*/  LDL.LU R13, [R1+0x674] ;  /* 0x00067400010d7983 */ /* 0x000ee20000300800 */
[----:B------:R-:W-:-:S03]  /*d9a50*/  F2FP.SATFINITE.E5M2.F32.PACK_AB_MERGE_C R4, R19, R20, RZ ;  /* 0x000000141304723e */ /* 0x000fc600048060ff */
[----:B---3--:R0:W-:Y:S04]  /*d9a60*/  STL [R1+0x3928], R13 ;  /* 0x0039280d01007387 */ /* 0x0081e80000100800 */
[----:B0-----:R-:W3:Y:S04]  /*d9a70*/  LDL.LU R13, [R1+0x688] ;  /* 0x00068800010d7983 */ /* 0x001ee80000300800 */
        /* <DEDUP_REMOVED lines=25> */
[----:B------:R0:W-:Y:S01]  /*d9c10*/  STL [R1+0x3814], R4 ;  /* 0x0038140401007387 */ /* 0x0001e20000100800 */
[----:B--2---:R-:W-:-:S03]  /*d9c20*/  F2FP.SATFINITE.E5M2.F32.PACK_AB_MERGE_C R2, R2, R3, RZ ;  /* 0x000000030202723e */ /* 0x004fc600048060ff */
[----:B0-----:R-:W4:Y:S04]  /*d9c30*/  LDL.LU R4, [R1+0x678] ;  /* 0x0006780001047983 */ /* 0x001f280000300800 */
[----:B------:R-:W3:Y:S04]  /*d9c40*/  LDL.LU R3, [R1+0x392c] ;  /* 0x00392c0001037983 */ /* 0x000ee80000300800 */
[----:B------:R0:W-:Y:S04]  /*d9c50*/  STL [R1+0x381c], R2 ;  /* 0x00381c0201007387 */ /* 0x0001e80000100800 */
[----:B0-----:R-:W2:Y:S01]  /*d9c60*/  LDL.LU R2, [R1+0x670] ;  /* 0x0006700001027983 */ /* 0x001ea20000300800 */
[----:B---3--:R-:W-:-:S03]  /*d9c70*/  F2FP.SATFINITE.E5M2.F32.PACK_AB_MERGE_C R3, R3, R13, RZ ;  /* 0x0000000d0303723e */ /* 0x008fc600048060ff */
[----:B------:R-:W2:Y:S01]  /*d9c80*/  LDL.LU R13, [R1+0x3928] ;  /* 0x00392800010d7983 */ /* 0x000ea20000300800 */
[----:B----4-:R-:W-:Y:S02]  /*d9c90*/  F2FP.SATFINITE.E5M2.F32.PACK_AB_MERGE_C R10, R10, R4, RZ ;  /* 0x000000040a0a723e */ /* 0x010fe400048060ff */
[----:B------:R-:W-:Y:S01]  /*d9ca0*/  F2FP.SATFINITE.E5M2.F32.PACK_AB_MERGE_C R9, R9, R8, RZ ;  /* 0x000000080909723e */ /* 0x000fe200048060ff */
[----:B------:R0:W-:Y:S01]  /*d9cb0*/  STL [R1+0x3820], R3 ;  /* 0x0038200301007387 */ /* 0x0001e20000100800 */
[----:B------:R-:W-:Y:S02]  /*d9cc0*/  F2FP.SATFINITE.E5M2.F32.PACK_AB_MERGE_C R8, R7, R14, RZ ;  /* 0x0000000e0708723e */ /* 0x000fe400048060ff */
[----:B------:R-:W-:Y:S02]  /*d9cd0*/  F2FP.SATFINITE.E5M2.F32.PACK_AB_MERGE_C R0, R0, R5, RZ ;  /* 0x000000050000723e */ /* 0x000fe400048060ff */
[----:B0-----:R-:W-:Y:S02]  /*d9ce0*/  F2FP.SATFINITE.E5M2.F32.PACK_AB_MERGE_C R3, R26, R11, RZ ;  /* 0x0000000b1a03723e */ /* 0x001fe400048060ff */
[----:B--2---:R-:W-:-:S02]  /*d9cf0*/  F2FP.SATFINITE.E5M2.F32.PACK_AB_MERGE_C R13, R13, R2, RZ ;  /* 0x000000020d0d723e */ /* 0x004fc400048060ff */
[----:B------:R-:W-:-:S03]  /*d9d00*/  F2FP.SATFINITE.E5M2.F32.PACK_AB_MERGE_C R2, R29, R17, RZ ;  /* 0x000000111d02723e */ /* 0x000fc600048060ff */
[----:B------:R-:W-:Y:S04]  /*d9d10*/  STL [R1+0x3824], R13 ;  /* 0x0038240d01007387 */ /* 0x000fe80000100800 */
[----:B------:R-:W-:Y:S04]  /*d9d20*/  STL [R1+0x3828], R10 ;  /* 0x0038280a01007387 */ /* 0x000fe80000100800 */
[----:B------:R0:W-:Y:S04]  /*d9d30*/  STL [R1+0x382c], R9 ;  /* 0x00382c0901007387 */ /* 0x0001e80000100800 */
[----:B------:R2:W-:Y:S04]  /*d9d40*/  STL [R1+0x3830], R8 ;  /* 0x0038300801007387 */ /* 0x0005e80000100800 */
[----:B------:R-:W-:Y:S01]  /*d9d50*/  STL [R1+0x383c], R2 ;  /* 0x00383c0201007387 */ /* 0x000fe20000100800 */
[----:B0-----:R-:W-:-:S02]  /*d9d60*/  F2FP.SATFINITE.E5M2.F32.PACK_AB_MERGE_C R9, R18, R12, RZ ;  /* 0x0000000c1209723e */ /* 0x001fc400048060ff */
[----:B--2---:R-:W-:-:S03]  /*d9d70*/  F2FP.SATFINITE.E5M2.F32.PACK_AB_MERGE_C R8, R28, R15, RZ ;  /* 0x0000000f1c08723e */ /* 0x004fc600048060ff */
[----:B------:R0:W-:Y:S04]  /*d9d80*/  STL [R1+0x3840], R9 ;  /* 0x0038400901007387 */ /* 0x0001e80000100800 */
[----:B------:R-:W-:Y:S04]  /*d9d90*/  STL [R1+0x3844], R3 ;  /* 0x0038440301007387 */ /* 0x000fe80000100800 */
[----:B------:R-:W-:Y:S01]  /*d9da0*/  STL [R1+0x10c], R0 ;  /* 0x00010c0001007387 */ /* 0x000fe20000100800 */
[----:B------:R-:W-:Y:S02]  /*d9db0*/  F2FP.SATFINITE.E5M2.F32.PACK_AB_MERGE_C R10, R27, R6, RZ ;  /* 0x000000061b0a723e */ /* 0x000fe400048060ff */
[----:B0-----:R-:W-:-:S05]  /*d9dc0*/  F2FP.SATFINITE.E5M2.F32.PACK_AB_MERGE_C R9, R16, R25, RZ ;  /* 0x000000191009723e */ /* 0x001fca00048060ff */
[----:B------:R0:W-:Y:S04]  /*d9dd0*/  STL [R1+0x3850], R9 ;  /* 0x0038500901007387 */ /* 0x0001e80000100800 */
[----:B------:R2:W-:Y:S04]  /*d9de0*/  STL [R1+0x3854], R8 ;  /* 0x0038540801007387 */ /* 0x0005e80000100800 */
[----:B------:R-:W-:Y:S01]  /*d9df0*/  STL [R1+0x3858], R10 ;  /* 0x0038580a01007387 */ /* 0x000fe20000100800 */
[----:B0-----:R-:W-:Y:S02]  /*d9e00*/  F2FP.SATFINITE.E5M2.F32.PACK_AB_MERGE_C R9, R23, R24, RZ ;  /* 0x000000181709723e */ /* 0x001fe400048060ff */
[----:B--2---:R-:W-:-:S03]  /*d9e10*/  F2FP.SATFINITE.E5M2.F32.PACK_AB_MERGE_C R8, R21, R22, RZ ;  /* 0x000000161508723e */ /* 0x004fc600048060ff */
[----:B------:R0:W-:Y:S04]  /*d9e20*/  STL [R1+0x385c], R9 ;  /* 0x00385c0901007387 */ /* 0x0001e80000100800 */
[----:B------:R-:W-:Y:S04]  /*d9e30*/  STL [R1+0x3870], R8 ;  /* 0x0038700801007387 */ /* 0x000fe80000100800 */
[----:B0-----:R-:W2:Y:S01]  /*d9e40*/  LDL.LU R9, [R1+0x60c] ;  /* 0x00060c0001097983 */ /* 0x001ea20000300800 */
[----:B------:R-:W-:-:S03]  /*d9e50*/  F2FP.SATFINITE.E5M2.F32.PACK_AB_MERGE_C R0, R19, R20, RZ ;  /* 0x000000141300723e */ /* 0x000fc600048060ff */
[----:B--2---:R0:W-:Y:S04]  /*d9e60*/  STL [R1+0x3920], R9 ;  /* 0x0039200901007387 */ /* 0x0041e80000100800 */
[----:B------:R-:W-:Y:S04]  /*d9e70*/  STL [R1+0xe8], R0 ;  /* 0x0000e80001007387 */ /* 0x000fe80000100800 */
[----:B0-----:R-:W2:Y:S04]  /*d9e80*/  LDL.LU R9, [R1+0x604] ;  /* 0x0006040001097983 */ /* 0x001ea80000300800 */
[----:B------:R-:W3:Y:S04]  /*d9e90*/  LDL.LU R14, [R1+0x5f4] ;  /* 0x0005f400010e7983 */ /* 0x000ee80000300800 */
[----:B---3--:R0:W-:Y:S04]  /*d9ea0*/  STL [R1+0x391c], R14 ;  /* 0x00391c0e01007387 */ /* 0x0081e80000100800 */
[----:B0-----:R-:W3:Y:S04]  /*d9eb0*/  LDL.LU R14, [R1+0x608] ;  /* 0x00060800010e7983 */ /* 0x001ee80000300800 */
[----:B---3--:R0:W-:Y:S04]  /*d9ec0*/  STL [R1+0x3924], R14 ;  /* 0x0039240e01007387 */ /* 0x0081e80000100800 */
[----:B0-----:R-:W2:Y:S04]  /*d9ed0*/  LDL.LU R14, [R1+0x600] ;  /* 0x00060000010e7983 */ /* 0x001ea80000300800 */
[----:B------:R-:W3:Y:S04]  /*d9ee0*/  LDL.LU R10, [R1+0x5fc] ;  /* 0x0005fc00010a7983 */ /* 0x000ee80000300800 */
[----:B---3--:R0:W-:Y:S04]  /*d9ef0*/  STL [R1+0x3918], R10 ;  /* 0x0039180a01007387 */ /* 0x0081e80000100800 */
[----:B0-----:R-:W3:Y:S04]  /*d9f00*/  LDL.LU R10, [R1+0x5f0] ;  /* 0x0005f000010a7983 */ /* 0x001ee80000300800 */
[----:B------:R-:W4:Y:S01]  /*d9f10*/  LDL.LU R17, [R1+0x5e4] ;  /* 0x0005e40001117983 */ /* 0x000f220000300800 */
[----:B--2---:R-:W-:-:S03]  /*d9f20*/  F2FP.SATFINITE.E5M2.F32.PACK_AB_MERGE_C R9, R9, R14, RZ ;  /* 0x0000000e0909723e */ /* 0x004fc600048060ff */
[----:B----4-:R0:W-:Y:S04]  /*d9f30*/  STL [R1+0x3914], R17 ;  /* 0x0039141101007387 */ /* 0x0101e80000100800 */
        /* <DEDUP_REMOVED lines=30> */
[----:B------:R-:W3:Y:S04]  /*da120*/  LDL.LU R14, [R1+0x391c] ;  /* 0x00391c00010e7983 */ /* 0x000ee80000300800 */
[----:B------:R0:W-:Y:S04]  /*da130*/  STL [R1+0x3878], R9 ;  /* 0x0038780901007387 */ /* 0x0001e80000100800 */
[----:B0-----:R-:W4:Y:S01]  /*da140*/  LDL.LU R9, [R1+0x5e8] ;  /* 0x0005e80001097983 */ /* 0x001f220000300800 */
[----:B---3--:R-:W-:-:S03]  /*da150*/  F2FP.SATFINITE.E5M2.F32.PACK_AB_MERGE_C R14, R14, R10, RZ ;  /* 0x0000000a0e0e723e */ /* 0x008fc600048060ff */
[----:B------:R-:W2:Y:S04]  /*da160*/  LDL.LU R10, [R1+0x3918] ;  /* 0x00391800010a7983 */ /* 0x000ea80000300800 */
[----:B------:R0:W-:Y:S04]  /*da170*/  STL [R1+0x3880], R14 ;  /* 0x0038800e01007387 */ /* 0x0001e80000100800 */
[----:B0-----:R-:W3:Y:S01]  /*da180*/  LDL.LU R14, [R1+0x5e0] ;  /* 0x0005e000010e7983 */ /* 0x001ee20000300800 */
[----:B--2---:R-:W-:-:S03]  /*da190*/  F2FP.SATFINITE.E5M2.F32.PACK_AB_MERGE_C R10, R10, R17, RZ ;  /* 0x000000110a0a723e */ /* 0x004fc600048060ff */
[----:B------:R-:W3:Y:S04]  /*da1a0*/  LDL.LU R17, [R1+0x3914] ;  /* 0x0039140001117983 */ /* 0x000ee80000300800 */
[----:B------:R0:W-:Y:S01]  /*da1b0*/  STL [R1+0x3884], R10 ;  /* 0x0038840a01007387 */ /* 0x0001e20000100800 */
[----:B------:R-:W-:Y:S02]  /*da1c0*/  F2FP.SATFINITE.E5M2.F32.PACK_AB_MERGE_C R16, R16, R25, RZ ;  /* 0x000000191010723e */ /* 0x000fe400048060ff */
[----:B------:R-:W-:Y:S02]  /*da1d0*/  F2FP.SATFINITE.E5M2.F32.PACK_AB_MERGE_C R19, R19, R15, RZ ;  /* 0x0000000f1313723e */ /* 0x000fe400048060ff */
[----:B0-----:R-:W-:Y:S02]  /*da1e0*/  F2FP.SATFINITE.E5M2.F32.PACK_AB_MERGE_C R10, R2, R3, RZ ;  /* 0x00000003020a723e */ /* 0x001fe400048060ff */
[----:B------:R-:W-:-:S02]  /*da1f0*/  F2FP.SATFINITE.E5M2.F32.PACK_AB_MERGE_C R3, R4, R13, RZ ;  /* 0x0000000d0403723e */ /* 0x000fc400048060ff */
[----:B------:R-:W-:Y:S02]  /*da200*/  F2FP.SATFINITE.E5M2.F32.PACK_AB_MERGE_C R2, R29, R7, RZ ;  /* 0x000000071d02723e */ /* 0x000fe400048060ff */
[----:B------:R-:W-:Y:S02]  /*da210*/  F2FP.SATFINITE.E5M2.F32.PACK_AB_MERGE_C R15, R24, R27, RZ ;  /* 0x0000001b180f723e */ /* 0x000fe400048060ff */
[----:B---3--:R-:W-:Y:S02]  /*da220*/  F2FP.SATFINITE.E5M2.F32.PACK_AB_MERGE_C R17, R17, R14, RZ ;  /* 0x0000000e1111723e */ /* 0x008fe400048060ff */
[----:B----4-:R-:W-:-:S03]  /*da230*/  F2FP.SATFINITE.E5M2.F32.PACK_AB_MERGE_C R14, R8, R9, RZ ;  /* 0x00000009080e723e */ /* 0x010fc600048060ff */
[----:B------:R-:W-:Y:S04]  /*da240*/  STL [R1+0x3888], R17 ;  /* 0x0038881101007387 */ /* 0x000fe80000100800 */
[----:B------:R0:W-:Y:S04]  /*da250*/  STL [R1+0x388c], R14 ;  /* 0x00388c0e01007387 */ /* 0x0001e80000100800 */
[----:B------:R2:W-:Y:S04]  /*da260*/  STL [R1+0x38a0], R10 ;  /* 0x0038a00a01007387 */ /* 0x0005e80000100800 */
[----:B------:R-:W-:Y:S01]  /*da270*/  STL [R1+0xc8], R3 ;  /* 0x0000c80301007387 */ /* 0x000fe20000100800 */
[----:B0-----:R-:W-:-:S02]  /*da280*/  F2FP.SATFINITE.E5M2.F32.PACK_AB_MERGE_C R14, R18, R12, RZ ;  /* 0x0000000c120e723e */ /* 0x001fc400048060ff */
[----:B------:R-:W-:Y:S02]  /*da290*/  F2FP.SATFINITE.E5M2.F32.PACK_AB_MERGE_C R17, R0, R5, RZ ;  /* 0x000000050011723e */ /* 0x000fe400048060ff */
[----:B--2---:R-:W-:Y:S02]  /*da2a0*/  F2FP.SATFINITE.E5M2.F32.PACK_AB_MERGE_C R10, R26, R11, RZ ;  /* 0x0000000b1a0a723e */ /* 0x004fe400048060ff */
[----:B------:R-:W-:Y:S01]  /*da2b0*/  F2FP.SATFINITE.E5M2.F32.PACK_AB_MERGE_C R0, R6, R28, RZ ;  /* 0x0000001c0600723e */ /* 0x000fe200048060ff */
[----:B------:R-:W-:Y:S04]  /*da2c0*/  STL [R1+0x38a4], R14 ;  /* 0x0038a40e01007387 */ /* 0x000fe80000100800 */
[----:B------:R-:W-:Y:S04]  /*da2d0*/  STL [R1+0xc4], R2 ;  /* 0x0000c40201007387 */ /* 0x000fe80000100800 */
[----:B------:R-:W-:Y:S04]  /*da2e0*/  STL [R1+0x38b0], R17 ;  /* 0x0038b01101007387 */ /* 0x000fe80000100800 */
[----:B------:R-:W-:Y:S01]  /*da2f0*/  STL [R1+0x38b4], R10 ;  /* 0x0038b40a01007387 */ /* 0x000fe20000100800 */
[----:B------:R-:W-:-:S03]  /*da300*/  F2FP.SATFINITE.E5M2.F32.PACK_AB_MERGE_C R18, R22, R23, RZ ;  /* 0x000000171612723e */ /* 0x000fc600048060ff */
[----:B------:R-:W-:Y:S04]  /*da310*/  STL [R1+0x370c], R16 ;  /* 0x00370c1001007387 */ /* 0x000fe80000100800 */
[----:B------:R-:W-:Y:S04]  /*da320*/  STL [R1+0x36fc], R19 ;  /* 0x0036fc1301007387 */ /* 0x000fe80000100800 */
[----:B------:R-:W-:Y:S04]  /*da330*/  STL [R1+0x3724], R15 ;  /* 0x0037240f01007387 */ /* 0x000fe80000100800 */
[----:B------:R0:W-:Y:S04]  /*da340*/  STL [R1+0xb4], R0 ;  /* 0x0000b40001007387 */ /* 0x0001e80000100800 */
[----:B------:R-:W-:Y:S04]  /*da350*/  STL [R1+0x3748], R18 ;  /* 0x0037481201007387 */ /* 0x000fe80000100800 */
[----:B------:R-:W2:Y:S04]  /*da360*/  LDL.LU R12, [R1+0x11c4] ;  /* 0x0011c400010c7983 */ /* 0x000ea80000300800 */
[----:B0-----:R-:W3:Y:S04]  /*da370*/  LDL.LU R0, [R1+0x11cc] ;  /* 0x0011cc0001007983 */ /* 0x001ee80000300800 */
[----:B---3--:R0:W-:Y:S04]  /*da380*/  STL [R1+0x3910], R0 ;  /* 0x0039100001007387 */ /* 0x0081e80000100800 */
[----:B0-----:R-:W2:Y:S04]  /*da390*/  LDL.LU R0, [R1+0x11c0] ;  /* 0x0011c00001007983 */ /* 0x001ea80000300800 */
[----:B------:R-:W3:Y:S04]  /*da3a0*/  LDL.LU R15, [R1+0x464] ;  /* 0x00046400010f7983 */ /* 0x000ee80000300800 */
[----:B---3--:R0:W-:Y:S04]  /*da3b0*/  STL [R1+0x390c], R15 ;  /* 0x00390c0f01007387 */ /* 0x0081e80000100800 */
[----:B0-----:R-:W3:Y:S04]  /*da3c0*/  LDL.LU R15, [R1+0x11c8] ;  /* 0x0011c800010f7983 */ /* 0x001ee80000300800 */
[----:B------:R-:W4:Y:S04]  /*da3d0*/  LDL.LU R18, [R1+0x44c] ;  /* 0x00044c0001127983 */ /* 0x000f280000300800 */
[----:B----4-:R0:W-:Y:S04]  /*da3e0*/  STL [R1+0x3904], R18 ;  /* 0x0039041201007387 */ /* 0x0101e80000100800 */
[----:B0-----:R-:W4:Y:S01]  /*da3f0*/  LDL.LU R18, [R1+0x468] ;  /* 0x0004680001127983 */ /* 0x001f220000300800 */
[----:B------:R-:W-:-:S02]  /*da400*/  F2FP.SATFINITE.E5M2.F32.PACK_AB_MERGE_C R20, R20, R21, RZ ;  /* 0x000000151414723e */ /* 0x000fc400048060ff */
[----:B--2---:R-:W-:Y:S01]  /*da410*/  F2FP.SATFINITE.E5M2.F32.PACK_AB_MERGE_C R12, R12, R0, RZ ;  /* 0x000000000c0c723e */ /* 0x004fe200048060ff */
[----:B----4-:R0:W-:Y:S04]  /*da420*/  STL [R1+0x3908], R18 ;  /* 0x0039081201007387 */ /* 0x0101e80000100800 */
[----:B0-----:R-:W2:Y:S04]  /*da430*/  LDL.LU R18, [R1+0x460] ;  /* 0x0004600001127983 */ /* 0x001ea80000300800 */
        /* <DEDUP_REMOVED lines=26> */
[----:B------:R-:W3:Y:S04]  /*da5e0*/  LDL.LU R0, [R1+0x3910] ;  /* 0x0039100001007983 */ /* 0x000ee80000300800 */
[----:B------:R0:W-:Y:S04]  /*da5f0*/  STL [R1+0x375c], R12 ;  /* 0x00375c0c01007387 */ /* 0x0001e80000100800 */
[----:B0-----:R-:W2:Y:S01]  /*da600*/  LDL.LU R12, [R1+0x444] ;  /* 0x00044400010c7983 */ /* 0x001ea20000300800 */
[----:B---3--:R-:W-:-:S03]  /*da610*/  F2FP.SATFINITE.E5M2.F32.PACK_AB_MERGE_C R0, R0, R15, RZ ;  /* 0x0000000f0000723e */ /* 0x008fc600048060ff */
        /* <DEDUP_REMOVED lines=9> */
[----:B------:R3:W-:Y:S02]  /*da6b0*/  STL [R1+0x460], R15 ;  /* 0x0004600f01007387 */ /* 0x0007e40000100800 */
[----:B---3--:R-:W-:Y:S02]  /*da6c0*/  F2FP.SATFINITE.E5M2.F32.PACK_AB_MERGE_C R15, R12, R0, RZ ;  /* 0x000000000c0f723e */ /* 0x008fe400048060ff */
[----:B----4-:R-:W-:Y:S02]  /*da6d0*/  F2FP.SATFINITE.E5M2.F32.PACK_AB_MERGE_C R12, R16, R19, RZ ;  /* 0x00000013100c723e */ /* 0x010fe400048060ff */
[----:B------:R-:W-:Y:S01]  /*da6e0*/  F2FP.SATFINITE.E5M2.F32.PACK_AB_MERGE_C R16, R9, R14, RZ ;  /* 0x0000000e0910723e */ /* 0x000fe200048060ff */
[----:B------:R0:W-:Y:S02]  /*da6f0*/  STL [R1+0x3770], R15 ;  /* 0x0037700f01007387 */ /* 0x0001e40000100800 */
[----:B0-----:R-:W-:-:S02]  /*da700*/  F2FP.SATFINITE.E5M2.F32.PACK_AB_MERGE_C R15, R3, R8, RZ ;  /* 0x00000008030f723e */ /* 0x001fc400048060ff */
[----:B------:R-:W-:Y:S02]  /*da710*/  F2FP.SATFINITE.E5M2.F32.PACK_AB_MERGE_C R21, R21, R6, RZ ;  /* 0x000000061515723e */ /* 0x000fe400048060ff */
[----:B--2---:R-:W-:-:S05]  /*da720*/  F2FP.SATFINITE.E5M2.F32.PACK_AB_MERGE_C R0, R18, R20, RZ ;  /* 0x000000141200723e */ /* 0x004fca00048060ff */
[----:B------:R0:W-:Y:S04]  /*da730*/  STL [R1+0x377c], R0 ;  /* 0x00377c0001007387 */ /* 0x0001e80000100800 */
[----:B------:R2:W-:Y:S04]  /*da740*/  STL [R1+0x3780], R12 ;  /* 0x0037800c01007387 */ /* 0x0005e80000100800 */
[----:B------:R-:W-:Y:S01]  /*da750*/  STL [R1+0x378c], R16 ;  /* 0x00378c1001007387 */ /* 0x000fe20000100800 */
[----:B0-----:R-:W-:-:S05]  /*da760*/  F2FP.SATFINITE.E5M2.F32.PACK_AB_MERGE_C R0, R17, R10, RZ ;  /* 0x0000000a1100723e */ /* 0x001fca00048060ff */
[----:B------:R0:W-:Y:S04]  /*da770*/  STL [R1+0x440], R0 ;  /* 0x0004400001007387 */ /* 0x0001e80000100800 */
[----:B------:R3:W-:Y:S01]  /*da780*/  STL [R1+0x3794], R15 ;  /* 0x0037940f01007387 */ /* 0x0007e20000100800 */
[----:B--2---:R-:W-:Y:S02]  /*da790*/  F2FP.SATFINITE.E5M2.F32.PACK_AB_MERGE_C R12, R5, R29, RZ ;  /* 0x0000001d050c723e */ /* 0x004fe400048060ff */
[----:B0-----:R-:W-:-:S05]  /*da7a0*/  F2FP.SATFINITE.E5M2.F32.PACK_AB_MERGE_C R0, R13, R2, RZ ;  /* 0x000000020d00723e */ /* 0x001fca00048060ff */
[----:B------:R0:W-:Y:S04]  /*da7b0*/  STL [R1+0x3798], R0 ;  /* 0x0037980001007387 */ /* 0x0001e80000100800 */
[----:B------:R-:W-:Y:S01]  /*da7c0*/  STL [R1+0x379c], R12 ;  /* 0x00379c0c01007387 */ /* 0x000fe20000100800 */
[----:B---3--:R-:W-:Y:S02]  /*da7d0*/  F2FP.SATFINITE.E5M2.F32.PACK_AB_MERGE_C R15, R28, R25, RZ ;  /* 0x000000191c0f723e */ /* 0x008fe400048060ff */
[----:B0-----:R-:W-:Y:S02]  /*da7e0*/  F2FP.SATFINITE.E5M2.F32.PACK_AB_MERGE_C R0, R7, R4, RZ ;  /* 0x000000040700723e */ /* 0x001fe400048060ff */
[----:B------:R-:W-:-:S03]  /*da7f0*/  F2FP.SATFINITE.E5M2.F32.PACK_AB_MERGE_C R16, R24, R27, RZ ;  /* 0x0000001b1810723e */ /* 0x000fc600048060ff */
[----:B------:R0:W-:Y:S02]  /*da800*/  STL [R1+0x444], R0 ;  /* 0x0004440001007387 */ /* 0x0001e40000100800 */
[----:B0-----:R-:W-:-:S05]  /*da810*/  F2FP.SATFINITE.E5M2.F32.PACK_AB_MERGE_C R0, R26, R11, RZ ;  /* 0x0000000b1a00723e */ /* 0x001fca00048060ff */
[----:B------:R0:W-:Y:S04]  /*da820*/  STL [R1+0x37a8], R0 ;  /* 0x0037a80001007387 */ /* 0x0001e80000100800 */
[----:B------:R2:W-:Y:S04]  /*da830*/  STL [R1+0x37ac], R15 ;  /* 0x0037ac0f01007387 */ /* 0x0005e80000100800 */
[----:B------:R-:W-:Y:S04]  /*da840*/  STL [R1+0x36f4], R21 ;  /* 0x0036f41501007387 */ /* 0x000fe80000100800 */
[----:B------:R-:W-:Y:S04]  /*da850*/  STL [R1+0x37b8], R16 ;  /* 0x0037b81001007387 */ /* 0x000fe80000100800 */
[----:B0-----:R-:W3:Y:S04]  /*da860*/  LDL.LU R0, [R1+0x1184] ;  /* 0x0011840001007983 */ /* 0x001ee80000300800 */
[----:B--2---:R-:W2:Y:S04]  /*da870*/  LDL.LU R15, [R1+0x1174] ;  /* 0x00117400010f7983 */ /* 0x004ea80000300800 */
[----:B--2---:R0:W-:Y:S04]  /*da880*/  STL [R1+0x38f8], R15 ;  /* 0x0038f80f01007387 */ /* 0x0041e80000100800 */
[----:B0-----:R-:W2:Y:S04]  /*da890*/  LDL.LU R15, [R1+0x118c] ;  /* 0x00118c00010f7983 */ /* 0x001ea80000300800 */
[----:B--2---:R0:W-:Y:S04]  /*da8a0*/  STL [R1+0x3900], R15 ;  /* 0x0039000f01007387 */ /* 0x0041e80000100800 */
[----:B0-----:R-:W3:Y:S04]  /*da8b0*/  LDL.LU R15, [R1+0x1180] ;  /* 0x00118000010f7983 */ /* 0x001ee80000300800 */
[----:B------:R-:W2:Y:S04]  /*da8c0*/  LDL.LU R6, [R1+0x2d4] ;  /* 0x0002d40001067983 */ /* 0x000ea80000300800 */
[----:B--2---:R0:W-:Y:S04]  /*da8d0*/  STL [R1+0x38f0], R6 ;  /* 0x0038f00601007387 */ /* 0x0041e80000100800 */
[----:B0-----:R-:W2:Y:S04]  /*da8e0*/  LDL.LU R6, [R1+0x1178] ;  /* 0x0011780001067983 */ /* 0x001ea80000300800 */
[----:B--2---:R0:W-:Y:S04]  /*da8f0*/  STL [R1+0x38f4], R6 ;  /* 0x0038f40601007387 */ /* 0x0041e80000100800 */
[----:B0-----:R-:W2:Y:S01]  /*da900*/  LDL.LU R6, [R1+0x1170] ;  /* 0x0011700001067983 */ /* 0x001ea20000300800 */
[----:B------:R-:W-:-:S02]  /*da910*/  F2FP.SATFINITE.E5M2.F32.PACK_AB_MERGE_C R12, R22, R23, RZ ;  /* 0x00000017160c723e */ /* 0x000fc400048060ff */
[----:B---3--:R-:W-:Y:S01]  /*da920*/  F2FP.SATFINITE.E5M2.F32.PACK_AB_MERGE_C R0, R0, R15, RZ ;  /* 0x0000000f0000723e */ /* 0x008fe200048060ff */
[----:B--2---:R0:W-:Y:S04]  /*da930*/  STL [R1+0x38fc], R6 ;  /* 0x0038fc0601007387 */ /* 0x0041e80000100800 */
        /* <DEDUP_REMOVED lines=27> */
[----:B0-----:R-:W3:Y:S04]  /*daaf0*/  LDL.LU R12, [R1+0x2d8] ;  /* 0x0002d800010c7983 */ /* 0x001ee80000300800 */
        /* <DEDUP_REMOVED lines=13> */
[----:B------:R-:W-:Y:S02]  /*dabd0*/  F2FP.SATFINITE.E5M2.F32.PACK_AB_MERGE_C R22, R22, R12, RZ ;  /* 0x0000000c1616723e */ /* 0x000fe400048060ff */
[----:B----4-:R-:W-:Y:S02]  /*dabe0*/  F2FP.SATFINITE.E5M2.F32.PACK_AB_MERGE_C R18, R18, R16, RZ ;  /* 0x000000101212723e */ /* 0x010fe400048060ff */
[----:B------:R-:W-:Y:S01]  /*dabf0*/  F2FP.SATFINITE.E5M2.F32.PACK_AB_MERGE_C R16, R20, R21, RZ ;  /* 0x000000151410723e */ /* 0x000fe200048060ff */
[----:B------:R0:W-:Y:S01]  /*dac00*/  STL [R1+0x3838], R0 ;  /* 0x0038380001007387 */ /* 0x0001e20000100800 */
[----:B------:R-:W-:Y:S02]  /*dac10*/  F2FP.SATFINITE.E5M2.F32.PACK_AB_MERGE_C R20, R10, R19, RZ ;  /* 0x000000130a14723e */ /* 0x000fe400048060ff */
[----:B------:R-:W-:Y:S02]  /*dac20*/  F2FP.SATFINITE.E5M2.F32.PACK_AB_MERGE_C R5, R5, R9, RZ ;  /* 0x000000090505723e */ /* 0x000fe400048060ff */
[----:B------:R-:W-:-:S02]  /*dac30*/  F2FP.SATFINITE.E5M2.F32.PACK_AB_MERGE_C R21, R13, R2, RZ ;  /* 0x000000020d15723e */ /* 0x000fc400048060ff */
[----:B------:R-:W-:Y:S02]  /*dac40*/  F2FP.SATFINITE.E5M2.F32.PACK_AB_MERGE_C R23, R23, R4, RZ ;  /* 0x000000041717723e */ /* 0x000fe400048060ff */
[----:B------:R-:W-:Y:S02]  /*dac50*/  F2FP.SATFINITE.E5M2.F32.PACK_AB_MERGE_C R7, R29, R7, RZ ;  /* 0x000000071d07723e */ /* 0x000fe400048060ff */
[----:B0-----:R-:W-:Y:S02]  /*dac60*/  F2FP.SATFINITE.E5M2.F32.PACK_AB_MERGE_C R0, R14, R17, RZ ;  /* 0x000000110e00723e */ /* 0x001fe400048060ff */
[----:B------:R-:W-:Y:S02]  /*dac70*/  F2FP.SATFINITE.E5M2.F32.PACK_AB_MERGE_C R19, R26, R11, RZ ;  /* 0x0000000b1a13723e */ /* 0x000fe400048060ff */
[----:B------:R-:W-:Y:S02]  /*dac80*/  F2FP.SATFINITE.E5M2.F32.PACK_AB_MERGE_C R4, R28, R25, RZ ;  /* 0x000000191c04723e */ /* 0x000fe400048060ff */
[----:B--2---:R-:W-:-:S05]  /*dac90*/  F2FP.SATFINITE.E5M2.F32.PACK_AB_MERGE_C R6, R6, R15, RZ ;  /* 0x0000000f0606723e */ /* 0x004fca00048060ff */
[----:B------:R-:W-:Y:S04]  /*daca0*/  STL [R1+0x3848], R6 ;  /* 0x0038480601007387 */ /* 0x000fe80000100800 */
[----:B------:R0:W-:Y:S04]  /*dacb0*/  STL [R1+0x3738], R22 ;  /* 0x0037381601007387 */ /* 0x0001e80000100800 */
[----:B------:R-:W-:Y:S04]  /*dacc0*/  STL [R1+0x384c], R18 ;  /* 0x00384c1201007387 */ /* 0x000fe80000100800 */
[----:B------:R-:W-:Y:S04]  /*dacd0*/  STL [R1+0x3860], R16 ;  /* 0x0038601001007387 */ /* 0x000fe80000100800 */
[----:B------:R-:W-:Y:S04]  /*dace0*/  STL [R1+0x3864], R20 ;  /* 0x0038641401007387 */ /* 0x000fe80000100800 */
[----:B------:R-:W-:Y:S04]  /*dacf0*/  STL [R1+0x3868], R5 ;  /* 0x0038680501007387 */ /* 0x000fe80000100800 */
[----:B------:R-:W-:Y:S01]  /*dad00*/  STL [R1+0x2d4], R0 ;  /* 0x0002d40001007387 */ /* 0x000fe20000100800 */
[----:B0-----:R-:W-:-:S05]  /*dad10*/  F2FP.SATFINITE.E5M2.F32.PACK_AB_MERGE_C R22, R3, R8, RZ ;  /* 0x000000080316723e */ /* 0x001fca00048060ff */
[----:B------:R-:W-:Y:S04]  /*dad20*/  STL [R1+0x386c], R22 ;  /* 0x00386c1601007387 */ /* 0x000fe80000100800 */
[----:B------:R-:W-:Y:S04]  /*dad30*/  STL [R1+0x3874], R21 ;  /* 0x0038741501007387 */ /* 0x000fe80000100800 */
[----:B------:R0:W-:Y:S04]  /*dad40*/  STL [R1+0x374c], R23 ;  /* 0x00374c1701007387 */ /* 0x0001e80000100800 */
[----:B------:R-:W-:Y:S04]  /*dad50*/  STL [R1+0x387c], R7 ;  /* 0x00387c0701007387 */ /* 0x000fe80000100800 */
[----:B------:R-:W-:Y:S04]  /*dad60*/  STL [R1+0x3890], R19 ;  /* 0x0038901301007387 */ /* 0x000fe80000100800 */
[----:B------:R-:W-:Y:S04]  /*dad70*/  STL [R1+0x3894], R4 ;  /* 0x0038940401007387 */ /* 0x000fe80000100800 */
[----:B0-----:R-:W2:Y:S04]  /*dad80*/  LDL.LU R23, [R1+0x1e4] ;  /* 0x0001e40001177983 */ /* 0x001ea80000300800 */
[----:B------:R-:W3:Y:S01]  /*dad90*/  LDL.LU R13, [R1+0x1ec] ;  /* 0x0001ec00010d7983 */ /* 0x000ee20000300800 */
[----:B------:R-:W-:-:S05]  /*dada0*/  F2FP.SATFINITE.E5M2.F32.PACK_AB_MERGE_C R0, R24, R27, RZ ;  /* 0x0000001b1800723e */ /* 0x000fca00048060ff */
[----:B------:R-:W-:Y:S04]  /*dadb0*/  STL [R1+0x37c], R0 ;  /* 0x00037c0001007387 */ /* 0x000fe80000100800 */
[----:B---3--:R0:W-:Y:S04]  /*dadc0*/  STL [R1+0x38ec], R13 ;  /* 0x0038ec0d01007387 */ /* 0x0081e80000100800 */
[----:B0-----:R-:W2:Y:S04]  /*dadd0*/  LDL.LU R13, [R1+0x1e0] ;  /* 0x0001e000010d7983 */ /* 0x001ea80000300800 */
[----:B------:R-:W3:Y:S04]  /*dade0*/  LDL.LU R0, [R1+0x1c4] ;  /* 0x0001c40001007983 */ /* 0x000ee80000300800 */
[----:B---3--:R0:W-:Y:S04]  /*dadf0*/  STL [R1+0x38e8], R0 ;  /* 0x0038e80001007387 */ /* 0x0081e80000100800 */
[----:B0-----:R-:W3:Y:S04]  /*dae00*/  LDL.LU R0, [R1+0x1e8] ;  /* 0x0001e80001007983 */ /* 0x001ee80000300800 */
[----:B------:R-:W4:Y:S04]  /*dae10*/  LDL.LU R24, [R1+0x1cc] ;  /* 0x0001cc0001187983 */ /* 0x000f280000300800 */
[----:B----4-:R0:W-:Y:S04]  /*dae20*/  STL [R1+0x38e4], R24 ;  /* 0x0038e41801007387 */ /* 0x0101e80000100800 */
[----:B0-----:R-:W4:Y:S04]  /*dae30*/  LDL.LU R24, [R1+0x1c0] ;  /* 0x0001c00001187983 */ /* 0x001f280000300800 */
[----:B------:R-:W2:Y:S04]  /*dae40*/  LDL.LU R6, [R1+0x1a4] ;  /* 0x0001a40001067983 */ /* 0x000ea80000300800 */
[----:B--2---:R0:W-:Y:S04]  /*dae50*/  STL [R1+0x38e0], R6 ;  /* 0x0038e00601007387 */ /* 0x0041e80000100800 */
[----:B0-----:R-:W2:Y:S04]  /*dae60*/  LDL.LU R6, [R1+0x1c8] ;  /* 0x0001c80001067983 */ /* 0x001ea80000300800 */
        /* <DEDUP_REMOVED lines=9> */
[----:B--2---:R0:W-:Y:S04]  /*daf00*/  STL [R1+0x38cc], R15 ;  /* 0x0038cc0f01007387 */ /* 0x0041e80000100800 */
[----:B0-----:R-:W2:Y:S04]  /*daf10*/  LDL.LU R15, [R1+0x4bc] ;  /* 0x0004bc00010f7983 */ /* 0x001ea80000300800 */
[----:B--2---:R0:W-:Y:S04]  /*daf20*/  STL [R1+0x38d4], R15 ;  /* 0x0038d40f01007387 */ /* 0x0041e80000100800 */
[----:B0-----:R-:W2:Y:S04]  /*daf30*/  LDL.LU R15, [R1+0x4b0] ;  /* 0x0004b000010f7983 */ /* 0x001ea80000300800 */
[----:B------:R-:W2:Y:S04]  /*daf40*/  LDL.LU R5, [R1+0x434] ;  /* 0x0004340001057983 */ /* 0x000ea80000300800 */
[----:B--2---:R0:W-:Y:S04]  /*daf50*/  STL [R1+0x38c4], R5 ;  /* 0x0038c40501007387 */ /* 0x0041e80000100800 */
[----:B0-----:R-:W2:Y:S04]  /*daf60*/  LDL.LU R5, [R1+0x488] ;  /* 0x0004880001057983 */ /* 0x001ea80000300800 */
        /* <DEDUP_REMOVED lines=8> */
[----:B------:R-:W2:Y:S01]  /*daff0*/  LDL.LU R10, [R1+0x3e8] ;  /* 0x0003e800010a7983 */ /* 0x000ea20000300800 */
[----:B------:R-:W-:-:S03]  /*db000*/  F2FP.SATFINITE.E5M2.F32.PACK_AB_MERGE_C R23, R23, R13, RZ ;  /* 0x0000000d1717723e */ /* 0x000fc600048060ff */
        /* <DEDUP_REMOVED lines=20> */
[----:B------:R0:W-:Y:S04]  /*db150*/  STL [R1+0x3898], R23 ;  /* 0x0038981701007387 */ /* 0x0001e80000100800 */
[----:B0-----:R-:W2:Y:S01]  /*db160*/  LDL.LU R23, [R1+0x348] ;  /* 0x0003480001177983 */ /* 0x001ea20000300800 */
[----:B---3--:R-:W-:-:S03]  /*db170*/  F2FP.SATFINITE.E5M2.F32.PACK_AB_MERGE_C R13, R13, R0, RZ ;  /* 0x000000000d0d723e */ /* 0x008fc600048060ff */
[----:B------:R-:W4:Y:S04]  /*db180*/  LDL.LU R0, [R1+0x38e8] ;  /* 0x0038e80001007983 */ /* 0x000f280000300800 */
[----:B------:R0:W-:Y:S04]  /*db190*/  STL [R1+0x389c], R13 ;  /* 0x00389c0d01007387 */ /* 0x0001e80000100800 */
[----:B0-----:R-:W3:Y:S01]  /*db1a0*/  LDL.LU R13, [R1+0x340] ;  /* 0x00034000010d7983 */ /* 0x001ee20000300800 */
[----:B----4-:R-:W-:-:S03]  /*db1b0*/  F2FP.SATFINITE.E5M2.F32.PACK_AB_MERGE_C R0, R0, R24, RZ ;  /* 0x000000180000723e */ /* 0x010fc600048060ff */
[----:B------:R-:W4:Y:S04]  /*db1c0*/  LDL.LU R24, [R1+0x38e4] ;  /* 0x0038e40001187983 */ /* 0x000f280000300800 */
[----:B------:R0:W-:Y:S04]  /*db1d0*/  STL [R1+0x38a8], R0 ;  /* 0x0038a80001007387 */ /* 0x0001e80000100800 */
[----:B0-----:R-:W2:Y:S01]  /*db1e0*/  LDL.LU R0, [R1+0x39c] ;  /* 0x00039c0001007983 */ /* 0x001ea20000300800 */
        /* <DEDUP_REMOVED lines=9> */
[----:B------:R-:W4:Y:S02]  /*db280*/  LDL.LU R3, [R1+0x38d8] ;  /* 0x0038d80001037983 */ /* 0x000f240000300800 */
[----:B----4-:R-:W-:Y:S02]  /*db290*/  F2FP.SATFINITE.E5M2.F32.PACK_AB_MERGE_C R3, R3, R15, RZ ;  /* 0x0000000f0303723e */ /* 0x010fe400048060ff */
[----:B------:R-:W4:Y:S02]  /*db2a0*/  LDL.LU R15, [R1+0x38d4] ;  /* 0x0038d400010f7983 */ /* 0x000f240000300800 */
[----:B----4-:R-:W-:Y:S02]  /*db2b0*/  F2FP.SATFINITE.E5M2.F32.PACK_AB_MERGE_C R15, R15, R5, RZ ;  /* 0x000000050f0f723e */ /* 0x010fe400048060ff */
[----:B------:R-:W4:Y:S04]  /*db2c0*/  LDL.LU R5, [R1+0x38d0] ;  /* 0x0038d00001057983 */ /* 0x000f280000300800 */
[----:B------:R0:W-:Y:S04]  /*db2d0*/  STL [R1+0x1e4], R15 ;  /* 0x0001e40f01007387 */ /* 0x0001e80000100800 */
[----:B0-----:R-:W2:Y:S02]  /*db2e0*/  LDL.LU R15, [R1+0x38cc] ;  /* 0x0038cc00010f7983 */ /* 0x001ea40000300800 */
[----:B--2---:R-:W-:-:S02]  /*db2f0*/  F2FP.SATFINITE.E5M2.F32.PACK_AB_MERGE_C R24, R24, R15, RZ ;  /* 0x0000000f1818723e */ /* 0x004fc400048060ff */
[----:B------:R-:W4:Y:S02]  /*db300*/  LDL.LU R15, [R1+0x38c8] ;  /* 0x0038c800010f7983 */ /* 0x000f240000300800 */
[----:B----4-:R-:W-:Y:S02]  /*db310*/  F2FP.SATFINITE.E5M2.F32.PACK_AB_MERGE_C R15, R15, R5, RZ ;  /* 0x000000050f0f723e */ /* 0x010fe400048060ff */
[----:B------:R-:W2:Y:S02]  /*db320*/  LDL.LU R5, [R1+0x38c4] ;  /* 0x0038c40001057983 */ /* 0x000ea40000300800 */
[----:B--2---:R-:W-:Y:S02]  /*db330*/  F2FP.SATFINITE.E5M2.F32.PACK_AB_MERGE_C R5, R5, R27, RZ ;  /* 0x0000001b0505723e */ /* 0x004fe400048060ff */
[----:B------:R-:W2:Y:S02]  /*db340*/  LDL.LU R27, [R1+0x38c0] ;  /* 0x0038c000011b7983 */ /* 0x000ea40000300800 */
[----:B--2---:R-:W-:-:S02]  /*db350*/  F2FP.SATFINITE.E5M2.F32.PACK_AB_MERGE_C R27, R27, R9, RZ ;  /* 0x000000091b1b723e */ /* 0x004fc400048060ff */
[----:B------:R-:W2:Y:S02]  /*db360*/  LDL.LU R9, [R1+0x38bc] ;  /* 0x0038bc0001097983 */ /* 0x000ea40000300800 */
[----:B--2---:R-:W-:Y:S02]  /*db370*/  F2FP.SATFINITE.E5M2.F32.PACK_AB_MERGE_C R9, R9, R10, RZ ;  /* 0x0000000a0909723e */ /* 0x004fe400048060ff */
[----:B------:R-:W2:Y:S01]  /*db380*/  LDL.LU R10, [R1+0x38b8] ;  /* 0x0038b800010a7983 */ /* 0x000ea20000300800 */
[----:B------:R-:W-:Y:S02]  /*db390*/  F2FP.SATFINITE.E5M2.F32.PACK_AB_MERGE_C R12, R12, R17, RZ ;  /* 0x000000110c0c723e */ /* 0x000fe400048060ff */
[----:B------:R-:W-:Y:S02]  /*db3a0*/  F2FP.SATFINITE.E5M2.F32.PACK_AB_MERGE_C R0, R0, R6, RZ ;  /* 0x000000060000723e */ /* 0x000fe400048060ff */
[----:B--2---:R-:W-:Y:S02]  /*db3b0*/  F2FP.SATFINITE.E5M2.F32.PACK_AB_MERGE_C R8, R8, R10, RZ ;  /* 0x0000000a0808723e */ /* 0x004fe400048060ff */
[----:B------:R-:W2:Y:S04]  /*db3c0*/  LDL.LU R10, [R1+0x38b4] ;  /* 0x0038b400010a7983 */ /* 0x000ea80000300800 */
[----:B------:R-:W4:Y:S04]  /*db3d0*/  LDL.LU R17, [R1+0x38b0] ;  /* 0x0038b00001117983 */ /* 0x000f280000300800 */
[----:B------:R0:W-:Y:S01]  /*db3e0*/  STL [R1+0x1ec], R0 ;  /* 0x0001ec0001007387 */ /* 0x0001e20000100800 */
[----:B------:R-:W-:-:S02]  /*db3f0*/  F2FP.SATFINITE.E5M2.F32.PACK_AB_MERGE_C R11, R11, R20, RZ ;  /* 0x000000140b0b723e */ /* 0x000fc400048060ff */
[----:B0-----:R-:W-:Y:S02]  /*db400*/  F2FP.SATFINITE.E5M2.F32.PACK_AB_MERGE_C R0, R21, R19, RZ ;  /* 0x000000131500723e */ /* 0x001fe400048060ff */
[----:B------:R-:W-:-:S03]  /*db410*/  LOP3.LUT R19, R16, 0xffff, RZ, 0xc0, !PT ;  /* 0x0000ffff10137812 */ /* 0x000fc600078ec0ff */
[----:B------:R4:W-:Y:S04]  /*db420*/  STL [R1+0x340], R0 ;  /* 0x0003400001007387 */ /* 0x0009e80000100800 */
[----:B------:R-:W2:Y:S01]  /*db430*/  LDL.LU R20, [R1+0x2c58] ;  /* 0x002c580001147983 */ /* 0x000ea20000300800 */
[----:B---3--:R-:W-:Y:S02]  /*db440*/  F2FP.SATFINITE.E5M2.F32.PACK_AB_MERGE_C R7, R7, R13, RZ ;  /* 0x0000000d0707723e */ /* 0x008fe400048060ff */
[----:B------:R-:W-:Y:S02]  /*db450*/  F2FP.SATFINITE.E5M2.F32.PACK_AB_MERGE_C R25, R25, R22, RZ ;  /* 0x000000161919723e */ /* 0x000fe400048060ff */
[----:B------:R-:W-:Y:S01]  /*db460*/  LOP3.LUT R6, R14, 0xffff, RZ, 0xc0, !PT ;  /* 0x0000ffff0e067812 */ /* 0x000fe200078ec0ff */
[----:B------:R-:W3:Y:S01]  /*db470*/  LDL.LU R16, [R1+0x2c54] ;  /* 0x002c540001107983 */ /* 0x000ee20000300800 */
[----:B------:R-:W-:-:S02]  /*db480*/  F2FP.SATFINITE.E5M2.F32.PACK_AB_MERGE_C R26, R26, R4, RZ ;  /* 0x000000041a1a723e */ /* 0x000fc400048060ff */
[----:B------:R-:W-:Y:S01]  /*db490*/  LOP3.LUT R13, R18, 0xffff, RZ, 0xc0, !PT ;  /* 0x0000ffff120d7812 */ /* 0x000fe200078ec0ff */
[----:B------:R-:W3:Y:S04]  /*db4a0*/  LDL.LU R14, [R1+0x2be8] ;  /* 0x002be800010e7983 */ /* 0x000ee80000300800 */
[----:B------:R-:W3:Y:S01]  /*db4b0*/  LDL.LU R18, [R1+0x2bd0] ;  /* 0x002bd00001127983 */ /* 0x000ee20000300800 */
[----:B------:R-:W-:Y:S02]  /*db4c0*/  F2FP.SATFINITE.E5M2.F32.PACK_AB_MERGE_C R28, R28, R23, RZ ;  /* 0x000000171c1c723e */ /* 0x000fe400048060ff */
[----:B------:R-:W-:Y:S02]  /*db4d0*/  LOP3.LUT R23, R29, 0xffff, RZ, 0xc0, !PT ;  /* 0x0000ffff1d177812 */ /* 0x000fe400078ec0ff */
[----:B----4-:R-:W-:-:S02]  /*db4e0*/  LOP3.LUT R0, R17, 0xffff, RZ, 0xc0, !PT ;  /* 0x0000ffff11007812 */ /* 0x010fc400078ec0ff */
[----:B--2---:R-:W-:Y:S02]  /*db4f0*/  LOP3.LUT R4, R10, 0xffff, RZ, 0xc0, !PT ;  /* 0x0000ffff0a047812 */ /* 0x004fe400078ec0ff */
[----:B------:R-:W2:Y:S01]  /*db500*/  LDL.LU R10, [R1+0x2e4] ;  /* 0x0002e400010a7983 */ /* 0x000ea20000300800 */
[----:B------:R-:W-:-:S03]  /*db510*/  PRMT R22, R19, 0x3340, R0 ;  /* 0x0000334013167816 */ /* 0x000fc60000000000 */
[----:B------:R-:W4:Y:S04]  /*db520*/  LDL.LU R17, [R1+0x2e0] ;  /* 0x0002e00001117983 */ /* 0x000f280000300800 */
[----:B------:R-:W4:Y:S04]  /*db530*/  LDL.LU R29, [R1+0x1d8] ;  /* 0x0001d800011d7983 */ /* 0x000f280000300800 */
[----:B------:R0:W-:Y:S02]  /*db540*/  STL [R1+0xa80], R22 ;  /* 0x000a801601007387 */ /* 0x0001e40000100800 */
[----:B0-----:R-:W-:-:S05]  /*db550*/  PRMT R22, R13, 0x3340, R4 ;  /* 0x000033400d167816 */ /* 0x001fca0000000004 */
[----:B------:R0:W-:Y:S04]  /*db560*/  STL [R1+0xa7c], R22 ;  /* 0x000a7c1601007387 */ /* 0x0001e80000100800 */
[----:B0-----:R-:W4:Y:S01]  /*db570*/  LDL.LU R22, [R1+0xc4] ;  /* 0x0000c40001167983 */ /* 0x001f220000300800 */
[----:B------:R-:W-:Y:S02]  /*db580*/  LOP3.LUT R25, R25, 0xffff, RZ, 0xc0, !PT ;  /* 0x0000ffff19197812 */ /* 0x000fe400078ec0ff */
[----:B------:R-:W-:Y:S02]  /*db590*/  SHF.R.U32.HI R21, RZ, 0x8, R19 ;  /* 0x00000008ff157819 */ /* 0x000fe40000011613 */
[----:B------:R-:W-:Y:S02]  /*db5a0*/  SHF.R.U32.HI R19, RZ, 0x8, R13 ;  /* 0x00000008ff137819 */ /* 0x000fe4000001160d */
[----:B------:R-:W-:-:S02]  /*db5b0*/  SHF.R.U32.HI R13, RZ, 0x8, R4 ;  /* 0x00000008ff0d7819 */ /* 0x000fc40000011604 */
[----:B------:R-:W-:Y:S02]  /*db5c0*/  SHF.R.U32.HI R4, RZ, 0x8, R6 ;  /* 0x00000008ff047819 */ /* 0x000fe40000011606 */
[----:B------:R-:W-:Y:S02]  /*db5d0*/  PRMT R6, R6, 0x3340, R25 ;  /* 0x0000334006067816 */ /* 0x000fe40000000019 */
[----:B------:R-:W-:-:S03]  /*db5e0*/  LOP3.LUT R11, R11, 0xffff, RZ, 0xc0, !PT ;  /* 0x0000ffff0b0b7812 */ /* 0x000fc600078ec0ff */
[----:B------:R0:W-:Y:S01]  /*db5f0*/  STL [R1+0xa78], R6 ;  /* 0x000a780601007387 */ /* 0x0001e20000100800 */
[----:B------:R-:W-:Y:S02]  /*db600*/  SHF.R.U32.HI R0, RZ, 0x8, R0 ;  /* 0x00000008ff007819 */ /* 0x000fe40000011600 */
[----:B------:R-:W-:Y:S02]  /*db610*/  SHF.R.U32.HI R25, RZ, 0x8, R25 ;  /* 0x00000008ff197819 */ /* 0x000fe40000011619 */
[----:B0-----:R-:W-:Y:S02]  /*db620*/  SHF.R.U32.HI R6, RZ, 0x8, R23 ;  /* 0x00000008ff067819 */ /* 0x001fe40000011617 */
[--C-:B------:R-:W-:Y:S02]  /*db630*/  PRMT R23, R23, 0x3340, R11.reuse ;  /* 0x0000334017177816 */ /* 0x100fe4000000000b */
[----:B------:R-:W-:Y:S02]  /*db640*/  SHF.R.U32.HI R11, RZ, 0x8, R11 ;  /* 0x00000008ff0b7819 */ /* 0x000fe4000001160b */
[----:B------:R-:W-:-:S02]  /*db650*/  LOP3.LUT R0, R0, 0xffff, RZ, 0xc0, !PT ;  /* 0x0000ffff00007812 */ /* 0x000fc400078ec0ff */
[----:B------:R-:W-:Y:S01]  /*db660*/  LOP3.LUT R19, R19, 0xffff, RZ, 0xc0, !PT ;  /* 0x0000ffff13137812 */ /* 0x000fe200078ec0ff */
[----:B------:R0:W-:Y:S01]  /*db670*/  STL [R1+0xa74], R23 ;  /* 0x000a741701007387 */ /* 0x0001e20000100800 */
[----:B------:R-:W-:Y:S02]  /*db680*/  LOP3.LUT R4, R4, 0xffff, RZ, 0xc0, !PT ;  /* 0x0000ffff04047812 */ /* 0x000fe400078ec0ff */
[----:B------:R-:W-:Y:S02]  /*db690*/  LOP3.LUT R11, R11, 0xffff, RZ, 0xc0, !PT ;  /* 0x0000ffff0b0b7812 */ /* 0x000fe400078ec0ff */
[----:B0-----:R-:W-:Y:S02]  /*db6a0*/  LOP3.LUT R23, R21, 0xffff, RZ, 0xc0, !PT ;  /* 0x0000ffff15177812 */ /* 0x001fe400078ec0ff */
[----:B------:R-:W-:Y:S02]  /*db6b0*/  LOP3.LUT R21, R13, 0xffff, RZ, 0xc0, !PT ;  /* 0x0000ffff0d157812 */ /* 0x000fe400078ec0ff */
[----:B------:R-:W-:-:S02]  /*db6c0*/  LOP3.LUT R13, R25, 0xffff, RZ, 0xc0, !PT ;  /* 0x0000ffff190d7812 */ /* 0x000fc400078ec0ff */
[----:B------:R-:W-:Y:S02]  /*db6d0*/  LOP3.LUT R25, R6, 0xffff, RZ, 0xc0, !PT ;  /* 0x0000ffff06197812 */ /* 0x000fe400078ec0ff */
[----:B------:R-:W-:Y:S02]  /*db6e0*/  PRMT R23, R23, 0x3340, R0 ;  /* 0x0000334017177816 */ /* 0x000fe40000000000 */
[----:B------:R-:W-:Y:S01]  /*db6f0*/  PRMT R19, R19, 0x3340, R21 ;  /* 0x0000334013137816 */ /* 0x000fe20000000015 */
[----:B------:R-:W4:Y:S01]  /*db700*/  LDL.LU R6, [R1+0x38ac] ;  /* 0x0038ac0001067983 */ /* 0x000f220000300800 */
[----:B------:R-:W-:-:S03]  /*db710*/  PRMT R13, R4, 0x3340, R13 ;  /* 0x00003340040d7816 */ /* 0x000fc6000000000d */
[----:B------:R-:W4:Y:S01]  /*db720*/  LDL.LU R0, [R1+0x38a8] ;  /* 0x0038a80001007983 */ /* 0x000f220000300800 */
[----:B------:R-:W-:-:S03]  /*db730*/  PRMT R4, R25, 0x3340, R11 ;  /* 0x0000334019047816 */ /* 0x000fc6000000000b */
[----:B------:R3:W-:Y:S04]  /*db740*/  STL [R1+0x8e8], R23 ;  /* 0x0008e81701007387 */ /* 0x0007e80000100800 */
[----:B------:R-:W-:Y:S01]  /*db750*/  STL [R1+0x8e4], R19 ;  /* 0x0008e41301007387 */ /* 0x000fe20000100800 */
[----:B------:R-:W-:-:S03]  /*db760*/  LOP3.LUT R21, R20, 0xffff, RZ, 0xc0, !PT ;  /* 0x0000ffff14157812 */ /* 0x000fc600078ec0ff */
[----:B------:R0:W-:Y:S04]  /*db770*/  STL [R1+0x8dc], R13 ;  /* 0x0008dc0d01007387 */ /* 0x0001e80000100800 */
[----:B------:R4:W-:Y:S04]  /*db780*/  STL [R1+0x8d8], R4 ;  /* 0x0008d80401007387 */ /* 0x0009e80000100800 */
[----:B------:R-:W4:Y:S01]  /*db790*/  LDL.LU R20, [R1+0x2c94] ;  /* 0x002c940001147983 */ /* 0x000f220000300800 */
[----:B---3--:R-:W-:Y:S02]  /*db7a0*/  LOP3.LUT R23, R18, 0xffff, RZ, 0xc0, !PT ;  /* 0x0000ffff12177812 */ /* 0x008fe400078ec0ff */
[----:B0-----:R-:W-:-:S02]  /*db7b0*/  LOP3.LUT R13, R16, 0xffff, RZ, 0xc0, !PT ;  /* 0x0000ffff100d7812 */ /* 0x001fc400078ec0ff */
[----:B------:R-:W-:Y:S02]  /*db7c0*/  LOP3.LUT R14, R14, 0xffff, RZ, 0xc0, !PT ;  /* 0x0000ffff0e0e7812 */ /* 0x000fe400078ec0ff */
[----:B--2---:R-:W-:Y:S02]  /*db7d0*/  LOP3.LUT R19, R10, 0xffff, RZ, 0xc0, !PT ;  /* 0x0000ffff0a137812 */ /* 0x004fe400078ec0ff */
[----:B------:R-:W2:Y:S04]  /*db7e0*/  LDL.LU R10, [R1+0x2c90] ;  /* 0x002c9000010a7983 */ /* 0x000ea80000300800 */
[----:B------:R-:W3:Y:S01]  /*db7f0*/  LDL.LU R16, [R1+0x2bd4] ;  /* 0x002bd40001107983 */ /* 0x000ee20000300800 */
[----:B----4-:R-:W-:-:S03]  /*db800*/  LOP3.LUT R4, R17, 0xffff, RZ, 0xc0, !PT ;  /* 0x0000ffff11047812 */ /* 0x010fc600078ec0ff */
[----:B------:R-:W4:Y:S01]  /*db810*/  LDL.LU R18, [R1+0x1224] ;  /* 0x0012240001127983 */ /* 0x000f220000300800 */
[----:B------:R-:W-:-:S03]  /*db820*/  LOP3.LUT R25, R29, 0xffff, RZ, 0xc0, !PT ;  /* 0x0000ffff1d197812 */ /* 0x000fc600078ec0ff */
[----:B------:R-:W4:Y:S04]  /*db830*/  LDL.LU R17, [R1+0x2ec] ;  /* 0x0002ec0001117983 */ /* 0x000f280000300800 */
[----:B------:R-:W4:Y:S01]  /*db840*/  LDL.LU R29, [R1+0x2e8] ;  /* 0x0002e800011d7983 */ /* 0x000f220000300800 */
[----:B------:R-:W-:Y:S02]  /*db850*/  LOP3.LUT R11, R22, 0xffff, RZ, 0xc0, !PT ;  /* 0x0000ffff160b7812 */ /* 0x000fe400078ec0ff */
[----:B------:R-:W-:Y:S02]  /*db860*/  SHF.R.U32.HI R22, RZ, 0x8, R21 ;  /* 0x00000008ff167819 */ /* 0x000fe40000011615 */
[----:B------:R-:W-:-:S05]  /*db870*/  PRMT R21, R21, 0x3340, R19 ;  /* 0x0000334015157816 */ /* 0x000fca0000000013 */
[----:B------:R0:W-:Y:S02]  /*db880*/  STL [R1+0xa70], R21 ;  /* 0x000a701501007387 */ /* 0x0001e40000100800 */
[----:B0-----:R-:W-:Y:S02]  /*db890*/  SHF.R.U32.HI R21, RZ, 0x8, R19 ;  /* 0x00000008ff157819 */ /* 0x001fe40000011613 */
[----:B------:R-:W-:Y:S02]  /*db8a0*/  SHF.R.U32.HI R19, RZ, 0x8, R13 ;  /* 0x00000008ff137819 */ /* 0x000fe4000001160d */
[----:B------:R-:W-:-:S05]  /*db8b0*/  PRMT R13, R13, 0x3340, R4 ;  /* 0x000033400d0d7816 */ /* 0x000fca0000000004 */
[----:B------:R0:W-:Y:S02]  /*db8c0*/  STL [R1+0xa6c], R13 ;  /* 0x000a6c0d01007387 */ /* 0x0001e40000100800 */
[----:B0-----:R-:W-:Y:S02]  /*db8d0*/  SHF.R.U32.HI R13, RZ, 0x8, R4 ;  /* 0x00000008ff0d7819 */ /* 0x001fe40000011604 */
[----:B------:R-:W-:Y:S02]  /*db8e0*/  SHF.R.U32.HI R4, RZ, 0x8, R14 ;  /* 0x00000008ff047819 */ /* 0x000fe4000001160e */
[----:B------:R-:W-:-:S05]  /*db8f0*/  PRMT R14, R14, 0x3340, R25 ;  /* 0x000033400e0e7816 */ /* 0x000fca0000000019 */
[----:B------:R0:W-:Y:S01]  /*db900*/  STL [R1+0xa68], R14 ;  /* 0x000a680e01007387 */ /* 0x0001e20000100800 */
[----:B------:R-:W-:Y:S02]  /*db910*/  SHF.R.U32.HI R25, RZ, 0x8, R25 ;  /* 0x00000008ff197819 */ /* 0x000fe40000011619 */
[----:B0-----:R-:W-:Y:S02]  /*db920*/  SHF.R.U32.HI R14, RZ, 0x8, R23 ;  /* 0x00000008ff0e7819 */ /* 0x001fe40000011617 */
[----:B------:R-:W-:-:S05]  /*db930*/  PRMT R23, R23, 0x3340, R11 ;  /* 0x0000334017177816 */ /* 0x000fca000000000b */
[----:B------:R0:W-:Y:S02]  /*db940*/  STL [R1+0xa64], R23 ;  /* 0x000a641701007387 */ /* 0x0001e40000100800 */
[----:B0-----:R-:W-:Y:S02]  /*db950*/  LOP3.LUT R23, R21, 0xffff, RZ, 0xc0, !PT ;  /* 0x0000ffff15177812 */ /* 0x001fe400078ec0ff */
[----:B------:R-:W-:Y:S02]  /*db960*/  LOP3.LUT R21, R13, 0xffff, RZ, 0xc0, !PT ;  /* 0x0000ffff0d157812 */ /* 0x000fe400078ec0ff */
[----:B------:R-:W-:Y:S02]  /*db970*/  LOP3.LUT R13, R25, 0xffff, RZ, 0xc0, !PT ;  /* 0x0000ffff190d7812 */ /* 0x000fe400078ec0ff */
[----:B------:R-:W-:Y:S02]  /*db980*/  LOP3.LUT R25, R14, 0xffff, RZ, 0xc0, !PT ;  /* 0x0000ffff0e197812 */ /* 0x000fe400078ec0ff */
[----:B------:R-:W4:Y:S01]  /*db990*/  LDL.LU R14, [R1+0x38a4] ;  /* 0x0038a400010e7983 */ /* 0x000f220000300800 */
[----:B------:R-:W-:-:S02]  /*db9a0*/  SHF.R.U32.HI R11, RZ, 0x8, R11 ;  /* 0x00000008ff0b7819 */ /* 0x000fc4000001160b */
[----:B------:R-:W-:Y:S02]  /*db9b0*/  LOP3.LUT R22, R22, 0xffff, RZ, 0xc0, !PT ;  /* 0x0000ffff16167812 */ /* 0x000fe400078ec0ff */
[----:B------:R-:W-:Y:S02]  /*db9c0*/  LOP3.LUT R19, R19, 0xffff, RZ, 0xc0, !PT ;  /* 0x0000ffff13137812 */ /* 0x000fe400078ec0ff */
[----:B------:R-:W-:Y:S02]  /*db9d0*/  LOP3.LUT R4, R4, 0xffff, RZ, 0xc0, !PT ;  /* 0x0000ffff04047812 */ /* 0x000fe400078ec0ff */
[----:B------:R-:W-:Y:S02]  /*db9e0*/  LOP3.LUT R11, R11, 0xffff, RZ, 0xc0, !PT ;  /* 0x0000ffff0b0b7812 */ /* 0x000fe400078ec0ff */
[----:B------:R-:W-:Y:S02]  /*db9f0*/  PRMT R22, R22, 0x3340, R23 ;  /* 0x0000334016167816 */ /* 0x000fe40000000017 */
[----:B------:R-:W-:-:S02]  /*dba00*/  PRMT R19, R19, 0x3340, R21 ;  /* 0x0000334013137816 */ /* 0x000fc40000000015 */
[----:B------:R-:W-:Y:S02]  /*dba10*/  PRMT R13, R4, 0x3340, R13 ;  /* 0x00003340040d7816 */ /* 0x000fe4000000000d */
[----:B------:R-:W-:Y:S01]  /*dba20*/  PRMT R4, R25, 0x3340, R11 ;  /* 0x0000334019047816 */ /* 0x000fe2000000000b */
[----:B------:R0:W-:Y:S04]  /*dba30*/  STL [R1+0x8d4], R22 ;  /* 0x0008d41601007387 */ /* 0x0001e80000100800 */
[----:B------:R-:W-:Y:S04]  /*dba40*/  STL [R1+0x8d0], R19 ;  /* 0x0008d01301007387 */ /* 0x000fe80000100800 */
[----:B------:R-:W-:Y:S04]  /*dba50*/  STL [R1+0x8cc], R13 ;  /* 0x0008cc0d01007387 */ /* 0x000fe80000100800 */
[----:B------:R1:W-:Y:S01]  /*dba60*/  STL [R1+0x8c8], R4 ;  /* 0x0008c80401007387 */ /* 0x0003e20000100800 */
[----:B0-----:R-:W-:-:S03]  /*dba70*/  LOP3.LUT R22, R20, 0xffff, RZ, 0xc0, !PT ;  /* 0x0000ffff14167812 */ /* 0x001fc600078ec0ff */
[----:B------:R-:W4:Y:S01]  /*dba80*/  LDL.LU R20, [R1+0x2bf8] ;  /* 0x002bf80001147983 */ /* 0x000f220000300800 */
[----:B-1----:R-:W-:Y:S02]  /*dba90*/  SHF.R.U32.HI R4, RZ, 0x8, R22 ;  /* 0x00000008ff047819 */ /* 0x002fe40000011616 */
[----:B------:R-:W-:Y:S02]  /*dbaa0*/  LOP3.LUT R26, R26, 0xffff, RZ, 0xc0, !PT ;  /* 0x0000ffff1a1a7812 */ /* 0x000fe400078ec0ff */
[----:B--2---:R-:W-:Y:S02]  /*dbab0*/  LOP3.LUT R10, R10, 0xffff, RZ, 0xc0, !PT ;  /* 0x0000ffff0a0a7812 */ /* 0x004fe400078ec0ff */
[----:B---3--:R-:W-:Y:S02]  /*dbac0*/  LOP3.LUT R13, R16, 0xffff, RZ, 0xc0, !PT ;  /* 0x0000ffff100d7812 */ /* 0x008fe400078ec0ff */
[----:B----4-:R-:W-:Y:S01]  /*dbad0*/  LOP3.LUT R21, R18, 0xffff, RZ, 0xc0, !PT ;  /* 0x0000ffff12157812 */ /* 0x010fe200078ec0ff */
[----:B------:R-:W2:Y:S01]  /*dbae0*/  LDL.LU R16, [R1+0x2bf4] ;  /* 0x002bf40001107983 */ /* 0x000ea20000300800 */
[----:B------:R-:W-:-:S02]  /*dbaf0*/  LOP3.LUT R19, R17, 0xffff, RZ, 0xc0, !PT ;  /* 0x0000ffff11137812 */ /* 0x000fc400078ec0ff */
[----:B------:R-:W-:Y:S01]  /*dbb00*/  LOP3.LUT R25, R29, 0xffff, RZ, 0xc0, !PT ;  /* 0x0000ffff1d197812 */ /* 0x000fe200078ec0ff */
[----:B------:R-:W3:Y:S01]  /*dbb10*/  LDL.LU R18, [R1+0x2bdc] ;  /* 0x002bdc0001127983 */ /* 0x000ee20000300800 */
[----:B------:R-:W-:Y:S02]  /*dbb20*/  SHF.R.U32.HI R23, RZ, 0x8, R10 ;  /* 0x00000008ff177819 */ /* 0x000fe4000001160a */
[----:B------:R-:W-:Y:S02]  /*dbb30*/  PRMT R22, R22, 0x3340, R19 ;  /* 0x0000334016167816 */ /* 0x000fe40000000013 */
[----:B------:R-:W-:Y:S02]  /*dbb40*/  PRMT R10, R10, 0x3340, R25 ;  /* 0x000033400a0a7816 */ /* 0x000fe40000000019 */
[----:B------:R-:W-:Y:S02]  /*dbb50*/  SHF.R.U32.HI R19, RZ, 0x8, R19 ;  /* 0x00000008ff137819 */ /* 0x000fe40000011613 */
[----:B------:R-:W-:-:S02]  /*dbb60*/  LOP3.LUT R11, R14, 0xffff, RZ, 0xc0, !PT ;  /* 0x0000ffff0e0b7812 */ /* 0x000fc400078ec0ff */
[----:B------:R-:W4:Y:S04]  /*dbb70*/  LDL.LU R14, [R1+0x2bd8] ;  /* 0x002bd800010e7983 */ /* 0x000f280000300800 */
[----:B------:R-:W4:Y:S04]  /*dbb80*/  LDL.LU R17, [R1+0x1f0] ;  /* 0x0001f00001117983 */ /* 0x000f280000300800 */
[----:B------:R-:W4:Y:S04]  /*dbb90*/  LDL.LU R29, [R1+0x1dc] ;  /* 0x0001dc00011d7983 */ /* 0x000f280000300800 */
[----:B------:R0:W-:Y:S04]  /*dbba0*/  STL [R1+0xa60], R22 ;  /* 0x000a601601007387 */ /* 0x0001e80000100800 */
[----:B0-----:R-:W4:Y:S04]  /*dbbb0*/  LDL.LU R22, [R1+0xc8] ;  /* 0x0000c80001167983 */ /* 0x001f280000300800 */
[----:B------:R0:W-:Y:S02]  /*dbbc0*/  STL [R1+0xa5c], R10 ;  /* 0x000a5c0a01007387 */ /* 0x0001e40000100800 */
[----:B0-----:R-:W-:-:S02]  /*dbbd0*/  SHF.R.U32.HI R10, RZ, 0x8, R25 ;  /* 0x00000008ff0a7819 */ /* 0x001fc40000011619 */
[----:B------:R-:W-:Y:S02]  /*dbbe0*/  SHF.R.U32.HI R25, RZ, 0x8, R13 ;  /* 0x00000008ff197819 */ /* 0x000fe4000001160d */
[----:B------:R-:W-:-:S05]  /*dbbf0*/  PRMT R13, R13, 0x3340, R11 ;  /* 0x000033400d0d7816 */ /* 0x000fca000000000b */
[----:B------:R0:W-:Y:S01]  /*dbc00*/  STL [R1+0xa58], R13 ;  /* 0x000a580d01007387 */ /* 0x0001e20000100800 */
[----:B------:R-:W-:Y:S02]  /*dbc10*/  SHF.R.U32.HI R11, RZ, 0x8, R11 ;  /* 0x00000008ff0b7819 */ /* 0x000fe4000001160b */
[----:B0-----:R-:W-:Y:S02]  /*dbc20*/  SHF.R.U32.HI R13, RZ, 0x8, R21 ;  /* 0x00000008ff0d7819 */ /* 0x001fe40000011615 */
[--C-:B------:R-:W-:Y:S02]  /*dbc30*/  PRMT R21, R21, 0x3340, R26.reuse ;  /* 0x0000334015157816 */ /* 0x100fe4000000001a */
[----:B------:R-:W-:-:S03]  /*dbc40*/  SHF.R.U32.HI R26, RZ, 0x8, R26 ;  /* 0x00000008ff1a7819 */ /* 0x000fc6000001161a */
[----:B------:R0:W-:Y:S02]  /*dbc50*/  STL [R1+0xa54], R21 ;  /* 0x000a541501007387 */ /* 0x0001e40000100800 */
[----:B0-----:R-:W-:Y:S01]  /*dbc60*/  LOP3.LUT R21, R25, 0xffff, RZ, 0xc0, !PT ;  /* 0x0000ffff19157812 */ /* 0x001fe200078ec0ff */
[----:B------:R-:W-:Y:S01]  /*dbc70*/  IMAD.MOV.U32 R25, RZ, RZ, R23 ;  /* 0x000000ffff197224 */ /* 0x000fe200078e0017 */
[----:B------:R-:W-:Y:S01]  /*dbc80*/  LOP3.LUT R23, R11, 0xffff, RZ, 0xc0, !PT ;  /* 0x0000ffff0b177812 */ /* 0x000fe200078ec0ff */
[----:B------:R-:W-:Y:S01]  /*dbc90*/  IMAD.MOV.U32 R11, RZ, RZ, R19 ;  /* 0x000000ffff0b7224 */ /* 0x000fe200078e0013 */
[----:B------:R-:W-:-:S04]  /*dbca0*/  LOP3.LUT R19, R26, 0xffff, RZ, 0xc0, !PT ;  /* 0x0000ffff1a137812 */ /* 0x000fc800078ec0ff */
[----:B------:R-:W-:Y:S02]  /*dbcb0*/  LOP3.LUT R26, R11, 0xffff, RZ, 0xc0, !PT ;  /* 0x0000ffff0b1a7812 */ /* 0x000fe400078ec0ff */
[----:B------:R-:W-:Y:S02]  /*dbcc0*/  LOP3.LUT R11, R10, 0xffff, RZ, 0xc0, !PT ;  /* 0x0000ffff0a0b7812 */ /* 0x000fe400078ec0ff */
[----:B------:R-:W4:Y:S01]  /*dbcd0*/  LDL.LU R10, [R1+0x38a0] ;  /* 0x0038a000010a7983 */ /* 0x000f220000300800 */
[----:B------:R-:W-:Y:S02]  /*dbce0*/  LOP3.LUT R13, R13, 0xffff, RZ, 0xc0, !PT ;  /* 0x0000ffff0d0d7812 */ /* 0x000fe400078ec0ff */
[----:B------:R-:W-:Y:S02]  /*dbcf0*/  LOP3.LUT R4, R4, 0xffff, RZ, 0xc0, !PT ;  /* 0x0000ffff04047812 */ /* 0x000fe400078ec0ff */
[----:B------:R-:W-:Y:S02]  /*dbd00*/  LOP3.LUT R25, R25, 0xffff, RZ, 0xc0, !PT ;  /* 0x0000ffff19197812 */ /* 0x000fe400078ec0ff */
[----:B------:R-:W-:-:S02]  /*dbd10*/  PRMT R21, R21, 0x3340, R23 ;  /* 0x0000334015157816 */ /* 0x000fc40000000017 */
[----:B------:R-:W-:Y:S02]  /*dbd20*/  PRMT R19, R13, 0x3340, R19 ;  /* 0x000033400d137816 */ /* 0x000fe40000000013 */
[----:B------:R-:W-:Y:S02]  /*dbd30*/  PRMT R13, R4, 0x3340, R26 ;  /* 0x00003340040d7816 */ /* 0x000fe4000000001a */
[----:B------:R-:W-:Y:S01]  /*dbd40*/  PRMT R4, R25, 0x3340, R11 ;  /* 0x0000334019047816 */ /* 0x000fe2000000000b */
[----:B------:R-:W-:Y:S04]  /*dbd50*/  STL [R1+0x8c4], R21 ;  /* 0x0008c41501007387 */ /* 0x000fe80000100800 */
[----:B------:R2:W-:Y:S04]  /*dbd60*/  STL [R1+0x8bc], R19 ;  /* 0x0008bc1301007387 */ /* 0x0005e80000100800 */
[----:B------:R3:W-:Y:S04]  /*dbd70*/  STL [R1+0x8b8], R13 ;  /* 0x0008b80d01007387 */ /* 0x0007e80000100800 */
[----:B------:R0:W-:Y:S01]  /*dbd80*/  STL [R1+0x8b4], R4 ;  /* 0x0008b40401007387 */ /* 0x0001e20000100800 */
[----:B--2---:R-:W-:-:S02]  /*dbd90*/  LOP3.LUT R19, R16, 0xffff, RZ, 0xc0, !PT ;  /* 0x0000ffff10137812 */ /* 0x004fc400078ec0ff */
[----:B---3--:R-:W-:Y:S02]  /*dbda0*/  LOP3.LUT R13, R18, 0xffff, RZ, 0xc0, !PT ;  /* 0x0000ffff120d7812 */ /* 0x008fe400078ec0ff */
[----:B----4-:R-:W-:Y:S02]  /*dbdb0*/  LOP3.LUT R23, R14, 0xffff, RZ, 0xc0, !PT ;  /* 0x0000ffff0e177812 */ /* 0x010fe400078ec0ff */
[----:B0-----:R-:W-:Y:S02]  /*dbdc0*/  LOP3.LUT R4, R17, 0xffff, RZ, 0xc0, !PT ;  /* 0x0000ffff11047812 */ /* 0x001fe400078ec0ff */
[----:B------:R-:W2:Y:S04]  /*dbdd0*/  LDL.LU R17, [R1+0x2cb0] ;  /* 0x002cb00001117983 */ /* 0x000ea80000300800 */
[----:B------:R-:W3:Y:S04]  /*dbde0*/  LDL.LU R14, [R1+0x2ca8] ;  /* 0x002ca800010e7983 */ /* 0x000ee80000300800 */
[----:B------:R-:W4:Y:S04]  /*dbdf0*/  LDL.LU R16, [R1+0x1234] ;  /* 0x0012340001107983 */ /* 0x000f280000300800 */
[----:B------:R-:W4:Y:S01]  /*dbe00*/  LDL.LU R18, [R1+0x1230] ;  /* 0x0012300001127983 */ /* 0x000f220000300800 */
[----:B------:R-:W-:-:S02]  /*dbe10*/  LOP3.LUT R26, R29, 0xffff, RZ, 0xc0, !PT ;  /* 0x0000ffff1d1a7812 */ /* 0x000fc400078ec0ff */
[----:B------:R-:W-:Y:S02]  /*dbe20*/  LOP3.LUT R25, R10, 0xffff, RZ, 0xc0, !PT ;  /* 0x0000ffff0a197812 */ /* 0x000fe400078ec0ff */
[----:B------:R-:W4:Y:S04]  /*dbe30*/  LDL.LU R10, [R1+0x304] ;  /* 0x00030400010a7983 */ /* 0x000f280000300800 */
[----:B------:R-:W4:Y:S01]  /*dbe40*/  LDL.LU R29, [R1+0x300] ;  /* 0x00030000011d7983 */ /* 0x000f220000300800 */
[----:B------:R-:W-:Y:S02]  /*dbe50*/  LOP3.LUT R20, R20, 0xffff, RZ, 0xc0, !PT ;  /* 0x0000ffff14147812 */ /* 0x000fe400078ec0ff */
[----:B------:R-:W-:Y:S02]  /*dbe60*/  LOP3.LUT R11, R22, 0xffff, RZ, 0xc0, !PT ;  /* 0x0000ffff160b7812 */ /* 0x000fe400078ec0ff */
[----:B------:R-:W-:-:S02]  /*dbe70*/  PRMT R21, R20, 0x3340, R4 ;  /* 0x0000334014157816 */ /* 0x000fc40000000004 */
[----:B------:R-:W-:Y:S02]  /*dbe80*/  SHF.R.U32.HI R22, RZ, 0x8, R20 ;  /* 0x00000008ff167819 */ /* 0x000fe40000011614 */
[----:B------:R-:W-:Y:S02]  /*dbe90*/  SHF.R.U32.HI R20, RZ, 0x8, R19 ;  /* 0x00000008ff147819 */ /* 0x000fe40000011613 */
[----:B------:R-:W-:Y:S01]  /*dbea0*/  PRMT R19, R19, 0x3340, R26 ;  /* 0x0000334013137816 */ /* 0x000fe2000000001a */
[----:B------:R0:W-:Y:S04]  /*dbeb0*/  STL [R1+0xa50], R21 ;  /* 0x000a501501007387 */ /* 0x0001e80000100800 */
[----:B------:R1:W-:Y:S01]  /*dbec0*/  STL [R1+0xa4c], R19 ;  /* 0x000a4c1301007387 */ /* 0x0003e20000100800 */
[----:B------:R-:W-:-:S02]  /*dbed0*/  SHF.R.U32.HI R4, RZ, 0x8, R4 ;  /* 0x00000008ff047819 */ /* 0x000fc40000011604 */
[----:B0-----:R-:W-:Y:S02]  /*dbee0*/  SHF.R.U32.HI R21, RZ, 0x8, R26 ;  /* 0x00000008ff157819 */ /* 0x001fe4000001161a */
[----:B------:R-:W-:Y:S02]  /*dbef0*/  PRMT R26, R13, 0x3340, R25 ;  /* 0x000033400d1a7816 */ /* 0x000fe40000000019 */
[----:B-1----:R-:W-:Y:S02]  /*dbf00*/  SHF.R.U32.HI R19, RZ, 0x8, R13 ;  /* 0x00000008ff137819 */ /* 0x002fe4000001160d */
[----:B------:R-:W4:Y:S04]  /*dbf10*/  LDL.LU R13, [R1+0x389c] ;  /* 0x00389c00010d7983 */ /* 0x000f280000300800 */
[----:B------:R0:W-:Y:S01]  /*dbf20*/  STL [R1+0xa48], R26 ;  /* 0x000a481a01007387 */ /* 0x0001e20000100800 */
[----:B------:R-:W-:-:S02]  /*dbf30*/  LOP3.LUT R22, R22, 0xffff, RZ, 0xc0, !PT ;  /* 0x0000ffff16167812 */ /* 0x000fc400078ec0ff */
[----:B------:R-:W-:Y:S02]  /*dbf40*/  LOP3.LUT R4, R4, 0xffff, RZ, 0xc0, !PT ;  /* 0x0000ffff04047812 */ /* 0x000fe400078ec0ff */
[----:B------:R-:W-:Y:S02]  /*dbf50*/  LOP3.LUT R20, R20, 0xffff, RZ, 0xc0, !PT ;  /* 0x0000ffff14147812 */ /* 0x000fe400078ec0ff */
[----:B------:R-:W-:Y:S02]  /*dbf60*/  LOP3.LUT R21, R21, 0xffff, RZ, 0xc0, !PT ;  /* 0x0000ffff15157812 */ /* 0x000fe400078ec0ff */
[----:B0-----:R-:W-:Y:S02]  /*dbf70*/  SHF.R.U32.HI R26, RZ, 0x8, R25 ;  /* 0x00000008ff1a7819 */ /* 0x001fe40000011619 */
[----:B------:R-:W-:Y:S02]  /*dbf80*/  SHF.R.U32.HI R25, RZ, 0x8, R23 ;  /* 0x00000008ff197819 */ /* 0x000fe40000011617 */
[----:B------:R-:W-:-:S02]  /*dbf90*/  PRMT R23, R23, 0x3340, R11 ;  /* 0x0000334017177816 */ /* 0x000fc4000000000b */
[----:B------:R-:W-:Y:S02]  /*dbfa0*/  SHF.R.U32.HI R11, RZ, 0x8, R11 ;  /* 0x00000008ff0b7819 */ /* 0x000fe4000001160b */
[----:B------:R-:W-:Y:S02]  /*dbfb0*/  LOP3.LUT R19, R19, 0xffff, RZ, 0xc0, !PT ;  /* 0x0000ffff13137812 */ /* 0x000fe400078ec0ff */
[----:B------:R-:W-:Y:S02]  /*dbfc0*/  LOP3.LUT R26, R26, 0xffff, RZ, 0xc0, !PT ;  /* 0x0000ffff1a1a7812 */ /* 0x000fe400078ec0ff */
[----:B------:R-:W-:Y:S02]  /*dbfd0*/  LOP3.LUT R25, R25, 0xffff, RZ, 0xc0, !PT ;  /* 0x0000ffff19197812 */ /* 0x000fe400078ec0ff */
[----:B------:R-:W-:Y:S02]  /*dbfe0*/  LOP3.LUT R11, R11, 0xffff, RZ, 0xc0, !PT ;  /* 0x0000ffff0b0b7812 */ /* 0x000fe400078ec0ff */
[----:B------:R-:W-:-:S02]  /*dbff0*/  PRMT R22, R22, 0x3340, R4 ;  /* 0x0000334016167816 */ /* 0x000fc40000000004 */
[----:B------:R-:W-:Y:S01]  /*dc000*/  PRMT R20, R20, 0x3340, R21 ;  /* 0x0000334014147816 */ /* 0x000fe20000000015 */
[----:B------:R0:W-:Y:S01]  /*dc010*/  STL [R1+0xa44], R23 ;  /* 0x000a441701007387 */ /* 0x0001e20000100800 */
[----:B------:R-:W-:Y:S02]  /*dc020*/  PRMT R19, R19, 0x3340, R26 ;  /* 0x0000334013137816 */ /* 0x000fe4000000001a */
[----:B------:R-:W-:Y:S01]  /*dc030*/  PRMT R11, R25, 0x3340, R11 ;  /* 0x00003340190b7816 */ /* 0x000fe2000000000b */
[----:B0-----:R-:W4:Y:S04]  /*dc040*/  LDL.LU R23, [R1+0x3898] ;  /* 0x0038980001177983 */ /* 0x001f280000300800 */
[----:B------:R-:W4:Y:S04]  /*dc050*/  LDL.LU R4, [R1+0x3894] ;  /* 0x0038940001047983 */ /* 0x000f280000300800 */
[----:B------:R-:W-:Y:S04]  /*dc060*/  STL [R1+0x8b0], R22 ;  /* 0x0008b01601007387 */ /* 0x000fe80000100800 */
[----:B------:R0:W-:Y:S04]  /*dc070*/  STL [R1+0x8ac], R20 ;  /* 0x0008ac1401007387 */ /* 0x0001e80000100800 */
[----:B------:R-:W-:Y:S04]  /*dc080*/  STL [R1+0x8a8], R19 ;  /* 0x0008a81301007387 */ /* 0x000fe80000100800 */
[----:B------:R1:W-:Y:S04]  /*dc090*/  STL [R1+0x8a4], R11 ;  /* 0x0008a40b01007387 */ /* 0x0003e80000100800 */
[----:B0-----:R-:W4:Y:S01]  /*dc0a0*/  LDL.LU R20, [R1+0x2c14] ;  /* 0x002c140001147983 */ /* 0x001f220000300800 */
[----:B-1----:R-:W-:-:S02]  /*dc0b0*/  LOP3.LUT R11, R7, 0xffff, RZ, 0xc0, !PT ;  /* 0x0000ffff070b7812 */ /* 0x002fc400078ec0ff */
[----:B------:R-:W-:Y:S02]  /*dc0c0*/  LOP3.LUT R28, R28, 0xffff, RZ, 0xc0, !PT ;  /* 0x0000ffff1c1c7812 */ /* 0x000fe400078ec0ff */
[----:B--2---:R-:W-:Y:S02]  /*dc0d0*/  LOP3.LUT R17, R17, 0xffff, RZ, 0xc0, !PT ;  /* 0x0000ffff11117812 */ /* 0x004fe400078ec0ff */
[----:B---3--:R-:W-:Y:S02]  /*dc0e0*/  LOP3.LUT R14, R14, 0xffff, RZ, 0xc0, !PT ;  /* 0x0000ffff0e0e7812 */ /* 0x008fe400078ec0ff */
[----:B----4-:R-:W-:Y:S02]  /*dc0f0*/  LOP3.LUT R19, R16, 0xffff, RZ, 0xc0, !PT ;  /* 0x0000ffff10137812 */ /* 0x010fe400078ec0ff */
[----:B------:R-:W-:Y:S01]  /*dc100*/  SHF.R.U32.HI R7, RZ, 0x8, R17 ;  /* 0x00000008ff077819 */ /* 0x000fe20000011611 */
[----:B------:R-:W2:Y:S01]  /*dc110*/  LDL.LU R16, [R1+0x2be4] ;  /* 0x002be40001107983 */ /* 0x000ea20000300800 */
[----:B------:R-:W-:-:S02]  /*dc120*/  LOP3.LUT R22, R18, 0xffff, RZ, 0xc0, !PT ;  /* 0x0000ffff12167812 */ /* 0x000fc400078ec0ff */
[----:B------:R-:W-:Y:S02]  /*dc130*/  LOP3.LUT R26, R10, 0xffff, RZ, 0xc0, !PT ;  /* 0x0000ffff0a1a7812 */ /* 0x000fe400078ec0ff */
[----:B------:R-:W-:Y:S01]  /*dc140*/  LOP3.LUT R25, R29, 0xffff, RZ, 0xc0, !PT ;  /* 0x0000ffff1d197812 */ /* 0x000fe200078ec0ff */
[----:B------:R-:W3:Y:S04]  /*dc150*/  LDL.LU R10, [R1+0x2be0] ;  /* 0x002be000010a7983 */ /* 0x000ee80000300800 */
[----:B------:R-:W4:Y:S01]  /*dc160*/  LDL.LU R18, [R1+0x1240] ;  /* 0x0012400001127983 */ /* 0x000f220000300800 */
[--C-:B------:R-:W-:Y:S02]  /*dc170*/  PRMT R17, R17, 0x3340, R26.reuse ;  /* 0x0000334011117816 */ /* 0x100fe4000000001a */
[----:B------:R-:W-:-:S02]  /*dc180*/  SHF.R.U32.HI R21, RZ, 0x8, R26 ;  /* 0x00000008ff157819 */ /* 0x000fc4000001161a */
[----:B------:R-:W-:Y:S01]  /*dc190*/  PRMT R26, R14, 0x3340, R25 ;  /* 0x000033400e1a7816 */ /* 0x000fe20000000019 */
[----:B------:R-:W3:Y:S04]  /*dc1a0*/  LDL.LU R29, [R1+0x1f4] ;  /* 0x0001f400011d7983 */ /* 0x000ee80000300800 */
[----:B------:R0:W-:Y:S04]  /*dc1b0*/  STL [R1+0xa40], R17 ;  /* 0x000a401101007387 */ /* 0x0001e80000100800 */
[----:B------:R1:W-:Y:S01]  /*dc1c0*/  STL [R1+0xa3c], R26 ;  /* 0x000a3c1a01007387 */ /* 0x0003e20000100800 */
[----:B0-----:R-:W-:-:S02]  /*dc1d0*/  SHF.R.U32.HI R17, RZ, 0x8, R14 ;  /* 0x00000008ff117819 */ /* 0x001fc4000001160e */
[----:B------:R-:W-:Y:S02]  /*dc1e0*/  SHF.R.U32.HI R14, RZ, 0x8, R25 ;  /* 0x00000008ff0e7819 */ /* 0x000fe40000011619 */
[----:B-1----:R-:W-:Y:S02]  /*dc1f0*/  PRMT R26, R19, 0x3340, R11 ;  /* 0x00003340131a7816 */ /* 0x002fe4000000000b */
[----:B------:R-:W-:Y:S02]  /*dc200*/  SHF.R.U32.HI R25, RZ, 0x8, R19 ;  /* 0x00000008ff197819 */ /* 0x000fe40000011613 */
[----:B------:R-:W3:Y:S04]  /*dc210*/  LDL.LU R19, [R1+0x3890] ;  /* 0x0038900001137983 */ /* 0x000ee80000300800 */
[----:B------:R0:W-:Y:S01]  /*dc220*/  STL [R1+0xa38], R26 ;  /* 0x000a381a01007387 */ /* 0x0001e20000100800 */
[----:B------:R-:W-:-:S02]  /*dc230*/  SHF.R.U32.HI R11, RZ, 0x8, R11 ;  /* 0x00000008ff0b7819 */ /* 0x000fc4000001160b */
[----:B0-----:R-:W-:Y:S02]  /*dc240*/  SHF.R.U32.HI R26, RZ, 0x8, R22 ;  /* 0x00000008ff1a7819 */ /* 0x001fe40000011616 */
[----:B------:R-:W-:-:S05]  /*dc250*/  PRMT R22, R22, 0x3340, R28 ;  /* 0x0000334016167816 */ /* 0x000fca000000001c */
[----:B------:R0:W-:Y:S02]  /*dc260*/  STL [R1+0xa34], R22 ;  /* 0x000a341601007387 */ /* 0x0001e40000100800 */
[----:B0-----:R-:W-:Y:S01]  /*dc270*/  LOP3.LUT R22, R25, 0xffff, RZ, 0xc0, !PT ;  /* 0x0000ffff19167812 */ /* 0x001fe200078ec0ff */
[----:B------:R-:W-:Y:S01]  /*dc280*/  IMAD.MOV.U32 R25, RZ, RZ, R17 ;  /* 0x000000ffff197224 */ /* 0x000fe200078e0011 */
[----:B------:R-:W-:Y:S01]  /*dc290*/  LOP3.LUT R17, R11, 0xffff, RZ, 0xc0, !PT ;  /* 0x0000ffff0b117812 */ /* 0x000fe200078ec0ff */
[----:B------:R-:W-:Y:S01]  /*dc2a0*/  IMAD.MOV.U32 R11, RZ, RZ, R21 ;  /* 0x000000ffff0b7224 */ /* 0x000fe200078e0015 */
[----:B------:R-:W-:Y:S02]  /*dc2b0*/  LOP3.LUT R21, R26, 0xffff, RZ, 0xc0, !PT ;  /* 0x0000ffff1a157812 */ /* 0x000fe400078ec0ff */
[----:B------:R-:W-:Y:S02]  /*dc2c0*/  PRMT R22, R22, 0x3340, R17 ;  /* 0x0000334016167816 */ /* 0x000fe40000000011 */
[----:B------:R-:W-:-:S02]  /*dc2d0*/  LOP3.LUT R26, R11, 0xffff, RZ, 0xc0, !PT ;  /* 0x0000ffff0b1a7812 */ /* 0x000fc400078ec0ff */
[----:B------:R-:W-:Y:S02]  /*dc2e0*/  LOP3.LUT R11, R14, 0xffff, RZ, 0xc0, !PT ;  /* 0x0000ffff0e0b7812 */ /* 0x000fe400078ec0ff */
[----:B------:R-:W3:Y:S04]  /*dc2f0*/  LDL.LU R14, [R1+0x388c] ;  /* 0x00388c00010e7983 */ /* 0x000ee80000300800 */
[----:B------:R-:W3:Y:S01]  /*dc300*/  LDL.LU R17, [R1+0x3888] ;  /* 0x0038880001117983 */ /* 0x000ee20000300800 */
[----:B------:R-:W-:Y:S02]  /*dc310*/  SHF.R.U32.HI R28, RZ, 0x8, R28 ;  /* 0x00000008ff1c7819 */ /* 0x000fe4000001161c */
[----:B------:R-:W-:Y:S02]  /*dc320*/  LOP3.LUT R7, R7, 0xffff, RZ, 0xc0, !PT ;  /* 0x0000ffff07077812 */ /* 0x000fe400078ec0ff */
[----:B------:R-:W-:-:S02]  /*dc330*/  LOP3.LUT R25, R25, 0xffff, RZ, 0xc0, !PT ;  /* 0x0000ffff19197812 */ /* 0x000fc400078ec0ff */
[----:B------:R-:W-:Y:S02]  /*dc340*/  LOP3.LUT R28, R28, 0xffff, RZ, 0xc0, !PT ;  /* 0x0000ffff1c1c7812 */ /* 0x000fe400078ec0ff */
[----:B------:R-:W-:Y:S02]  /*dc350*/  PRMT R7, R7, 0x3340, R26 ;  /* 0x0000334007077816 */ /* 0x000fe4000000001a */
[----:B------:R-:W-:Y:S02]  /*dc360*/  PRMT R11, R25, 0x3340, R11 ;  /* 0x00003340190b7816 */ /* 0x000fe4000000000b */
[----:B------:R-:W-:Y:S01]  /*dc370*/  PRMT R21, R21, 0x3340, R28 ;  /* 0x0000334015157816 */ /* 0x000fe2000000001c */
[----:B------:R-:W-:Y:S04]  /*dc380*/  STL [R1+0x89c], R22 ;  /* 0x00089c1601007387 */ /* 0x000fe80000100800 */
[----:B------:R-:W-:Y:S04]  /*dc390*/  STL [R1+0x898], R21 ;  /* 0x0008981501007387 */ /* 0x000fe80000100800 */
[----:B------:R-:W-:Y:S04]  /*dc3a0*/  STL [R1+0x894], R7 ;  /* 0x0008940701007387 */ /* 0x000fe80000100800 */
[----:B------:R0:W-:Y:S02]  /*dc3b0*/  STL [R1+0x890], R11 ;  /* 0x0008900b01007387 */ /* 0x0001e40000100800 */
[----:B0-----:R-:W-:-:S02]  /*dc3c0*/  LOP3.LUT R11, R12, 0xffff, RZ, 0xc0, !PT ;  /* 0x0000ffff0c0b7812 */ /* 0x001fc400078ec0ff */
[----:B--2---:R-:W-:Y:S02]  /*dc3d0*/  LOP3.LUT R7, R16, 0xffff, RZ, 0xc0, !PT ;  /* 0x0000ffff10077812 */ /* 0x004fe400078ec0ff */
[----:B------:R-:W2:Y:S01]  /*dc3e0*/  LDL.LU R16, [R1+0x2cd0] ;  /* 0x002cd00001107983 */ /* 0x000ea20000300800 */
[----:B----4-:R-:W-:-:S03]  /*dc3f0*/  LOP3.LUT R22, R18, 0xffff, RZ, 0xc0, !PT ;  /* 0x0000ffff12167812 */ /* 0x010fc600078ec0ff */
[----:B------:R-:W4:Y:S04]  /*dc400*/  LDL.LU R18, [R1+0x2ccc] ;  /* 0x002ccc0001127983 */ /* 0x000f280000300800 */
[----:B------:R-:W2:Y:S01]  /*dc410*/  LDL.LU R12, [R1+0x2c68] ;  /* 0x002c6800010c7983 */ /* 0x000ea20000300800 */
[----:B---3--:R-:W-:Y:S02]  /*dc420*/  LOP3.LUT R28, R29, 0xffff, RZ, 0xc0, !PT ;  /* 0x0000ffff1d1c7812 */ /* 0x008fe400078ec0ff */
[----:B------:R-:W-:Y:S02]  /*dc430*/  LOP3.LUT R26, R17, 0xffff, RZ, 0xc0, !PT ;  /* 0x0000ffff111a7812 */ /* 0x000fe400078ec0ff */
[----:B------:R-:W3:Y:S04]  /*dc440*/  LDL.LU R17, [R1+0x2c64] ;  /* 0x002c640001117983 */ /* 0x000ee80000300800 */
[----:B------:R-:W3:Y:S01]  /*dc450*/  LDL.LU R29, [R1+0x30c] ;  /* 0x00030c00011d7983 */ /* 0x000ee20000300800 */
[----:B------:R-:W-:-:S02]  /*dc460*/  LOP3.LUT R20, R20, 0xffff, RZ, 0xc0, !PT ;  /* 0x0000ffff14147812 */ /* 0x000fc400078ec0ff */
[----:B------:R-:W-:Y:S02]  /*dc470*/  LOP3.LUT R25, R14, 0xffff, RZ, 0xc0, !PT ;  /* 0x0000ffff0e197812 */ /* 0x000fe400078ec0ff */
[----:B------:R-:W-:Y:S02]  /*dc480*/  SHF.R.U32.HI R21, RZ, 0x8, R7 ;  /* 0x00000008ff157819 */ /* 0x000fe40000011607 */
[----:B------:R-:W-:Y:S02]  /*dc490*/  SHF.R.U32.HI R14, RZ, 0x8, R20 ;  /* 0x00000008ff0e7819 */ /* 0x000fe40000011614 */
[----:B------:R-:W-:Y:S02]  /*dc4a0*/  PRMT R20, R20, 0x3340, R28 ;  /* 0x0000334014147816 */ /* 0x000fe4000000001c */
[--C-:B------:R-:W-:Y:S02]  /*dc4b0*/  PRMT R7, R7, 0x3340, R26.reuse ;  /* 0x0000334007077816 */ /* 0x100fe4000000001a */
[----:B------:R-:W-:Y:S01]  /*dc4c0*/  LOP3.LUT R10, R10, 0xffff, RZ, 0xc0, !PT ;  /* 0x0000ffff0a0a7812 */ /* 0x000fe200078ec0ff */
[----:B------:R0:W-:Y:S04]  /*dc4d0*/  STL [R1+0xa30], R20 ;  /* 0x000a301401007387 */ /* 0x0001e80000100800 */
[----:B0-----:R-:W3:Y:S04]  /*dc4e0*/  LDL.LU R20, [R1+0x1f8] ;  /* 0x0001f80001147983 */ /* 0x001ee80000300800 */
[----:B------:R0:W-:Y:S02]  /*dc4f0*/  STL [R1+0xa2c], R7 ;  /* 0x000a2c0701007387 */ /* 0x0001e40000100800 */
[----:B0-----:R-:W-:-:S02]  /*dc500*/  SHF.R.U32.HI R7, RZ, 0x8, R26 ;  /* 0x00000008ff077819 */ /* 0x001fc4000001161a */
[----:B------:R-:W-:Y:S02]  /*dc510*/  SHF.R.U32.HI R26, RZ, 0x8, R10 ;  /* 0x00000008ff1a7819 */ /* 0x000fe4000001160a */
[----:B------:R-:W-:-:S05]  /*dc520*/  PRMT R10, R10, 0x3340, R25 ;  /* 0x000033400a0a7816 */ /* 0x000fca0000000019 */
[----:B------:R0:W-:Y:S01]  /*dc530*/  STL [R1+0xa28], R10 ;  /* 0x000a280a01007387 */ /* 0x0001e20000100800 */
[----:B------:R-:W-:Y:S02]  /*dc540*/  SHF.R.U32.HI R28, RZ, 0x8, R28 ;  /* 0x00000008ff1c7819 */ /* 0x000fe4000001161c */
[----:B0-----:R-:W-:Y:S02]  /*dc550*/  SHF.R.U32.HI R10, RZ, 0x8, R22 ;  /* 0x00000008ff0a7819 */ /* 0x001fe40000011616 */
[----:B------:R-:W-:Y:S02]  /*dc560*/  PRMT R22, R22, 0x3340, R11 ;  /* 0x0000334016167816 */ /* 0x000fe4000000000b */
[----:B------:R-:W-:-:S03]  /*dc570*/  SHF.R.U32.HI R25, RZ, 0x8, R25 ;  /* 0x00000008ff197819 */ /* 0x000fc60000011619 */
[----:B------:R0:W-:Y:S01]  /*dc580*/  STL [R1+0xa24], R22 ;  /* 0x000a241601007387 */ /* 0x0001e20000100800 */
[----:B------:R-:W-:Y:S02]  /*dc590*/  LOP3.LUT R21, R21, 0xffff, RZ, 0xc0, !PT ;  /* 0x0000ffff15157812 */ /* 0x000fe400078ec0ff */
[----:B------:R-:W-:Y:S02]  /*dc5a0*/  SHF.R.U32.HI R11, RZ, 0x8, R11 ;  /* 0x00000008ff0b7819 */ /* 0x000fe4000001160b */
[----:B0-----:R-:W-:Y:S02]  /*dc5b0*/  LOP3.LUT R22, R14, 0xffff, RZ, 0xc0, !PT ;  /* 0x0000ffff0e167812 */ /* 0x001fe400078ec0ff */
[----:B------:R-:W-:Y:S01]  /*dc5c0*/  LOP3.LUT R14, R28, 0xffff, RZ, 0xc0, !PT ;  /* 0x0000ffff1c0e7812 */ /* 0x000fe200078ec0ff */
[----:B------:R-:W-:Y:S01]  /*dc5d0*/  IMAD.MOV.U32 R28, RZ, RZ, R7 ;  /* 0x000000ffff1c7224 */ /* 0x000fe200078e0007 */
[----:B------:R-:W-:Y:S02]  /*dc5e0*/  LOP3.LUT R7, R26, 0xffff, RZ, 0xc0, !PT ;  /* 0x0000ffff1a077812 */ /* 0x000fe400078ec0ff */
[----:B------:R-:W-:-:S02]  /*dc5f0*/  LOP3.LUT R26, R25, 0xffff, RZ, 0xc0, !PT ;  /* 0x0000ffff191a7812 */ /* 0x000fc400078ec0ff */
[----:B------:R-:W-:Y:S02]  /*dc600*/  PRMT R22, R22, 0x3340, R14 ;  /* 0x0000334016167816 */ /* 0x000fe4000000000e */
[----:B------:R-:W-:Y:S02]  /*dc610*/  LOP3.LUT R25, R10, 0xffff, RZ, 0xc0, !PT ;  /* 0x0000ffff0a197812 */ /* 0x000fe400078ec0ff */
[----:B------:R-:W-:Y:S01]  /*dc620*/  LOP3.LUT R28, R28, 0xffff, RZ, 0xc0, !PT ;  /* 0x0000ffff1c1c7812 */ /* 0x000fe200078ec0ff */
[----:B------:R-:W3:Y:S04]  /*dc630*/  LDL.LU R10, [R1+0x3884] ;  /* 0x00388400010a7983 */ /* 0x000ee80000300800 */
[----:B------:R-:W3:Y:S04]  /*dc640*/  LDL.LU R14, [R1+0x3880] ;  /* 0x00388000010e7983 */ /* 0x000ee80000300800 */
[----:B------:R0:W-:Y:S01]  /*dc650*/  STL [R1+0x88c], R22 ;  /* 0x00088c1601007387 */ /* 0x0001e20000100800 */
[----:B------:R-:W-:-:S02]  /*dc660*/  LOP3.LUT R11, R11, 0xffff, RZ, 0xc0, !PT ;  /* 0x0000ffff0b0b7812 */ /* 0x000fc400078ec0ff */
[----:B0-----:R-:W-:Y:S02]  /*dc670*/  PRMT R22, R21, 0x3340, R28 ;  /* 0x0000334015167816 */ /* 0x001fe4000000001c */
[----:B------:R-:W-:Y:S02]  /*dc680*/  PRMT R21, R7, 0x3340, R26 ;  /* 0x0000334007157816 */ /* 0x000fe4000000001a */
[----:B------:R-:W3:Y:S04]  /*dc690*/  LDL.LU R26, [R1+0x308] ;  /* 0x00030800011a7983 */ /* 0x000ee80000300800 */
[----:B------:R-:W-:Y:S01]  /*dc6a0*/  STL [R1+0x888], R22 ;  /* 0x0008881601007387 */ /* 0x000fe20000100800 */
[----:B------:R-:W-:-:S03]  /*dc6b0*/  PRMT R7, R25, 0x3340, R11 ;  /* 0x0000334019077816 */ /* 0x000fc6000000000b */
[----:B------:R-:W-:Y:S04]  /*dc6c0*/  STL [R1+0x884], R21 ;  /* 0x0008841501007387 */ /* 0x000fe80000100800 */
[----:B------:R-:W3:Y:S04]  /*dc6d0*/  LDL.LU R11, [R1+0x1fc] ;  /* 0x0001fc00010b7983 */ /* 0x000ee80000300800 */
[----:B------:R4:W-:Y:S02]  /*dc6e0*/  STL [R1+0x87c], R7 ;  /* 0x00087c0701007387 */ /* 0x0009e40000100800 */
[----:B----4-:R-:W-:-:S02]  /*dc6f0*/  LOP3.LUT R7, R18, 0xffff, RZ, 0xc0, !PT ;  /* 0x0000ffff12077812 */ /* 0x010fc400078ec0ff */
[----:B--2---:R-:W-:Y:S01]  /*dc700*/  LOP3.LUT R22, R12, 0xffff, RZ, 0xc0, !PT ;  /* 0x0000ffff0c167812 */ /* 0x004fe200078ec0ff */
[----:B------:R-:W2:Y:S04]  /*dc710*/  LDL.LU R18, [R1+0x2bf0] ;  /* 0x002bf00001127983 */ /* 0x000ea80000300800 */
[----:B------:R-:W4:Y:S01]  /*dc720*/  LDL.LU R12, [R1+0x2bec] ;  /* 0x002bec00010c7983 */ /* 0x000f220000300800 */
[----:B---3--:R-:W-:Y:S02]  /*dc730*/  LOP3.LUT R21, R17, 0xffff, RZ, 0xc0, !PT ;  /* 0x0000ffff11157812 */ /* 0x008fe400078ec0ff */
[----:B------:R-:W-:Y:S01]  /*dc740*/  LOP3.LUT R28, R29, 0xffff, RZ, 0xc0, !PT ;  /* 0x0000ffff1d1c7812 */ /* 0x000fe200078ec0ff */
[----:B------:R-:W3:Y:S04]  /*dc750*/  LDL.LU R17, [R1+0x1254] ;  /* 0x0012540001117983 */ /* 0x000ee80000300800 */
[----:B------:R-:W3:Y:S01]  /*dc760*/  LDL.LU R29, [R1+0x1250] ;  /* 0x00125000011d7983 */ /* 0x000ee20000300800 */
[----:B------:R-:W-:-:S02]  /*dc770*/  LOP3.LUT R16, R16, 0xffff, RZ, 0xc0, !PT ;  /* 0x0000ffff10107812 */ /* 0x000fc400078ec0ff */
[----:B------:R-:W-:Y:S02]  /*dc780*/  LOP3.LUT R25, R11, 0xffff, RZ, 0xc0, !PT ;  /* 0x0000ffff0b197812 */ /* 0x000fe400078ec0ff */
[----:B------:R-:W-:Y:S02]  /*dc790*/  LOP3.LUT R11, R20, 0xffff, RZ, 0xc0, !PT ;  /* 0x0000ffff140b7812 */ /* 0x000fe400078ec0ff */
[----:B------:R-:W-:Y:S02]  /*dc7a0*/  SHF.R.U32.HI R20, RZ, 0x8, R16 ;  /* 0x00000008ff147819 */ /* 0x000fe40000011610 */
[----:B------:R-:W-:Y:S02]  /*dc7b0*/  PRMT R16, R16, 0x3340, R28 ;  /* 0x0000334010107816 */ /* 0x000fe4000000001c */
[----:B------:R-:W-:-:S03]  /*dc7c0*/  LOP3.LUT R26, R26, 0xffff, RZ, 0xc0, !PT ;  /* 0x0000ffff1a1a7812 */ /* 0x000fc600078ec0ff */
[----:B------:R0:W-:Y:S02]  /*dc7d0*/  STL [R1+0xa20], R16 ;  /* 0x000a201001007387 */ /* 0x0001e40000100800 */
[----:B0-----:R-:W-:Y:S02]  /*dc7e0*/  SHF.R.U32.HI R16, RZ, 0x8, R7 ;  /* 0x00000008ff107819 */ /* 0x001fe40000011607 */
[----:B------:R-:W-:-:S05]  /*dc7f0*/  PRMT R7, R7, 0x3340, R26 ;  /* 0x0000334007077816 */ /* 0x000fca000000001a */
[----:B------:R0:W-:Y:S02]  /*dc800*/  STL [R1+0xa1c], R7 ;  /* 0x000a1c0701007387 */ /* 0x0001e40000100800 */
[----:B0-----:R-:W-:Y:S02]  /*dc810*/  SHF.R.U32.HI R7, RZ, 0x8, R26 ;  /* 0x00000008ff077819 */ /* 0x001fe4000001161a */
[----:B------:R-:W-:Y:S02]  /*dc820*/  SHF.R.U32.HI R26, RZ, 0x8, R22 ;  /* 0x00000008ff1a7819 */ /* 0x000fe40000011616 */
[----:B------:R-:W-:Y:S02]  /*dc830*/  PRMT R22, R22, 0x3340, R25 ;  /* 0x0000334016167816 */ /* 0x000fe40000000019 */
[----:B------:R-:W-:-:S03]  /*dc840*/  SHF.R.U32.HI R28, RZ, 0x8, R28 ;  /* 0x00000008ff1c7819 */ /* 0x000fc6000001161c */
[----:B------:R0:W-:Y:S02]  /*dc850*/  STL [R1+0xa18], R22 ;  /* 0x000a181601007387 */ /* 0x0001e40000100800 */
[----:B0-----:R-:W-:Y:S02]  /*dc860*/  SHF.R.U32.HI R22, RZ, 0x8, R21 ;  /* 0x00000008ff167819 */ /* 0x001fe40000011615 */
[----:B------:R-:W-:Y:S02]  /*dc870*/  PRMT R21, R21, 0x3340, R11 ;  /* 0x0000334015157816 */ /* 0x000fe4000000000b */
[----:B------:R-:W-:-:S03]  /*dc880*/  SHF.R.U32.HI R25, RZ, 0x8, R25 ;  /* 0x00000008ff197819 */ /* 0x000fc60000011619 */
[----:B------:R0:W-:Y:S01]  /*dc890*/  STL [R1+0xa14], R21 ;  /* 0x000a141501007387 */ /* 0x0001e20000100800 */
[----:B------:R-:W-:Y:S02]  /*dc8a0*/  SHF.R.U32.HI R11, RZ, 0x8, R11 ;  /* 0x00000008ff0b7819 */ /* 0x000fe4000001160b */
[----:B------:R-:W-:Y:S02]  /*dc8b0*/  LOP3.LUT R20, R20, 0xffff, RZ, 0xc0, !PT ;  /* 0x0000ffff14147812 */ /* 0x000fe400078ec0ff */
[----:B------:R-:W-:Y:S02]  /*dc8c0*/  LOP3.LUT R16, R16, 0xffff, RZ, 0xc0, !PT ;  /* 0x0000ffff10107812 */ /* 0x000fe400078ec0ff */
[----:B0-----:R-:W-:Y:S01]  /*dc8d0*/  LOP3.LUT R21, R28, 0xffff, RZ, 0xc0, !PT ;  /* 0x0000ffff1c157812 */ /* 0x001fe200078ec0ff */
[----:B------:R-:W-:Y:S01]  /*dc8e0*/  IMAD.MOV.U32 R28, RZ, RZ, R7 ;  /* 0x000000ffff1c7224 */ /* 0x000fe200078e0007 */
[----:B------:R-:W-:Y:S02]  /*dc8f0*/  LOP3.LUT R7, R26, 0xffff, RZ, 0xc0, !PT ;  /* 0x0000ffff1a077812 */ /* 0x000fe400078ec0ff */
[----:B------:R-:W-:-:S02]  /*dc900*/  LOP3.LUT R26, R25, 0xffff, RZ, 0xc0, !PT ;  /* 0x0000ffff191a7812 */ /* 0x000fc400078ec0ff */
[----:B------:R-:W-:Y:S02]  /*dc910*/  LOP3.LUT R25, R22, 0xffff, RZ, 0xc0, !PT ;  /* 0x0000ffff16197812 */ /* 0x000fe400078ec0ff */
[----:B------:R-:W-:Y:S02]  /*dc920*/  LOP3.LUT R28, R28, 0xffff, RZ, 0xc0, !PT ;  /* 0x0000ffff1c1c7812 */ /* 0x000fe400078ec0ff */
[----:B------:R-:W-:Y:S02]  /*dc930*/  LOP3.LUT R11, R11, 0xffff, RZ, 0xc0, !PT ;  /* 0x0000ffff0b0b7812 */ /* 0x000fe400078ec0ff */
[----:B------:R-:W-:Y:S02]  /*dc940*/  PRMT R21, R20, 0x3340, R21 ;  /* 0x0000334014157816 */ /* 0x000fe40000000015 */
[----:B------:R-:W-:Y:S02]  /*dc950*/  PRMT R20, R16, 0x3340, R28 ;  /* 0x0000334010147816 */ /* 0x000fe4000000001c */
[----:B------:R-:W-:-:S02]  /*dc960*/  PRMT R16, R7, 0x3340, R26 ;  /* 0x0000334007107816 */ /* 0x000fc4000000001a */
[----:B------:R-:W-:Y:S01]  /*dc970*/  PRMT R7, R25, 0x3340, R11 ;  /* 0x0000334019077816 */ /* 0x000fe2000000000b */
[----:B------:R-:W-:Y:S04]  /*dc980*/  STL [R1+0x878], R21 ;  /* 0x0008781501007387 */ /* 0x000fe80000100800 */
[----:B------:R2:W-:Y:S04]  /*dc990*/  STL [R1+0x874], R20 ;  /* 0x0008741401007387 */ /* 0x0005e80000100800 */
[----:B------:R4:W-:Y:S04]  /*dc9a0*/  STL [R1+0x870], R16 ;  /* 0x0008701001007387 */ /* 0x0009e80000100800 */
[----:B------:R3:W-:Y:S01]  /*dc9b0*/  STL [R1+0x86c], R7 ;  /* 0x00086c0701007387 */ /* 0x0007e20000100800 */
[----:B------:R-:W-:-:S02]  /*dc9c0*/  LOP3.LUT R11, R8, 0xffff, RZ, 0xc0, !PT ;  /* 0x0000ffff080b7812 */ /* 0x000fc400078ec0ff */
[----:B------:R-:W-:Y:S02]  /*dc9d0*/  LOP3.LUT R26, R10, 0xffff, RZ, 0xc0, !PT ;  /* 0x0000ffff0a1a7812 */ /* 0x000fe400078ec0ff */
[----:B------:R-:W-:Y:S02]  /*dc9e0*/  LOP3.LUT R28, R14, 0xffff, RZ, 0xc0, !PT ;  /* 0x0000ffff0e1c7812 */ /* 0x000fe400078ec0ff */
[----:B--2---:R-:W-:Y:S02]  /*dc9f0*/  LOP3.LUT R20, R18, 0xffff, RZ, 0xc0, !PT ;  /* 0x0000ffff12147812 */ /* 0x004fe400078ec0ff */
[----:B----4-:R-:W-:Y:S01]  /*dca00*/  LOP3.LUT R16, R12, 0xffff, RZ, 0xc0, !PT ;  /* 0x0000ffff0c107812 */ /* 0x010fe200078ec0ff */
[----:B------:R-:W2:Y:S04]  /*dca10*/  LDL.LU R18, [R1+0x2cf0] ;  /* 0x002cf00001127983 */ /* 0x000ea80000300800 */
[----:B------:R-:W4:Y:S04]  /*dca20*/  LDL.LU R12, [R1+0x2cec] ;  /* 0x002cec00010c7983 */ /* 0x000f280000300800 */
[----:B------:R-:W2:Y:S04]  /*dca30*/  LDL.LU R8, [R1+0x2ca0] ;  /* 0x002ca00001087983 */ /* 0x000ea80000300800 */
[----:B------:R-:W2:Y:S04]  /*dca40*/  LDL.LU R10, [R1+0x2bfc] ;  /* 0x002bfc00010a7983 */ /* 0x000ea80000300800 */
[----:B------:R-:W2:Y:S01]  /*dca50*/  LDL.LU R14, [R1+0x314] ;  /* 0x00031400010e7983 */ /* 0x000ea20000300800 */
[----:B---3--:R-:W-:-:S02]  /*dca60*/  LOP3.LUT R7, R17, 0xffff, RZ, 0xc0, !PT ;  /* 0x0000ffff11077812 */ /* 0x008fc400078ec0ff */
[----:B------:R-:W-:Y:S01]  /*dca70*/  LOP3.LUT R22, R29, 0xffff, RZ, 0xc0, !PT ;  /* 0x0000ffff1d167812 */ /* 0x000fe200078ec0ff */
[----:B------:R-:W3:Y:S04]  /*dca80*/  LDL.LU R17, [R1+0x310] ;  /* 0x0003100001117983 */ /* 0x000ee80000300800 */
[----:B------:R-:W3:Y:S01]  /*dca90*/  LDL.LU R29, [R1+0x210] ;  /* 0x00021000011d7983 */ /* 0x000ee20000300800 */
[----:B------:R-:W-:Y:S02]  /*dcaa0*/  LOP3.LUT R25, R9, 0xffff, RZ, 0xc0, !PT ;  /* 0x0000ffff09197812 */ /* 0x000fe400078ec0ff */
[----:B------:R-:W-:Y:S02]  /*dcab0*/  SHF.R.U32.HI R9, RZ, 0x8, R20 ;  /* 0x00000008ff097819 */ /* 0x000fe40000011614 */
[----:B------:R-:W-:-:S02]  /*dcac0*/  PRMT R20, R20, 0x3340, R28 ;  /* 0x0000334014147816 */ /* 0x000fc4000000001c */
[----:B------:R-:W-:-:S03]  /*dcad0*/  SHF.R.U32.HI R21, RZ, 0x8, R16 ;  /* 0x00000008ff157819 */ /* 0x000fc60000011610 */
[----:B------:R0:W-:Y:S01]  /*dcae0*/  STL [R1+0xa10], R20 ;  /* 0x000a101401007387 */ /* 0x0001e20000100800 */
[----:B------:R-:W-:-:S03]  /*dcaf0*/  PRMT R16, R16, 0x3340, R26 ;  /* 0x0000334010107816 */ /* 0x000fc6000000001a */
[----:B0-----:R-:W3:Y:S04]  /*dcb00*/  LDL.LU R20, [R1+0xe4] ;  /* 0x0000e40001147983 */ /* 0x001ee80000300800 */
        /* <DEDUP_REMOVED lines=8> */
[----:B------:R0:W-:Y:S01]  /*dcb90*/  STL [R1+0xa04], R22 ;  /* 0x000a041601007387 */ /* 0x0001e20000100800 */
[----:B------:R-:W-:Y:S02]  /*dcba0*/  SHF.R.U32.HI R25, RZ, 0x8, R25 ;  /* 0x00000008ff197819 */ /* 0x000fe40000011619 */
[----:B------:R-:W-:Y:S02]  /*dcbb0*/  SHF.R.U32.HI R11, RZ, 0x8, R11 ;  /* 0x00000008ff0b7819 */ /* 0x000fe4000001160b */
[----:B------:R-:W-:Y:S02]  /*dcbc0*/  LOP3.LUT R21, R21, 0xffff, RZ, 0xc0, !PT ;  /* 0x0000ffff15157812 */ /* 0x000fe400078ec0ff */
[----:B0-----:R-:W-:Y:S02]  /*dcbd0*/  LOP3.LUT R22, R9, 0xffff, RZ, 0xc0, !PT ;  /* 0x0000ffff09167812 */ /* 0x001fe400078ec0ff */
[----:B------:R-:W-:Y:S01]  /*dcbe0*/  LOP3.LUT R9, R28, 0xffff, RZ, 0xc0, !PT ;  /* 0x0000ffff1c097812 */ /* 0x000fe200078ec0ff */
[----:B------:R-:W-:Y:S01]  /*dcbf0*/  IMAD.MOV.U32 R28, RZ, RZ, R16 ;  /* 0x000000ffff1c7224 */ /* 0x000fe200078e0010 */
[----:B------:R-:W-:-:S02]  /*dcc00*/  LOP3.LUT R16, R26, 0xffff, RZ, 0xc0, !PT ;  /* 0x0000ffff1a107812 */ /* 0x000fc400078ec0ff */
[----:B------:R-:W-:Y:S02]  /*dcc10*/  LOP3.LUT R26, R25, 0xffff, RZ, 0xc0, !PT ;  /* 0x0000ffff191a7812 */ /* 0x000fe400078ec0ff */
[----:B------:R-:W-:Y:S02]  /*dcc20*/  LOP3.LUT R25, R7, 0xffff, RZ, 0xc0, !PT ;  /* 0x0000ffff07197812 */ /* 0x000fe400078ec0ff */
[----:B------:R-:W-:Y:S02]  /*dcc30*/  LOP3.LUT R28, R28, 0xffff, RZ, 0xc0, !PT ;  /* 0x0000ffff1c1c7812 */ /* 0x000fe400078ec0ff */
[----:B------:R-:W-:Y:S02]  /*dcc40*/  LOP3.LUT R11, R11, 0xffff, RZ, 0xc0, !PT ;  /* 0x0000ffff0b0b7812 */ /* 0x000fe400078ec0ff */
[----:B------:R-:W-:Y:S02]  /*dcc50*/  PRMT R22, R22, 0x3340, R9 ;  /* 0x0000334016167816 */ /* 0x000fe40000000009 */
[----:B------:R-:W-:-:S02]  /*dcc60*/  PRMT R16, R16, 0x3340, R26 ;  /* 0x0000334010107816 */ /* 0x000fc4000000001a */
[----:B------:R-:W-:Y:S01]  /*dcc70*/  PRMT R21, R21, 0x3340, R28 ;  /* 0x0000334015157816 */ /* 0x000fe2000000001c */
[----:B------:R-:W3:Y:S01]  /*dcc80*/  LDL.LU R7, [R1+0x387c] ;  /* 0x00387c0001077983 */ /* 0x000ee20000300800 */
[----:B------:R-:W-:-:S03]  /*dcc90*/  PRMT R11, R25, 0x3340, R11 ;  /* 0x00003340190b7816 */ /* 0x000fc6000000000b */
[----:B------:R-:W3:Y:S04]  /*dcca0*/  LDL.LU R9, [R1+0x3878] ;  /* 0x0038780001097983 */ /* 0x000ee80000300800 */
[----:B------:R-:W-:Y:S04]  /*dccb0*/  STL [R1+0x868], R22 ;  /* 0x0008681601007387 */ /* 0x000fe80000100800 */
[----:B------:R-:W-:Y:S04]  /*dccc0*/  STL [R1+0x864], R21 ;  /* 0x0008641501007387 */ /* 0x000fe80000100800 */
[----:B------:R4:W-:Y:S04]  /*dccd0*/  STL [R1+0x85c], R16 ;  /* 0x00085c1001007387 */ /* 0x0009e80000100800 */
[----:B------:R0:W-:Y:S01]  /*dcce0*/  STL [R1+0x858], R11 ;  /* 0x0008580b01007387 */ /* 0x0001e20000100800 */
[----:B----4-:R-:W-:-:S02]  /*dccf0*/  LOP3.LUT R16, R12, 0xffff, RZ, 0xc0, !PT ;  /* 0x0000ffff0c107812 */ /* 0x010fc400078ec0ff */
[----:B--2---:R-:W-:Y:S01]  /*dcd00*/  LOP3.LUT R22, R8, 0xffff, RZ, 0xc0, !PT ;  /* 0x0000ffff08167812 */ /* 0x004fe200078ec0ff */
[----:B------:R-:W2:Y:S01]  /*dcd10*/  LDL.LU R12, [R1+0x2d00] ;  /* 0x002d0000010c7983 */ /* 0x000ea20000300800 */
[----:B------:R-:W-:-:S03]  /*dcd20*/  LOP3.LUT R21, R10, 0xffff, RZ, 0xc0, !PT ;  /* 0x0000ffff0a157812 */ /* 0x000fc600078ec0ff */
[----:B------:R-:W4:Y:S01]  /*dcd30*/  LDL.LU R8, [R1+0x2cfc] ;  /* 0x002cfc0001087983 */ /* 0x000f220000300800 */
[----:B------:R-:W-:-:S03]  /*dcd40*/  LOP3.LUT R28, R14, 0xffff, RZ, 0xc0, !PT ;  /* 0x0000ffff0e1c7812 */ /* 0x000fc600078ec0ff */
[----:B------:R-:W4:Y:S04]  /*dcd50*/  LDL.LU R10, [R1+0x2c00] ;  /* 0x002c0000010a7983 */ /* 0x000f280000300800 */
[----:B------:R-:W4:Y:S01]  /*dcd60*/  LDL.LU R14, [R1+0x1260] ;  /* 0x00126000010e7983 */ /* 0x000f220000300800 */
[----:B---3--:R-:W-:Y:S02]  /*dcd70*/  LOP3.LUT R26, R17, 0xffff, RZ, 0xc0, !PT ;  /* 0x0000ffff111a7812 */ /* 0x008fe400078ec0ff */
[----:B------:R-:W-:Y:S01]  /*dcd80*/  LOP3.LUT R25, R29, 0xffff, RZ, 0xc0, !PT ;  /* 0x0000ffff1d197812 */ /* 0x000fe200078ec0ff */
[----:B------:R-:W3:Y:S04]  /*dcd90*/  LDL.LU R17, [R1+0x31c] ;  /* 0x00031c0001117983 */ /* 0x000ee80000300800 */
[----:B------:R-:W3:Y:S01]  /*dcda0*/  LDL.LU R29, [R1+0x318] ;  /* 0x00031800011d7983 */ /* 0x000ee20000300800 */
[----:B------:R-:W-:-:S02]  /*dcdb0*/  LOP3.LUT R18, R18, 0xffff, RZ, 0xc0, !PT ;  /* 0x0000ffff12127812 */ /* 0x000fc400078ec0ff */
[----:B0-----:R-:W-:Y:S02]  /*dcdc0*/  LOP3.LUT R11, R20, 0xffff, RZ, 0xc0, !PT ;  /* 0x0000ffff140b7812 */ /* 0x001fe400078ec0ff */
[----:B------:R-:W-:Y:S02]  /*dcdd0*/  SHF.R.U32.HI R20, RZ, 0x8, R18 ;  /* 0x00000008ff147819 */ /* 0x000fe40000011612 */
[----:B------:R-:W-:-:S05]  /*dcde0*/  PRMT R18, R18, 0x3340, R28 ;  /* 0x0000334012127816 */ /* 0x000fca000000001c */
        /* <DEDUP_REMOVED lines=10> */
[----:B------:R-:W-:-:S05]  /*dce90*/  PRMT R21, R21, 0x3340, R11 ;  /* 0x0000334015157816 */ /* 0x000fca000000000b */
[----:B------:R0:W-:Y:S01]  /*dcea0*/  STL [R1+0x9f4], R21 ;  /* 0x0009f41501007387 */ /* 0x0001e20000100800 */
[----:B------:R-:W-:Y:S02]  /*dceb0*/  SHF.R.U32.HI R25, RZ, 0x8, R25 ;  /* 0x00000008ff197819 */ /* 0x000fe40000011619 */
[----:B------:R-:W-:Y:S02]  /*dcec0*/  SHF.R.U32.HI R11, RZ, 0x8, R11 ;  /* 0x00000008ff0b7819 */ /* 0x000fe4000001160b */
[----:B------:R-:W-:Y:S02]  /*dced0*/  LOP3.LUT R20, R20, 0xffff, RZ, 0xc0, !PT ;  /* 0x0000ffff14147812 */ /* 0x000fe400078ec0ff */
[----:B------:R-:W-:Y:S02]  /*dcee0*/  LOP3.LUT R18, R18, 0xffff, RZ, 0xc0, !PT ;  /* 0x0000ffff12127812 */ /* 0x000fe400078ec0ff */
[----:B0-----:R-:W-:Y:S01]  /*dcef0*/  LOP3.LUT R21, R28, 0xffff, RZ, 0xc0, !PT ;  /* 0x0000ffff1c157812 */ /* 0x001fe200078ec0ff */
        /* <DEDUP_REMOVED lines=10> */
[----:B------:R-:W-:Y:S04]  /*dcfa0*/  STL [R1+0x854], R20 ;  /* 0x0008541401007387 */ /* 0x000fe80000100800 */
[----:B------:R-:W-:Y:S04]  /*dcfb0*/  STL [R1+0x850], R18 ;  /* 0x0008501201007387 */ /* 0x000fe80000100800 */
[----:B------:R-:W-:Y:S04]  /*dcfc0*/  STL [R1+0x84c], R16 ;  /* 0x00084c1001007387 */ /* 0x000fe80000100800 */
[----:B------:R0:W-:Y:S01]  /*dcfd0*/  STL [R1+0x848], R11 ;  /* 0x0008480b01007387 */ /* 0x0001e20000100800 */
[----:B------:R-:W-:-:S02]  /*dcfe0*/  LOP3.LUT R25, R9, 0xffff, RZ, 0xc0, !PT ;  /* 0x0000ffff09197812 */ /* 0x000fc400078ec0ff */
[----:B0-----:R-:W-:Y:S02]  /*dcff0*/  LOP3.LUT R11, R5, 0xffff, RZ, 0xc0, !PT ;  /* 0x0000ffff050b7812 */ /* 0x001fe400078ec0ff */
[----:B--2---:R-:W-:Y:S02]  /*dd000*/  LOP3.LUT R18, R12, 0xffff, RZ, 0xc0, !PT ;  /* 0x0000ffff0c127812 */ /* 0x004fe400078ec0ff */
[----:B----4-:R-:W-:Y:S01]  /*dd010*/  LOP3.LUT R8, R8, 0xffff, RZ, 0xc0, !PT ;  /* 0x0000ffff08087812 */ /* 0x010fe200078ec0ff */
[----:B------:R-:W2:Y:S01]  /*dd020*/  LDL.LU R12, [R1+0x2cc0] ;  /* 0x002cc000010c7983 */ /* 0x000ea20000300800 */
[----:B------:R-:W-:Y:S02]  /*dd030*/  SHF.R.U32.HI R5, RZ, 0x8, R18 ;  /* 0x00000008ff057819 */ /* 0x000fe40000011612 */
[----:B------:R-:W-:Y:S01]  /*dd040*/  LOP3.LUT R16, R10, 0xffff, RZ, 0xc0, !PT ;  /* 0x0000ffff0a107812 */ /* 0x000fe200078ec0ff */
[----:B------:R-:W4:Y:S01]  /*dd050*/  LDL.LU R9, [R1+0x2cbc] ;  /* 0x002cbc0001097983 */ /* 0x000f220000300800 */
[----:B------:R-:W-:-:S03]  /*dd060*/  LOP3.LUT R21, R14, 0xffff, RZ, 0xc0, !PT ;  /* 0x0000ffff0e157812 */ /* 0x000fc600078ec0ff */
[----:B------:R-:W2:Y:S04]  /*dd070*/  LDL.LU R10, [R1+0x2c34] ;  /* 0x002c3400010a7983 */ /* 0x000ea80000300800 */
[----:B------:R-:W2:Y:S01]  /*dd080*/  LDL.LU R14, [R1+0x2c2c] ;  /* 0x002c2c00010e7983 */ /* 0x000ea20000300800 */
[----:B------:R-:W-:Y:S02]  /*dd090*/  SHF.R.U32.HI R20, RZ, 0x8, R8 ;  /* 0x00000008ff147819 */ /* 0x000fe40000011608 */
[----:B---3--:R-:W-:Y:S02]  /*dd0a0*/  LOP3.LUT R28, R17, 0xffff, RZ, 0xc0, !PT ;  /* 0x0000ffff111c7812 */ /* 0x008fe400078ec0ff */
[----:B------:R-:W-:Y:S01]  /*dd0b0*/  LOP3.LUT R26, R29, 0xffff, RZ, 0xc0, !PT ;  /* 0x0000ffff1d1a7812 */ /* 0x000fe200078ec0ff */
[----:B------:R-:W3:Y:S04]  /*dd0c0*/  LDL.LU R17, [R1+0x218] ;  /* 0x0002180001117983 */ /* 0x000ee80000300800 */
[----:B------:R-:W3:Y:S01]  /*dd0d0*/  LDL.LU R29, [R1+0x214] ;  /* 0x00021400011d7983 */ /* 0x000ee20000300800 */
[----:B------:R-:W-:-:S02]  /*dd0e0*/  PRMT R18, R18, 0x3340, R28 ;  /* 0x0000334012127816 */ /* 0x000fc4000000001c */
[----:B------:R-:W-:Y:S02]  /*dd0f0*/  SHF.R.U32.HI R22, RZ, 0x8, R28 ;  /* 0x00000008ff167819 */ /* 0x000fe4000001161c */
[--C-:B------:R-:W-:Y:S01]  /*dd100*/  PRMT R28, R8, 0x3340, R26.reuse ;  /* 0x00003340081c7816 */ /* 0x100fe2000000001a */
[----:B------:R0:W-:Y:S01]  /*dd110*/  STL [R1+0x9f0], R18 ;  /* 0x0009f01201007387 */ /* 0x0001e20000100800 */
[----:B------:R-:W-:-:S03]  /*dd120*/  SHF.R.U32.HI R8, RZ, 0x8, R26 ;  /* 0x00000008ff087819 */ /* 0x000fc6000001161a */
[----:B0-----:R-:W3:Y:S04]  /*dd130*/  LDL.LU R18, [R1+0xe8] ;  /* 0x0000e80001127983 */ /* 0x001ee80000300800 */
[----:B------:R0:W-:Y:S01]  /*dd140*/  STL [R1+0x9ec], R28 ;  /* 0x0009ec1c01007387 */ /* 0x0001e20000100800 */
[----:B------:R-:W-:Y:S02]  /*dd150*/  SHF.R.U32.HI R26, RZ, 0x8, R16 ;  /* 0x00000008ff1a7819 */ /* 0x000fe40000011610 */
[----:B0-----:R-:W-:Y:S02]  /*dd160*/  PRMT R28, R16, 0x3340, R25 ;  /* 0x00003340101c7816 */ /* 0x001fe40000000019 */
[----:B------:R-:W-:-:S03]  /*dd170*/  SHF.R.U32.HI R16, RZ, 0x8, R21 ;  /* 0x00000008ff107819 */ /* 0x000fc60000011615 */
[----:B------:R0:W-:Y:S01]  /*dd180*/  STL [R1+0x9e8], R28 ;  /* 0x0009e81c01007387 */ /* 0x0001e20000100800 */
[----:B------:R-:W-:Y:S02]  /*dd190*/  SHF.R.U32.HI R25, RZ, 0x8, R25 ;  /* 0x00000008ff197819 */ /* 0x000fe40000011619 */
[--C-:B0-----:R-:W-:Y:S02]  /*dd1a0*/  PRMT R28, R21, 0x3340, R11.reuse ;  /* 0x00003340151c7816 */ /* 0x101fe4000000000b */
[----:B------:R-:W3:Y:S04]  /*dd1b0*/  LDL.LU R21, [R1+0x3874] ;  /* 0x0038740001157983 */ /* 0x000ee80000300800 */
[----:B------:R0:W-:Y:S02]  /*dd1c0*/  STL [R1+0x9e4], R28 ;  /* 0x0009e41c01007387 */ /* 0x0001e40000100800 */
[----:B0-----:R-:W-:Y:S01]  /*dd1d0*/  SHF.R.U32.HI R28, RZ, 0x8, R11 ;  /* 0x00000008ff1c7819 */ /* 0x001fe2000001160b */
[----:B------:R-:W-:Y:S01]  /*dd1e0*/  IMAD.MOV.U32 R11, RZ, RZ, R20 ;  /* 0x000000ffff0b7224 */ /* 0x000fe200078e0014 */
[----:B------:R-:W-:Y:S01]  /*dd1f0*/  LOP3.LUT R20, R26, 0xffff, RZ, 0xc0, !PT ;  /* 0x0000ffff1a147812 */ /* 0x000fe200078ec0ff */
[----:B------:R-:W-:Y:S01]  /*dd200*/  IMAD.MOV.U32 R26, RZ, RZ, R22 ;  /* 0x000000ffff1a7224 */ /* 0x000fe200078e0016 */
[----:B------:R-:W-:-:S02]  /*dd210*/  LOP3.LUT R22, R25, 0xffff, RZ, 0xc0, !PT ;  /* 0x0000ffff19167812 */ /* 0x000fc400078ec0ff */
[----:B------:R-:W-:Y:S02]  /*dd220*/  LOP3.LUT R25, R11, 0xffff, RZ, 0xc0, !PT ;  /* 0x0000ffff0b197812 */ /* 0x000fe400078ec0ff */
[----:B------:R-:W-:Y:S02]  /*dd230*/  LOP3.LUT R11, R8, 0xffff, RZ, 0xc0, !PT ;  /* 0x0000ffff080b7812 */ /* 0x000fe400078ec0ff */
[----:B------:R-:W3:Y:S01]  /*dd240*/  LDL.LU R8, [R1+0x3870] ;  /* 0x0038700001087983 */ /* 0x000ee20000300800 */
[----:B------:R-:W-:Y:S02]  /*dd250*/  LOP3.LUT R16, R16, 0xffff, RZ, 0xc0, !PT ;  /* 0x0000ffff10107812 */ /* 0x000fe400078ec0ff */
[----:B------:R-:W-:Y:S02]  /*dd260*/  LOP3.LUT R28, R28, 0xffff, RZ, 0xc0, !PT ;  /* 0x0000ffff1c1c7812 */ /* 0x000fe400078ec0ff */
[----:B------:R-:W-:Y:S02]  /*dd270*/  LOP3.LUT R5, R5, 0xffff, RZ, 0xc0, !PT ;  /* 0x0000ffff05057812 */ /* 0x000fe400078ec0ff */
[----:B------:R-:W-:-:S02]  /*dd280*/  LOP3.LUT R26, R26, 0xffff, RZ, 0xc0, !PT ;  /* 0x0000ffff1a1a7812 */ /* 0x000fc400078ec0ff */
[----:B------:R-:W-:Y:S02]  /*dd290*/  PRMT R20, R20, 0x3340, R22 ;  /* 0x0000334014147816 */ /* 0x000fe40000000016 */
[----:B------:R-:W-:Y:S02]  /*dd2a0*/  PRMT R16, R16, 0x3340, R28 ;  /* 0x0000334010107816 */ /* 0x000fe4000000001c */
[----:B------:R-:W-:Y:S02]  /*dd2b0*/  PRMT R11, R25, 0x3340, R11 ;  /* 0x00003340190b7816 */ /* 0x000fe4000000000b */
[----:B------:R-:W-:Y:S01]  /*dd2c0*/  PRMT R5, R5, 0x3340, R26 ;  /* 0x0000334005057816 */ /* 0x000fe2000000001a */
[----:B------:R-:W-:Y:S04]  /*dd2d0*/  STL [R1+0x844], R20 ;  /* 0x0008441401007387 */ /* 0x000fe80000100800 */
[----:B------:R-:W-:Y:S04]  /*dd2e0*/  STL [R1+0x83c], R16 ;  /* 0x00083c1001007387 */ /* 0x000fe80000100800 */
[----:B------:R4:W-:Y:S04]  /*dd2f0*/  STL [R1+0x838], R5 ;  /* 0x0008380501007387 */ /* 0x0009e80000100800 */
[----:B------:R0:W-:Y:S01]  /*dd300*/  STL [R1+0x834], R11 ;  /* 0x0008340b01007387 */ /* 0x0001e20000100800 */
[----:B----4-:R-:W-:-:S02]  /*dd310*/  LOP3.LUT R5, R9, 0xffff, RZ, 0xc0, !PT ;  /* 0x0000ffff09057812 */ /* 0x010fc400078ec0ff */
[----:B--2---:R-:W-:Y:S02]  /*dd320*/  LOP3.LUT R22, R10, 0xffff, RZ, 0xc0, !PT ;  /* 0x0000ffff0a167812 */ /* 0x004fe400078ec0ff */
[----:B------:R-:W2:Y:S04]  /*dd330*/  LDL.LU R10, [R1+0x2d18] ;  /* 0x002d1800010a7983 */ /* 0x000ea80000300800 */
[----:B------:R-:W4:Y:S01]  /*dd340*/  LDL.LU R9, [R1+0x2d14] ;  /* 0x002d140001097983 */ /* 0x000f220000300800 */
[----:B------:R-:W-:Y:S02]  /*dd350*/  LOP3.LUT R20, R14, 0xffff, RZ, 0xc0, !PT ;  /* 0x0000ffff0e147812 */ /* 0x000fe400078ec0ff */
[----:B---3--:R-:W-:Y:S02]  /*dd360*/  LOP3.LUT R28, R17, 0xffff, RZ, 0xc0, !PT ;  /* 0x0000ffff111c7812 */ /* 0x008fe400078ec0ff */
[----:B------:R-:W-:-:S02]  /*dd370*/  LOP3.LUT R26, R29, 0xffff, RZ, 0xc0, !PT ;  /* 0x0000ffff1d1a7812 */ /* 0x000fc400078ec0ff */
[----:B------:R-:W-:Y:S02]  /*dd380*/  LOP3.LUT R25, R8, 0xffff, RZ, 0xc0, !PT ;  /* 0x0000ffff08197812 */ /* 0x000fe400078ec0ff */
[----:B------:R-:W3:Y:S04]  /*dd390*/  LDL.LU R8, [R1+0x1274] ;  /* 0x0012740001087983 */ /* 0x000ee80000300800 */
[----:B------:R-:W3:Y:S04]  /*dd3a0*/  LDL.LU R14, [R1+0x1270] ;  /* 0x00127000010e7983 */ /* 0x000ee80000300800 */
[----:B------:R-:W3:Y:S04]  /*dd3b0*/  LDL.LU R17, [R1+0x324] ;  /* 0x0003240001117983 */ /* 0x000ee80000300800 */
[----:B------:R-:W3:Y:S01]  /*dd3c0*/  LDL.LU R29, [R1+0x320] ;  /* 0x00032000011d7983 */ /* 0x000ee20000300800 */
[----:B------:R-:W-:-:S02]  /*dd3d0*/  LOP3.LUT R12, R12, 0xffff, RZ, 0xc0, !PT ;  /* 0x0000ffff0c0c7812 */ /* 0x000fc400078ec0ff */
[----:B0-----:R-:W-:Y:S02]  /*dd3e0*/  LOP3.LUT R11, R18, 0xffff, RZ, 0xc0, !PT ;  /* 0x0000ffff120b7812 */ /* 0x001fe400078ec0ff */
[----:B------:R-:W-:Y:S02]  /*dd3f0*/  SHF.R.U32.HI R18, RZ, 0x8, R12 ;  /* 0x00000008ff127819 */ /* 0x000fe4000001160c */
[--C-:B------:R-:W-:Y:S02]  /*dd400*/  PRMT R12, R12, 0x3340, R28.reuse ;  /* 0x000033400c0c7816 */ /* 0x100fe4000000001c */
[----:B------:R-:W-:-:S03]  /*dd410*/  SHF.R.U32.HI R16, RZ, 0x8, R28 ;  /* 0x00000008ff107819 */ /* 0x000fc6000001161c */
[----:B------:R0:W-:Y:S01]  /*dd420*/  STL [R1+0x9e0], R12 ;  /* 0x0009e00c01007387 */ /* 0x0001e20000100800 */
[--C-:B------:R-:W-:Y:S02]  /*dd430*/  SHF.R.U32.HI R28, RZ, 0x8, R26.reuse ;  /* 0x00000008ff1c7819 */ /* 0x100fe4000001161a */
[----:B0-----:R-:W-:Y:S02]  /*dd440*/  SHF.R.U32.HI R12, RZ, 0x8, R5 ;  /* 0x00000008ff0c7819 */ /* 0x001fe40000011605 */
[----:B------:R-:W-:Y:S02]  /*dd450*/  PRMT R5, R5, 0x3340, R26 ;  /* 0x0000334005057816 */ /* 0x000fe4000000001a */
[----:B------:R-:W-:-:S03]  /*dd460*/  PRMT R26, R22, 0x3340, R25 ;  /* 0x00003340161a7816 */ /* 0x000fc60000000019 */
[----:B------:R0:W-:Y:S02]  /*dd470*/  STL [R1+0x9dc], R5 ;  /* 0x0009dc0501007387 */ /* 0x0001e40000100800 */
[----:B0-----:R-:W-:Y:S02]  /*dd480*/  SHF.R.U32.HI R5, RZ, 0x8, R22 ;  /* 0x00000008ff057819 */ /* 0x001fe40000011616 */
[----:B------:R-:W3:Y:S04]  /*dd490*/  LDL.LU R22, [R1+0x386c] ;  /* 0x00386c0001167983 */ /* 0x000ee80000300800 */
[----:B------:R0:W-:Y:S01]  /*dd4a0*/  STL [R1+0x9d8], R26 ;  /* 0x0009d81a01007387 */ /* 0x0001e20000100800 */
[----:B------:R-:W-:Y:S02]  /*dd4b0*/  LOP3.LUT R18, R18, 0xffff, RZ, 0xc0, !PT ;  /* 0x0000ffff12127812 */ /* 0x000fe400078ec0ff */
[----:B0-----:R-:W-:-:S02]  /*dd4c0*/  SHF.R.U32.HI R26, RZ, 0x8, R25 ;  /* 0x00000008ff1a7819 */ /* 0x001fc40000011619 */
[----:B------:R-:W-:Y:S02]  /*dd4d0*/  SHF.R.U32.HI R25, RZ, 0x8, R20 ;  /* 0x00000008ff197819 */ /* 0x000fe40000011614 */
[--C-:B------:R-:W-:Y:S02]  /*dd4e0*/  PRMT R20, R20, 0x3340, R11.reuse ;  /* 0x0000334014147816 */ /* 0x100fe4000000000b */
[----:B------:R-:W-:Y:S02]  /*dd4f0*/  SHF.R.U32.HI R11, RZ, 0x8, R11 ;  /* 0x00000008ff0b7819 */ /* 0x000fe4000001160b */
[----:B------:R-:W-:Y:S01]  /*dd500*/  LOP3.LUT R12, R12, 0xffff, RZ, 0xc0, !PT ;  /* 0x0000ffff0c0c7812 */ /* 0x000fe200078ec0ff */
[----:B------:R0:W-:Y:S01]  /*dd510*/  STL [R1+0x9d4], R20 ;  /* 0x0009d41401007387 */ /* 0x0001e20000100800 */
[----:B------:R-:W-:Y:S02]  /*dd520*/  LOP3.LUT R26, R26, 0xffff, RZ, 0xc0, !PT ;  /* 0x0000ffff1a1a7812 */ /* 0x000fe400078ec0ff */
[----:B------:R-:W-:-:S02]  /*dd530*/  LOP3.LUT R25, R25, 0xffff, RZ, 0xc0, !PT ;  /* 0x0000ffff19197812 */ /* 0x000fc400078ec0ff */
[----:B------:R-:W-:Y:S02]  /*dd540*/  LOP3.LUT R11, R11, 0xffff, RZ, 0xc0, !PT ;  /* 0x0000ffff0b0b7812 */ /* 0x000fe400078ec0ff */
[----:B0-----:R-:W-:Y:S02]  /*dd550*/  LOP3.LUT R20, R16, 0xffff, RZ, 0xc0, !PT ;  /* 0x0000ffff10147812 */ /* 0x001fe400078ec0ff */
        /* <DEDUP_REMOVED lines=12> */
[----:B------:R-:W-:-:S03]  /*dd620*/  LOP3.LUT R25, R24, 0xffff, RZ, 0xc0, !PT ;  /* 0x0000ffff18197812 */ /* 0x000fc600078ec0ff */
[----:B0-----:R-:W3:Y:S01]  /*dd630*/  LDL.LU R12, [R1+0x2ce0] ;  /* 0x002ce000010c7983 */ /* 0x001ee20000300800 */
[----:B-1----:R-:W-:Y:S02]  /*dd640*/  LOP3.LUT R11, R15, 0xffff, RZ, 0xc0, !PT ;  /* 0x0000ffff0f0b7812 */ /* 0x002fe400078ec0ff */
[----:B--2---:R-:W-:Y:S02]  /*dd650*/  LOP3.LUT R10, R10, 0xffff, RZ, 0xc0, !PT ;  /* 0x0000ffff0a0a7812 */ /* 0x004fe400078ec0ff */
[----:B----4-:R-:W-:Y:S02]  /*dd660*/  LOP3.LUT R9, R9, 0xffff, RZ, 0xc0, !PT ;  /* 0x0000ffff09097812 */ /* 0x010fe400078ec0ff */
[----:B------:R-:W-:Y:S02]  /*dd670*/  SHF.R.U32.HI R15, RZ, 0x8, R10 ;  /* 0x00000008ff0f7819 */ /* 0x000fe4000001160a */
[----:B---3--:R-:W-:Y:S02]  /*dd680*/  LOP3.LUT R28, R17, 0xffff, RZ, 0xc0, !PT ;  /* 0x0000ffff111c7812 */ /* 0x008fe400078ec0ff */
[----:B------:R-:W-:-:S02]  /*dd690*/  LOP3.LUT R26, R29, 0xffff, RZ, 0xc0, !PT ;  /* 0x0000ffff1d1a7812 */ /* 0x000fc400078ec0ff */
[----:B------:R-:W-:Y:S02]  /*dd6a0*/  LOP3.LUT R18, R8, 0xffff, RZ, 0xc0, !PT ;  /* 0x0000ffff08127812 */ /* 0x000fe400078ec0ff */
[--C-:B------:R-:W-:Y:S02]  /*dd6b0*/  PRMT R24, R10, 0x3340, R28.reuse ;  /* 0x000033400a187816 */ /* 0x100fe4000000001c */
[----:B------:R-:W-:Y:S02]  /*dd6c0*/  SHF.R.U32.HI R10, RZ, 0x8, R28 ;  /* 0x00000008ff0a7819 */ /* 0x000fe4000001161c */
[----:B------:R-:W-:Y:S01]  /*dd6d0*/  LOP3.LUT R16, R14, 0xffff, RZ, 0xc0, !PT ;  /* 0x0000ffff0e107812 */ /* 0x000fe200078ec0ff */
[----:B------:R-:W2:Y:S01]  /*dd6e0*/  LDL.LU R8, [R1+0x2c9c] ;  /* 0x002c9c0001087983 */ /* 0x000ea20000300800 */
[----:B------:R-:W-:-:S03]  /*dd6f0*/  PRMT R28, R9, 0x3340, R26 ;  /* 0x00003340091c7816 */ /* 0x000fc6000000001a */
[----:B------:R-:W3:Y:S04]  /*dd700*/  LDL.LU R14, [R1+0x2c98] ;  /* 0x002c9800010e7983 */ /* 0x000ee80000300800 */
[----:B------:R-:W4:Y:S04]  /*dd710*/  LDL.LU R17, [R1+0x1280] ;  /* 0x0012800001117983 */ /* 0x000f280000300800 */
[----:B------:R-:W4:Y:S04]  /*dd720*/  LDL.LU R29, [R1+0x21c] ;  /* 0x00021c00011d7983 */ /* 0x000f280000300800 */
[----:B------:R-:W-:Y:S04]  /*dd730*/  STL [R1+0x9d0], R24 ;  /* 0x0009d01801007387 */ /* 0x000fe80000100800 */
[----:B------:R0:W-:Y:S02]  /*dd740*/  STL [R1+0x9cc], R28 ;  /* 0x0009cc1c01007387 */ /* 0x0001e40000100800 */
[----:B0-----:R-:W-:-:S02]  /*dd750*/  PRMT R28, R18, 0x3340, R25 ;  /* 0x00003340121c7816 */ /* 0x001fc40000000019 */
[----:B------:R-:W-:Y:S02]  /*dd760*/  SHF.R.U32.HI R24, RZ, 0x8, R9 ;  /* 0x00000008ff187819 */ /* 0x000fe40000011609 */
[----:B------:R-:W-:Y:S01]  /*dd770*/  SHF.R.U32.HI R9, RZ, 0x8, R26 ;  /* 0x00000008ff097819 */ /* 0x000fe2000001161a */
[----:B------:R0:W-:Y:S01]  /*dd780*/  STL [R1+0x9c8], R28 ;  /* 0x0009c81c01007387 */ /* 0x0001e20000100800 */
[----:B------:R-:W-:Y:S02]  /*dd790*/  SHF.R.U32.HI R26, RZ, 0x8, R18 ;  /* 0x00000008ff1a7819 */ /* 0x000fe40000011612 */
[----:B------:R-:W-:Y:S02]  /*dd7a0*/  SHF.R.U32.HI R18, RZ, 0x8, R16 ;  /* 0x00000008ff127819 */ /* 0x000fe40000011610 */
[----:B------:R-:W-:Y:S02]  /*dd7b0*/  SHF.R.U32.HI R25, RZ, 0x8, R25 ;  /* 0x00000008ff197819 */ /* 0x000fe40000011619 */
[----:B0-----:R-:W-:-:S02]  /*dd7c0*/  PRMT R28, R16, 0x3340, R11 ;  /* 0x00003340101c7816 */ /* 0x001fc4000000000b */
[----:B------:R-:W4:Y:S04]  /*dd7d0*/  LDL.LU R16, [R1+0x3860] ;  /* 0x0038600001107983 */ /* 0x000f280000300800 */
        /* <DEDUP_REMOVED lines=8> */
[----:B------:R-:W-:Y:S01]  /*dd860*/  PRMT R24, R24, 0x3340, R10 ;  /* 0x0000334018187816 */ /* 0x000fe2000000000a */
[----:B------:R-:W4:Y:S04]  /*dd870*/  LDL.LU R9, [R1+0x385c] ;  /* 0x00385c0001097983 */ /* 0x000f280000300800 */
[----:B------:R-:W4:Y:S01]  /*dd880*/  LDL.LU R10, [R1+0x3858] ;  /* 0x00385800010a7983 */ /* 0x000f220000300800 */
[----:B------:R-:W-:-:S02]  /*dd890*/  LOP3.LUT R18, R18, 0xffff, RZ, 0xc0, !PT ;  /* 0x0000ffff12127812 */ /* 0x000fc400078ec0ff */
[----:B------:R-:W-:Y:S02]  /*dd8a0*/  LOP3.LUT R28, R28, 0xffff, RZ, 0xc0, !PT ;  /* 0x0000ffff1c1c7812 */ /* 0x000fe400078ec0ff */
[----:B------:R-:W-:Y:S02]  /*dd8b0*/  LOP3.LUT R15, R15, 0xffff, RZ, 0xc0, !PT ;  /* 0x0000ffff0f0f7812 */ /* 0x000fe400078ec0ff */
[----:B------:R-:W-:Y:S01]  /*dd8c0*/  LOP3.LUT R26, R26, 0xffff, RZ, 0xc0, !PT ;  /* 0x0000ffff1a1a7812 */ /* 0x000fe200078ec0ff */
[----:B------:R0:W-:Y:S01]  /*dd8d0*/  STL [R1+0x81c], R24 ;  /* 0x00081c1801007387 */ /* 0x0001e20000100800 */
[----:B------:R-:W-:Y:S02]  /*dd8e0*/  PRMT R11, R25, 0x3340, R11 ;  /* 0x00003340190b7816 */ /* 0x000fe4000000000b */
[----:B0-----:R-:W-:Y:S02]  /*dd8f0*/  PRMT R24, R18, 0x3340, R28 ;  /* 0x0000334012187816 */ /* 0x001fe4000000001c */
[----:B------:R-:W-:-:S03]  /*dd900*/  PRMT R18, R15, 0x3340, R26 ;  /* 0x000033400f127816 */ /* 0x000fc6000000001a */
[----:B------:R-:W-:Y:S04]  /*dd910*/  STL [R1+0x818], R24 ;  /* 0x0008181801007387 */ /* 0x000fe80000100800 */
[----:B------:R-:W-:Y:S04]  /*dd920*/  STL [R1+0x814], R18 ;  /* 0x0008141201007387 */ /* 0x000fe80000100800 */
[----:B------:R0:W-:Y:S02]  /*dd930*/  STL [R1+0x810], R11 ;  /* 0x0008100b01007387 */ /* 0x0001e40000100800 */
[----:B0-----:R-:W-:-:S02]  /*dd940*/  LOP3.LUT R11, R3, 0xffff, RZ, 0xc0, !PT ;  /* 0x0000ffff030b7812 */ /* 0x001fc400078ec0ff */
[----:B------:R-:W4:Y:S01]  /*dd950*/  LDL.LU R3, [R1+0x2d40] ;  /* 0x002d400001037983 */ /* 0x000f220000300800 */
[----:B------:R-:W-:Y:S02]  /*dd960*/  LOP3.LUT R15, R12, 0xffff, RZ, 0xc0, !PT ;  /* 0x0000ffff0c0f7812 */ /* 0x000fe400078ec0ff */
[----:B--2---:R-:W-:Y:S02]  /*dd970*/  LOP3.LUT R12, R8, 0xffff, RZ, 0xc0, !PT ;  /* 0x0000ffff080c7812 */ /* 0x004fe400078ec0ff */
[----:B---3--:R-:W-:Y:S02]  /*dd980*/  LOP3.LUT R8, R14, 0xffff, RZ, 0xc0, !PT ;  /* 0x0000ffff0e087812 */ /* 0x008fe400078ec0ff */
[----:B----4-:R-:W-:Y:S02]  /*dd990*/  LOP3.LUT R24, R17, 0xffff, RZ, 0xc0, !PT ;  /* 0x0000ffff11187812 */ /* 0x010fe400078ec0ff */
[----:B------:R-:W-:Y:S02]  /*dd9a0*/  LOP3.LUT R28, R29, 0xffff, RZ, 0xc0, !PT ;  /* 0x0000ffff1d1c7812 */ /* 0x000fe400078ec0ff */
[----:B------:R-:W-:-:S02]  /*dd9b0*/  LOP3.LUT R26, R10, 0xffff, RZ, 0xc0, !PT ;  /* 0x0000ffff0a1a7812 */ /* 0x000fc400078ec0ff */
[----:B------:R-:W2:Y:S04]  /*dd9c0*/  LDL.LU R10, [R1+0x2d3c] ;  /* 0x002d3c00010a7983 */ /* 0x000ea80000300800 */
[----:B------:R-:W3:Y:S04]  /*dd9d0*/  LDL.LU R14, [R1+0x2cf8] ;  /* 0x002cf800010e7983 */ /* 0x000ee80000300800 */
[----:B------:R-:W4:Y:S04]  /*dd9e0*/  LDL.LU R17, [R1+0x2cf4] ;  /* 0x002cf40001117983 */ /* 0x000f280000300800 */
[----:B------:R-:W4:Y:S01]  /*dd9f0*/  LDL.LU R29, [R1+0x32c] ;  /* 0x00032c00011d7983 */ /* 0x000f220000300800 */
[----:B------:R-:W-:-:S02]  /*dda00*/  LOP3.LUT R25, R9, 0xffff, RZ, 0xc0, !PT ;  /* 0x0000ffff09197812 */ /* 0x000fc400078ec0ff */
[----:B------:R-:W-:Y:S02]  /*dda10*/  SHF.R.U32.HI R9, RZ, 0x8, R15 ;  /* 0x00000008ff097819 */ /* 0x000fe4000001160f */
[----:B------:R-:W-:Y:S02]  /*dda20*/  PRMT R15, R15, 0x3340, R28 ;  /* 0x000033400f0f7816 */ /* 0x000fe4000000001c */
[----:B------:R-:W-:Y:S02]  /*dda30*/  SHF.R.U32.HI R18, RZ, 0x8, R12 ;  /* 0x00000008ff127819 */ /* 0x000fe4000001160c */
[--C-:B------:R-:W-:Y:S01]  /*dda40*/  PRMT R12, R12, 0x3340, R26.reuse ;  /* 0x000033400c0c7816 */ /* 0x100fe2000000001a */
        /* <DEDUP_REMOVED lines=12> */
[----:B------:R-:W-:Y:S02]  /*ddb10*/  LOP3.LUT R18, R18, 0xffff, RZ, 0xc0, !PT ;  /* 0x0000ffff12127812 */ /* 0x000fe400078ec0ff */
[----:B0-----:R-:W-:Y:S02]  /*ddb20*/  LOP3.LUT R24, R9, 0xffff, RZ, 0xc0, !PT ;  /* 0x0000ffff09187812 */ /* 0x001fe400078ec0ff */
[----:B------:R-:W-:Y:S01]  /*ddb30*/  LOP3.LUT R9, R28, 0xffff, RZ, 0xc0, !PT ;  /* 0x0000ffff1c097812 */ /* 0x000fe200078ec0ff */
[----:B------:R-:W-:Y:S01]  /*ddb40*/  IMAD.MOV.U32 R28, RZ, RZ, R12 ;  /* 0x000000ffff1c7224 */ /* 0x000fe200078e000c */
[----:B------:R-:W-:Y:S02]  /*ddb50*/  LOP3.LUT R12, R26, 0xffff, RZ, 0xc0, !PT ;  /* 0x0000ffff1a0c7812 */ /* 0x000fe400078ec0ff */
[----:B------:R-:W-:-:S02]  /*ddb60*/  SHF.R.U32.HI R11, RZ, 0x8, R11 ;  /* 0x00000008ff0b7819 */ /* 0x000fc4000001160b */
[----:B------:R-:W-:Y:S02]  /*ddb70*/  LOP3.LUT R26, R25, 0xffff, RZ, 0xc0, !PT ;  /* 0x0000ffff191a7812 */ /* 0x000fe400078ec0ff */
[----:B------:R-:W-:Y:S02]  /*ddb80*/  LOP3.LUT R28, R28, 0xffff, RZ, 0xc0, !PT ;  /* 0x0000ffff1c1c7812 */ /* 0x000fe400078ec0ff */
[----:B------:R-:W-:Y:S02]  /*ddb90*/  PRMT R24, R24, 0x3340, R9 ;  /* 0x0000334018187816 */ /* 0x000fe40000000009 */
[----:B------:R-:W-:Y:S02]  /*ddba0*/  LOP3.LUT R25, R8, 0xffff, RZ, 0xc0, !PT ;  /* 0x0000ffff08197812 */ /* 0x000fe400078ec0ff */
[----:B------:R-:W-:Y:S02]  /*ddbb0*/  LOP3.LUT R11, R11, 0xffff, RZ, 0xc0, !PT ;  /* 0x0000ffff0b0b7812 */ /* 0x000fe400078ec0ff */
[----:B------:R-:W-:Y:S01]  /*ddbc0*/  PRMT R18, R18, 0x3340, R28 ;  /* 0x0000334012127816 */ /* 0x000fe2000000001c */
[----:B------:R-:W4:Y:S01]  /*ddbd0*/  LDL.LU R8, [R1+0x3854] ;  /* 0x0038540001087983 */ /* 0x000f220000300800 */
[----:B------:R-:W-:-:S03]  /*ddbe0*/  PRMT R12, R12, 0x3340, R26 ;  /* 0x000033400c0c7816 */ /* 0x000fc6000000001a */
[----:B------:R-:W4:Y:S04]  /*ddbf0*/  LDL.LU R9, [R1+0x3850] ;  /* 0x0038500001097983 */ /* 0x000f280000300800 */
[----:B------:R-:W-:Y:S04]  /*ddc00*/  STL [R1+0x808], R24 ;  /* 0x0008081801007387 */ /* 0x000fe80000100800 */
[----:B------:R-:W4:Y:S04]  /*ddc10*/  LDL.LU R26, [R1+0x328] ;  /* 0x00032800011a7983 */ /* 0x000f280000300800 */
[----:B------:R0:W-:Y:S04]  /*ddc20*/  STL [R1+0x7fc], R18 ;  /* 0x0007fc1201007387 */ /* 0x0001e80000100800 */
[----:B------:R1:W-:Y:S01]  /*ddc30*/  STL [R1+0x7f8], R12 ;  /* 0x0007f80c01007387 */ /* 0x0003e20000100800 */
[----:B0-----:R-:W-:-:S03]  /*ddc40*/  PRMT R18, R25, 0x3340, R11 ;  /* 0x0000334019127816 */ /* 0x001fc6000000000b */
[----:B------:R-:W4:Y:S01]  /*ddc50*/  LDL.LU R11, [R1+0x224] ;  /* 0x00022400010b7983 */ /* 0x000f220000300800 */
[----:B-1----:R-:W-:-:S03]  /*ddc60*/  LOP3.LUT R12, R3, 0xffff, RZ, 0xc0, !PT ;  /* 0x0000ffff030c7812 */ /* 0x002fc600078ec0ff */
[----:B------:R4:W-:Y:S01]  /*ddc70*/  STL [R1+0x7f4], R18 ;  /* 0x0007f41201007387 */ /* 0x0009e20000100800 */
[----:B--2---:R-:W-:-:S03]  /*ddc80*/  LOP3.LUT R3, R10, 0xffff, RZ, 0xc0, !PT ;  /* 0x0000ffff0a037812 */ /* 0x004fc600078ec0ff */
[----:B------:R-:W2:Y:S01]  /*ddc90*/  LDL.LU R10, [R1+0x2cb8] ;  /* 0x002cb800010a7983 */ /* 0x000ea20000300800 */
[----:B---3--:R-:W-:Y:S02]  /*ddca0*/  LOP3.LUT R24, R14, 0xffff, RZ, 0xc0, !PT ;  /* 0x0000ffff0e187812 */ /* 0x008fe400078ec0ff */
[----:B----4-:R-:W-:Y:S01]  /*ddcb0*/  LOP3.LUT R18, R17, 0xffff, RZ, 0xc0, !PT ;  /* 0x0000ffff11127812 */ /* 0x010fe200078ec0ff */
[----:B------:R-:W3:Y:S01]  /*ddcc0*/  LDL.LU R14, [R1+0x2cb4] ;  /* 0x002cb400010e7983 */ /* 0x000ee20000300800 */
[----:B------:R-:W-:-:S03]  /*ddcd0*/  LOP3.LUT R28, R29, 0xffff, RZ, 0xc0, !PT ;  /* 0x0000ffff1d1c7812 */ /* 0x000fc600078ec0ff */
[----:B------:R-:W4:Y:S04]  /*ddce0*/  LDL.LU R17, [R1+0x1294] ;  /* 0x0012940001117983 */ /* 0x000f280000300800 */
[----:B------:R-:W4:Y:S01]  /*ddcf0*/  LDL.LU R29, [R1+0x1290] ;  /* 0x00129000011d7983 */ /* 0x000f220000300800 */
[----:B------:R-:W-:Y:S02]  /*ddd00*/  LOP3.LUT R26, R26, 0xffff, RZ, 0xc0, !PT ;  /* 0x0000ffff1a1a7812 */ /* 0x000fe400078ec0ff */
[----:B------:R-:W-:Y:S02]  /*ddd10*/  LOP3.LUT R25, R11, 0xffff, RZ, 0xc0, !PT ;  /* 0x0000ffff0b197812 */ /* 0x000fe400078ec0ff */
[----:B------:R-:W-:Y:S02]  /*ddd20*/  LOP3.LUT R11, R15, 0xffff, RZ, 0xc0, !PT ;  /* 0x0000ffff0f0b7812 */ /* 0x000fe400078ec0ff */
[----:B------:R-:W-:-:S02]  /*ddd30*/  SHF.R.U32.HI R15, RZ, 0x8, R12 ;  /* 0x00000008ff0f7819 */ /* 0x000fc4000001160c */
        /* <DEDUP_REMOVED lines=29> */
[----:B------:R-:W-:Y:S04]  /*ddf10*/  STL [R1+0x7dc], R12 ;  /* 0x0007dc0c01007387 */ /* 0x000fe80000100800 */
[----:B------:R-:W-:Y:S01]  /*ddf20*/  STL [R1+0x7d8], R3 ;  /* 0x0007d80301007387 */ /* 0x000fe20000100800 */
[----:B------:R-:W-:-:S03]  /*ddf30*/  LOP3.LUT R28, R9, 0xffff, RZ, 0xc0, !PT ;  /* 0x0000ffff091c7812 */ /* 0x000fc600078ec0ff */
[----:B------:R0:W-:Y:S04]  /*ddf40*/  STL [R1+0x7d4], R11 ;  /* 0x0007d40b01007387 */ /* 0x0001e80000100800 */
[----:B------:R-:W4:Y:S01]  /*ddf50*/  LDL.LU R9, [R1+0x2d60] ;  /* 0x002d600001097983 */ /* 0x000f220000300800 */
[----:B------:R-:W-:Y:S02]  /*ddf60*/  LOP3.LUT R26, R8, 0xffff, RZ, 0xc0, !PT ;  /* 0x0000ffff081a7812 */ /* 0x000fe400078ec0ff */
[----:B0-----:R-:W-:Y:S02]  /*ddf70*/  LOP3.LUT R11, R2, 0xffff, RZ, 0xc0, !PT ;  /* 0x0000ffff020b7812 */ /* 0x001fe400078ec0ff */
[----:B------:R-:W4:Y:S04]  /*ddf80*/  LDL.LU R2, [R1+0x2d5c] ;  /* 0x002d5c0001027983 */ /* 0x000f280000300800 */
[----:B------:R-:W4:Y:S01]  /*ddf90*/  LDL.LU R8, [R1+0x2d10] ;  /* 0x002d100001087983 */ /* 0x000f220000300800 */
[----:B--2---:R-:W-:-:S03]  /*ddfa0*/  LOP3.LUT R12, R10, 0xffff, RZ, 0xc0, !PT ;  /* 0x0000ffff0a0c7812 */ /* 0x004fc600078ec0ff */
[----:B------:R-:W2:Y:S01]  /*ddfb0*/  LDL.LU R10, [R1+0x2cc8] ;  /* 0x002cc800010a7983 */ /* 0x000ea20000300800 */
[----:B---3--:R-:W-:Y:S02]  /*ddfc0*/  LOP3.LUT R3, R14, 0xffff, RZ, 0xc0, !PT ;  /* 0x0000ffff0e037812 */ /* 0x008fe400078ec0ff */
[----:B------:R-:W-:Y:S02]  /*ddfd0*/  PRMT R15, R12, 0x3340, R28 ;  /* 0x000033400c0f7816 */ /* 0x000fe4000000001c */
[----:B----4-:R-:W-:Y:S01]  /*ddfe0*/  LOP3.LUT R18, R17, 0xffff, RZ, 0xc0, !PT ;  /* 0x0000ffff11127812 */ /* 0x010fe200078ec0ff */
[----:B------:R-:W3:Y:S01]  /*ddff0*/  LDL.LU R14, [R1+0x334] ;  /* 0x00033400010e7983 */ /* 0x000ee20000300800 */
[----:B------:R-:W-:-:S03]  /*de000*/  LOP3.LUT R24, R29, 0xffff, RZ, 0xc0, !PT ;  /* 0x0000ffff1d187812 */ /* 0x000fc600078ec0ff */
[----:B------:R-:W4:Y:S04]  /*de010*/  LDL.LU R17, [R1+0x330] ;  /* 0x0003300001117983 */ /* 0x000f280000300800 */
[----:B------:R-:W4:Y:S04]  /*de020*/  LDL.LU R29, [R1+0x228] ;  /* 0x00022800011d7983 */ /* 0x000f280000300800 */
[----:B------:R0:W-:Y:S04]  /*de030*/  STL [R1+0x9a0], R15 ;  /* 0x0009a00f01007387 */ /* 0x0001e80000100800 */
[----:B0-----:R-:W4:Y:S01]  /*de040*/  LDL.LU R15, [R1+0x10c] ;  /* 0x00010c00010f7983 */ /* 0x001f220000300800 */
[----:B------:R-:W-:-:S02]  /*de050*/  LOP3.LUT R25, R6, 0xffff, RZ, 0xc0, !PT ;  /* 0x0000ffff06197812 */ /* 0x000fc400078ec0ff */
[----:B------:R-:W-:Y:S02]  /*de060*/  SHF.R.U32.HI R6, RZ, 0x8, R12 ;  /* 0x00000008ff067819 */ /* 0x000fe4000001160c */
        /* <DEDUP_REMOVED lines=19> */
[----:B------:R-:W-:Y:S02]  /*de1a0*/  PRMT R24, R24, 0x3340, R6 ;  /* 0x0000334018187816 */ /* 0x000fe40000000006 */
[----:B------:R-:W-:Y:S02]  /*de1b0*/  LOP3.LUT R28, R28, 0xffff, RZ, 0xc0, !PT ;  /* 0x0000ffff1c1c7812 */ /* 0x000fe400078ec0ff */
[----:B------:R-:W-:Y:S02]  /*de1c0*/  LOP3.LUT R25, R18, 0xffff, RZ, 0xc0, !PT ;  /* 0x0000ffff12197812 */ /* 0x000fe400078ec0ff */
[----:B------:R-:W-:Y:S01]  /*de1d0*/  LOP3.LUT R11, R11, 0xffff, RZ, 0xc0, !PT ;  /* 0x0000ffff0b0b7812 */ /* 0x000fe200078ec0ff */
[----:B------:R-:W4:Y:S01]  /*de1e0*/  LDL.LU R18, [R1+0x384c] ;  /* 0x00384c0001127983 */ /* 0x000f220000300800 */
[----:B------:R-:W-:-:S03]  /*de1f0*/  PRMT R12, R12, 0x3340, R28 ;  /* 0x000033400c0c7816 */ /* 0x000fc6000000001c */
[----:B------:R-:W4:Y:S04]  /*de200*/  LDL.LU R6, [R1+0x3848] ;  /* 0x0038480001067983 */ /* 0x000f280000300800 */
[----:B------:R0:W-:Y:S04]  /*de210*/  STL [R1+0x7b8], R24 ;  /* 0x0007b81801007387 */ /* 0x0001e80000100800 */
[----:B------:R1:W-:Y:S01]  /*de220*/  STL [R1+0x7b4], R12 ;  /* 0x0007b40c01007387 */ /* 0x0003e20000100800 */
[----:B0-----:R-:W-:Y:S02]  /*de230*/  PRMT R24, R3, 0x3340, R26 ;  /* 0x0000334003187816 */ /* 0x001fe4000000001a */
[----:B------:R-:W-:-:S03]  /*de240*/  PRMT R3, R25, 0x3340, R11 ;  /* 0x0000334019037816 */ /* 0x000fc6000000000b */
[----:B------:R-:W-:Y:S04]  /*de250*/  STL [R1+0x7b0], R24 ;  /* 0x0007b01801007387 */ /* 0x000fe80000100800 */
[----:B------:R0:W-:Y:S01]  /*de260*/  STL [R1+0x7ac], R3 ;  /* 0x0007ac0301007387 */ /* 0x0001e20000100800 */
[----:B-1----:R-:W-:Y:S02]  /*de270*/  LOP3.LUT R12, R9, 0xffff, RZ, 0xc0, !PT ;  /* 0x0000ffff090c7812 */ /* 0x002fe400078ec0ff */
[----:B------:R-:W-:Y:S02]  /*de280*/  LOP3.LUT R9, R2, 0xffff, RZ, 0xc0, !PT ;  /* 0x0000ffff02097812 */ /* 0x000fe400078ec0ff */
[----:B0-----:R-:W-:Y:S01]  /*de290*/  LOP3.LUT R3, R8, 0xffff, RZ, 0xc0, !PT ;  /* 0x0000ffff08037812 */ /* 0x001fe200078ec0ff */
[----:B------:R-:W4:Y:S04]  /*de2a0*/  LDL.LU R2, [R1+0x2d70] ;  /* 0x002d700001027983 */ /* 0x000f280000300800 */
[----:B------:R-:W4:Y:S01]  /*de2b0*/  LDL.LU R8, [R1+0x2d6c] ;  /* 0x002d6c0001087983 */ /* 0x000f220000300800 */
[----:B--2---:R-:W-:-:S03]  /*de2c0*/  LOP3.LUT R24, R10, 0xffff, RZ, 0xc0, !PT ;  /* 0x0000ffff0a187812 */ /* 0x004fc600078ec0ff */
[----:B------:R-:W2:Y:S01]  /*de2d0*/  LDL.LU R10, [R1+0x2cd4] ;  /* 0x002cd400010a7983 */ /* 0x000ea20000300800 */
[----:B---3--:R-:W-:Y:S02]  /*de2e0*/  LOP3.LUT R28, R14, 0xffff, RZ, 0xc0, !PT ;  /* 0x0000ffff0e1c7812 */ /* 0x008fe400078ec0ff */
[----:B----4-:R-:W-:Y:S01]  /*de2f0*/  LOP3.LUT R26, R17, 0xffff, RZ, 0xc0, !PT ;  /* 0x0000ffff111a7812 */ /* 0x010fe200078ec0ff */
[----:B------:R-:W3:Y:S01]  /*de300*/  LDL.LU R14, [R1+0x12a0] ;  /* 0x0012a000010e7983 */ /* 0x000ee20000300800 */
[----:B------:R-:W-:-:S03]  /*de310*/  LOP3.LUT R25, R29, 0xffff, RZ, 0xc0, !PT ;  /* 0x0000ffff1d197812 */ /* 0x000fc600078ec0ff */
[----:B------:R-:W4:Y:S04]  /*de320*/  LDL.LU R17, [R1+0x33c] ;  /* 0x00033c0001117983 */ /* 0x000f280000300800 */
[----:B------:R-:W3:Y:S01]  /*de330*/  LDL.LU R29, [R1+0x338] ;  /* 0x00033800011d7983 */ /* 0x000ee20000300800 */
[----:B------:R-:W-:Y:S02]  /*de340*/  LOP3.LUT R11, R15, 0xffff, RZ, 0xc0, !PT ;  /* 0x0000ffff0f0b7812 */ /* 0x000fe400078ec0ff */
        /* <DEDUP_REMOVED lines=10> */
[----:B------:R0:W-:Y:S01]  /*de3f0*/  STL [R1+0x97c], R3 ;  /* 0x00097c0301007387 */ /* 0x0001e20000100800 */
[----:B------:R-:W-:Y:S02]  /*de400*/  SHF.R.U32.HI R25, RZ, 0x8, R25 ;  /* 0x00000008ff197819 */ /* 0x000fe40000011619 */
[----:B0-----:R-:W-:Y:S02]  /*de410*/  SHF.R.U32.HI R3, RZ, 0x8, R24 ;  /* 0x00000008ff037819 */ /* 0x001fe40000011618 */
[----:B------:R-:W-:-:S05]  /*de420*/  PRMT R24, R24, 0x3340, R11 ;  /* 0x0000334018187816 */ /* 0x000fca000000000b */
[----:B------:R0:W-:Y:S02]  /*de430*/  STL [R1+0x978], R24 ;  /* 0x0009781801007387 */ /* 0x0001e40000100800 */
[----:B0-----:R-:W-:Y:S01]  /*de440*/  LOP3.LUT R24, R28, 0xffff, RZ, 0xc0, !PT ;  /* 0x0000ffff1c187812 */ /* 0x001fe200078ec0ff */
[----:B------:R-:W-:Y:S01]  /*de450*/  IMAD.MOV.U32 R28, RZ, RZ, R9 ;  /* 0x000000ffff1c7224 */ /* 0x000fe200078e0009 */
[----:B------:R-:W-:Y:S02]  /*de460*/  LOP3.LUT R9, R26, 0xffff, RZ, 0xc0, !PT ;  /* 0x0000ffff1a097812 */ /* 0x000fe400078ec0ff */
[----:B------:R-:W-:Y:S02]  /*de470*/  LOP3.LUT R26, R25, 0xffff, RZ, 0xc0, !PT ;  /* 0x0000ffff191a7812 */ /* 0x000fe400078ec0ff */
[----:B------:R-:W-:Y:S02]  /*de480*/  LOP3.LUT R25, R3, 0xffff, RZ, 0xc0, !PT ;  /* 0x0000ffff03197812 */ /* 0x000fe400078ec0ff */
[----:B------:R-:W3:Y:S01]  /*de490*/  LDL.LU R3, [R1+0x3844] ;  /* 0x0038440001037983 */ /* 0x000ee20000300800 */
[----:B------:R-:W-:-:S02]  /*de4a0*/  LOP3.LUT R15, R15, 0xffff, RZ, 0xc0, !PT ;  /* 0x0000ffff0f0f7812 */ /* 0x000fc400078ec0ff */
[----:B------:R-:W-:Y:S02]  /*de4b0*/  SHF.R.U32.HI R11, RZ, 0x8, R11 ;  /* 0x00000008ff0b7819 */ /* 0x000fe4000001160b */
[----:B------:R-:W-:Y:S02]  /*de4c0*/  LOP3.LUT R12, R12, 0xffff, RZ, 0xc0, !PT ;  /* 0x0000ffff0c0c7812 */ /* 0x000fe400078ec0ff */
[----:B------:R-:W-:Y:S02]  /*de4d0*/  LOP3.LUT R28, R28, 0xffff, RZ, 0xc0, !PT ;  /* 0x0000ffff1c1c7812 */ /* 0x000fe400078ec0ff */
[----:B------:R-:W-:Y:S02]  /*de4e0*/  PRMT R24, R15, 0x3340, R24 ;  /* 0x000033400f187816 */ /* 0x000fe40000000018 */
[----:B------:R-:W-:Y:S02]  /*de4f0*/  LOP3.LUT R11, R11, 0xffff, RZ, 0xc0, !PT ;  /* 0x0000ffff0b0b7812 */ /* 0x000fe400078ec0ff */
[----:B------:R-:W-:-:S02]  /*de500*/  PRMT R15, R12, 0x3340, R28 ;  /* 0x000033400c0f7816 */ /* 0x000fc4000000001c */
[----:B------:R-:W-:Y:S01]  /*de510*/  PRMT R12, R9, 0x3340, R26 ;  /* 0x00003340090c7816 */ /* 0x000fe2000000001a */
[----:B------:R-:W-:Y:S01]  /*de520*/  STL [R1+0x7a0], R24 ;  /* 0x0007a01801007387 */ /* 0x000fe20000100800 */
[----:B------:R-:W-:-:S03]  /*de530*/  PRMT R9, R25, 0x3340, R11 ;  /* 0x0000334019097816 */ /* 0x000fc6000000000b */
[----:B------:R0:W-:Y:S01]  /*de540*/  STL [R1+0x79c], R15 ;  /* 0x00079c0f01007387 */ /* 0x0001e20000100800 */
[----:B------:R-:W-:-:S03]  /*de550*/  LOP3.LUT R11, R0, 0xffff, RZ, 0xc0, !PT ;  /* 0x0000ffff000b7812 */ /* 0x000fc600078ec0ff */
[----:B------:R2:W-:Y:S04]  /*de560*/  STL [R1+0x798], R12 ;  /* 0x0007980c01007387 */ /* 0x0005e80000100800 */
[----:B------:R1:W-:Y:S01]  /*de570*/  STL [R1+0x77c], R9 ;  /* 0x00077c0901007387 */ /* 0x0003e20000100800 */
[----:B0-----:R-:W-:Y:S02]  /*de580*/  LOP3.LUT R15, R2, 0xffff, RZ, 0xc0, !PT ;  /* 0x0000ffff020f7812 */ /* 0x001fe400078ec0ff */
[----:B------:R-:W-:Y:S02]  /*de590*/  LOP3.LUT R2, R8, 0xffff, RZ, 0xc0, !PT ;  /* 0x0000ffff08027812 */ /* 0x000fe400078ec0ff */
[----:B------:R-:W3:Y:S01]  /*de5a0*/  LDL.LU R8, [R1+0x2d30] ;  /* 0x002d300001087983 */ /* 0x000ee20000300800 */
[----:B------:R-:W-:-:S02]  /*de5b0*/  SHF.R.U32.HI R0, RZ, 0x8, R15 ;  /* 0x00000008ff007819 */ /* 0x000fc4000001160f */
[----:B--2---:R-:W-:Y:S02]  /*de5c0*/  LOP3.LUT R12, R10, 0xffff, RZ, 0xc0, !PT ;  /* 0x0000ffff0a0c7812 */ /* 0x004fe400078ec0ff */
[----:B------:R-:W2:Y:S01]  /*de5d0*/  LDL.LU R10, [R1+0x2d2c] ;  /* 0x002d2c00010a7983 */ /* 0x000ea20000300800 */
[----:B----4-:R-:W-:Y:S02]  /*de5e0*/  LOP3.LUT R28, R17, 0xffff, RZ, 0xc0, !PT ;  /* 0x0000ffff111c7812 */ /* 0x010fe400078ec0ff */
[----:B---3--:R-:W-:Y:S02]  /*de5f0*/  LOP3.LUT R26, R29, 0xffff, RZ, 0xc0, !PT ;  /* 0x0000ffff1d1a7812 */ /* 0x008fe400078ec0ff */
[----:B-1----:R-:W-:Y:S02]  /*de600*/  LOP3.LUT R9, R14, 0xffff, RZ, 0xc0, !PT ;  /* 0x0000ffff0e097812 */ /* 0x002fe400078ec0ff */
[--C-:B------:R-:W-:Y:S02]  /*de610*/  PRMT R15, R15, 0x3340, R28.reuse ;  /* 0x000033400f0f7816 */ /* 0x100fe4000000001c */
[----:B------:R-:W-:-:S02]  /*de620*/  SHF.R.U32.HI R24, RZ, 0x8, R28 ;  /* 0x00000008ff187819 */ /* 0x000fc4000001161c */
[----:B------:R-:W-:Y:S02]  /*de630*/  PRMT R28, R2, 0x3340, R26 ;  /* 0x00003340021c7816 */ /* 0x000fe4000000001a */
[----:B------:R-:W-:Y:S02]  /*de640*/  LOP3.LUT R25, R3, 0xffff, RZ, 0xc0, !PT ;  /* 0x0000ffff03197812 */ /* 0x000fe400078ec0ff */
[----:B------:R-:W3:Y:S04]  /*de650*/  LDL.LU R3, [R1+0x2ce8] ;  /* 0x002ce80001037983 */ /* 0x000ee80000300800 */
[----:B------:R-:W4:Y:S04]  /*de660*/  LDL.LU R14, [R1+0x2ce4] ;  /* 0x002ce400010e7983 */ /* 0x000f280000300800 */
        /* <DEDUP_REMOVED lines=21> */
[----:B------:R-:W4:Y:S01]  /*de7c0*/  LDL.LU R2, [R1+0x383c] ;  /* 0x00383c0001027983 */ /* 0x000f220000300800 */
        /* <DEDUP_REMOVED lines=9> */
[----:B------:R2:W-:Y:S04]  /*de860*/  STL [R1+0x768], R15 ;  /* 0x0007680f01007387 */ /* 0x0005e80000100800 */
[----:B------:R-:W-:Y:S04]  /*de870*/  STL [R1+0x764], R12 ;  /* 0x0007640c01007387 */ /* 0x000fe80000100800 */
[----:B------:R3:W-:Y:S01]  /*de880*/  STL [R1+0x760], R0 ;  /* 0x0007600001007387 */ /* 0x0007e20000100800 */
[----:B--2---:R-:W-:-:S02]  /*de890*/  LOP3.LUT R15, R10, 0xffff, RZ, 0xc0, !PT ;  /* 0x0000ffff0a0f7812 */ /* 0x004fc400078ec0ff */
[----:B---3--:R-:W-:Y:S02]  /*de8a0*/  LOP3.LUT R0, R3, 0xffff, RZ, 0xc0, !PT ;  /* 0x0000ffff03007812 */ /* 0x008fe400078ec0ff */
[----:B------:R-:W2:Y:S04]  /*de8b0*/  LDL.LU R3, [R1+0x2d88] ;  /* 0x002d880001037983 */ /* 0x000ea80000300800 */
[----:B------:R-:W3:Y:S01]  /*de8c0*/  LDL.LU R10, [R1+0x2d84] ;  /* 0x002d8400010a7983 */ /* 0x000ee20000300800 */
[----:B----4-:R-:W-:Y:S02]  /*de8d0*/  LOP3.LUT R24, R14, 0xffff, RZ, 0xc0, !PT ;  /* 0x0000ffff0e187812 */ /* 0x010fe400078ec0ff */
[----:B------:R-:W-:Y:S02]  /*de8e0*/  LOP3.LUT R28, R17, 0xffff, RZ, 0xc0, !PT ;  /* 0x0000ffff111c7812 */ /* 0x000fe400078ec0ff */
[----:B------:R-:W-:-:S02]  /*de8f0*/  LOP3.LUT R26, R29, 0xffff, RZ, 0xc0, !PT ;  /* 0x0000ffff1d1a7812 */ /* 0x000fc400078ec0ff */
[----:B------:R-:W-:Y:S02]  /*de900*/  LOP3.LUT R25, R2, 0xffff, RZ, 0xc0, !PT ;  /* 0x0000ffff02197812 */ /* 0x000fe400078ec0ff */
[----:B------:R-:W4:Y:S04]  /*de910*/  LDL.LU R2, [R1+0x2cac] ;  /* 0x002cac0001027983 */ /* 0x000f280000300800 */
[----:B------:R-:W2:Y:S04]  /*de920*/  LDL.LU R14, [R1+0x2ca4] ;  /* 0x002ca400010e7983 */ /* 0x000ea80000300800 */
[----:B------:R-:W3:Y:S04]  /*de930*/  LDL.LU R17, [R1+0x364] ;  /* 0x0003640001117983 */ /* 0x000ee80000300800 */
[----:B------:R-:W3:Y:S01]  /*de940*/  LDL.LU R29, [R1+0x360] ;  /* 0x00036000011d7983 */ /* 0x000ee20000300800 */
[----:B------:R-:W-:-:S02]  /*de950*/  LOP3.LUT R8, R8, 0xffff, RZ, 0xc0, !PT ;  /* 0x0000ffff08087812 */ /* 0x000fc400078ec0ff */
[----:B------:R-:W-:Y:S02]  /*de960*/  LOP3.LUT R11, R9, 0xffff, RZ, 0xc0, !PT ;  /* 0x0000ffff090b7812 */ /* 0x000fe400078ec0ff */
[----:B------:R-:W-:Y:S02]  /*de970*/  PRMT R9, R8, 0x3340, R28 ;  /* 0x0000334008097816 */ /* 0x000fe4000000001c */
[----:B------:R-:W-:Y:S02]  /*de980*/  SHF.R.U32.HI R12, RZ, 0x8, R8 ;  /* 0x00000008ff0c7819 */ /* 0x000fe40000011608 */
[----:B------:R-:W-:Y:S01]  /*de990*/  SHF.R.U32.HI R8, RZ, 0x8, R28 ;  /* 0x00000008ff087819 */ /* 0x000fe2000001161c */
[----:B------:R0:W-:Y:S01]  /*de9a0*/  STL [R1+0x964], R9 ;  /* 0x0009640901007387 */ /* 0x0001e20000100800 */
[----:B------:R-:W-:Y:S02]  /*de9b0*/  SHF.R.U32.HI R28, RZ, 0x8, R26 ;  /* 0x00000008ff1c7819 */ /* 0x000fe4000001161a */
[----:B0-----:R-:W-:-:S02]  /*de9c0*/  SHF.R.U32.HI R9, RZ, 0x8, R15 ;  /* 0x00000008ff097819 */ /* 0x001fc4000001160f */
        /* <DEDUP_REMOVED lines=9> */
[----:B------:R-:W-:-:S05]  /*dea60*/  PRMT R24, R24, 0x3340, R11 ;  /* 0x0000334018187816 */ /* 0x000fca000000000b */
[----:B------:R0:W-:Y:S01]  /*dea70*/  STL [R1+0x954], R24 ;  /* 0x0009541801007387 */ /* 0x0001e20000100800 */
[----:B------:R-:W-:Y:S02]  /*dea80*/  SHF.R.U32.HI R11, RZ, 0x8, R11 ;  /* 0x00000008ff0b7819 */ /* 0x000fe4000001160b */
[----:B------:R-:W-:Y:S02]  /*dea90*/  LOP3.LUT R9, R9, 0xffff, RZ, 0xc0, !PT ;  /* 0x0000ffff09097812 */ /* 0x000fe400078ec0ff */
[----:B------:R-:W-:Y:S02]  /*deaa0*/  LOP3.LUT R26, R26, 0xffff, RZ, 0xc0, !PT ;  /* 0x0000ffff1a1a7812 */ /* 0x000fe400078ec0ff */
[----:B0-----:R-:W-:Y:S02]  /*deab0*/  LOP3.LUT R24, R12, 0xffff, RZ, 0xc0, !PT ;  /* 0x0000ffff0c187812 */ /* 0x001fe400078ec0ff */
[----:B------:R-:W-:Y:S02]  /*deac0*/  LOP3.LUT R12, R28, 0xffff, RZ, 0xc0, !PT ;  /* 0x0000ffff1c0c7812 */ /* 0x000fe400078ec0ff */
[----:B------:R-:W-:-:S02]  /*dead0*/  LOP3.LUT R28, R15, 0xffff, RZ, 0xc0, !PT ;  /* 0x0000ffff0f1c7812 */ /* 0x000fc400078ec0ff */
[----:B------:R-:W-:Y:S01]  /*deae0*/  PRMT R24, R24, 0x3340, R8 ;  /* 0x0000334018187816 */ /* 0x000fe20000000008 */
[----:B------:R-:W3:Y:S01]  /*deaf0*/  LDL.LU R15, [R1+0x3834] ;  /* 0x00383400010f7983 */ /* 0x000ee20000300800 */
[----:B------:R-:W-:Y:S02]  /*deb00*/  LOP3.LUT R25, R25, 0xffff, RZ, 0xc0, !PT ;  /* 0x0000ffff19197812 */ /* 0x000fe400078ec0ff */
[----:B------:R-:W-:Y:S01]  /*deb10*/  LOP3.LUT R11, R11, 0xffff, RZ, 0xc0, !PT ;  /* 0x0000ffff0b0b7812 */ /* 0x000fe200078ec0ff */
[----:B------:R-:W3:Y:S04]  /*deb20*/  LDL.LU R8, [R1+0x3830] ;  /* 0x0038300001087983 */ /* 0x000ee80000300800 */
[----:B------:R0:W-:Y:S02]  /*deb30*/  STL [R1+0x750], R24 ;  /* 0x0007501801007387 */ /* 0x0001e40000100800 */
[----:B0-----:R-:W-:-:S02]  /*deb40*/  PRMT R24, R9, 0x3340, R12 ;  /* 0x0000334009187816 */ /* 0x001fc4000000000c */
[----:B------:R-:W-:Y:S02]  /*deb50*/  PRMT R12, R28, 0x3340, R26 ;  /* 0x000033401c0c7816 */ /* 0x000fe4000000001a */
[----:B------:R-:W-:Y:S01]  /*deb60*/  PRMT R9, R25, 0x3340, R11 ;  /* 0x0000334019097816 */ /* 0x000fe2000000000b */
[----:B------:R-:W-:Y:S04]  /*deb70*/  STL [R1+0x74c], R24 ;  /* 0x00074c1801007387 */ /* 0x000fe80000100800 */
[----:B------:R0:W-:Y:S04]  /*deb80*/  STL [R1+0x744], R12 ;  /* 0x0007440c01007387 */ /* 0x0001e80000100800 */
[----:B------:R2:W-:Y:S04]  /*deb90*/  STL [R1+0x740], R9 ;  /* 0x0007400901007387 */ /* 0x0005e80000100800 */
[----:B0-----:R-:W3:Y:S01]  /*deba0*/  LDL.LU R12, [R1+0x2d48] ;  /* 0x002d4800010c7983 */ /* 0x001ee20000300800 */
[----:B------:R-:W-:-:S02]  /*debb0*/  LOP3.LUT R25, R23, 0xffff, RZ, 0xc0, !PT ;  /* 0x0000ffff17197812 */ /* 0x000fc400078ec0ff */
[----:B------:R-:W-:Y:S02]  /*debc0*/  LOP3.LUT R11, R13, 0xffff, RZ, 0xc0, !PT ;  /* 0x0000ffff0d0b7812 */ /* 0x000fe400078ec0ff */
[----:B----4-:R-:W-:Y:S02]  /*debd0*/  LOP3.LUT R24, R2, 0xffff, RZ, 0xc0, !PT ;  /* 0x0000ffff02187812 */ /* 0x010fe400078ec0ff */
[----:B--2---:R-:W-:Y:S01]  /*debe0*/  LOP3.LUT R9, R14, 0xffff, RZ, 0xc0, !PT ;  /* 0x0000ffff0e097812 */ /* 0x004fe200078ec0ff */
[----:B------:R-:W2:Y:S04]  /*debf0*/  LDL.LU R2, [R1+0x2d0c] ;  /* 0x002d0c0001027983 */ /* 0x000ea80000300800 */
[----:B------:R-:W4:Y:S01]  /*dec00*/  LDL.LU R14, [R1+0x2d08] ;  /* 0x002d0800010e7983 */ /* 0x000f220000300800 */
[----:B---3--:R-:W-:-:S03]  /*dec10*/  LOP3.LUT R28, R17, 0xffff, RZ, 0xc0, !PT ;  /* 0x0000ffff111c7812 */ /* 0x008fc600078ec0ff */
[----:B------:R-:W3:Y:S01]  /*dec20*/  LDL.LU R17, [R1+0x2cc4] ;  /* 0x002cc40001117983 */ /* 0x000ee20000300800 */
[----:B------:R-:W-:-:S03]  /*dec30*/  LOP3.LUT R26, R29, 0xffff, RZ, 0xc0, !PT ;  /* 0x0000ffff1d1a7812 */ /* 0x000fc600078ec0ff */
[----:B------:R-:W3:Y:S01]  /*dec40*/  LDL.LU R29, [R1+0x234] ;  /* 0x00023400011d7983 */ /* 0x000ee20000300800 */
[----:B------:R-:W-:Y:S02]  /*dec50*/  LOP3.LUT R3, R3, 0xffff, RZ, 0xc0, !PT ;  /* 0x0000ffff03037812 */ /* 0x000fe400078ec0ff */
[----:B------:R-:W-:Y:S02]  /*dec60*/  LOP3.LUT R10, R10, 0xffff, RZ, 0xc0, !PT ;  /* 0x0000ffff0a0a7812 */ /* 0x000fe400078ec0ff */
[--C-:B------:R-:W-:Y:S02]  /*dec70*/  SHF.R.U32.HI R13, RZ, 0x8, R28.reuse ;  /* 0x00000008ff0d7819 */ /* 0x100fe4000001161c */
[----:B------:R-:W-:Y:S02]  /*dec80*/  SHF.R.U32.HI R23, RZ, 0x8, R3 ;  /* 0x00000008ff177819 */ /* 0x000fe40000011603 */
[----:B------:R-:W-:Y:S02]  /*dec90*/  PRMT R3, R3, 0x3340, R28 ;  /* 0x0000334003037816 */ /* 0x000fe4000000001c */
[----:B------:R-:W-:-:S03]  /*deca0*/  PRMT R28, R10, 0x3340, R26 ;  /* 0x000033400a1c7816 */ /* 0x000fc6000000001a */
[----:B------:R-:W-:Y:S04]  /*decb0*/  STL [R1+0x950], R3 ;  /* 0x0009500301007387 */ /* 0x000fe80000100800 */
[----:B------:R0:W-:Y:S02]  /*decc0*/  STL [R1+0x94c], R28 ;  /* 0x00094c1c01007387 */ /* 0x0001e40000100800 */
[----:B0-----:R-:W-:Y:S02]  /*decd0*/  PRMT R28, R24, 0x3340, R25 ;  /* 0x00003340181c7816 */ /* 0x001fe40000000019 */
[----:B------:R-:W-:Y:S02]  /*dece0*/  SHF.R.U32.HI R3, RZ, 0x8, R10 ;  /* 0x00000008ff037819 */ /* 0x000fe4000001160a */
[----:B------:R-:W-:-:S02]  /*decf0*/  SHF.R.U32.HI R10, RZ, 0x8, R26 ;  /* 0x00000008ff0a7819 */ /* 0x000fc4000001161a */
[----:B------:R-:W-:Y:S02]  /*ded00*/  SHF.R.U32.HI R26, RZ, 0x8, R24 ;  /* 0x00000008ff1a7819 */ /* 0x000fe40000011618 */
[----:B------:R-:W-:Y:S01]  /*ded10*/  SHF.R.U32.HI R24, RZ, 0x8, R9 ;  /* 0x00000008ff187819 */ /* 0x000fe20000011609 */
[----:B------:R0:W-:Y:S02]  /*ded20*/  STL [R1+0x948], R28 ;  /* 0x0009481c01007387 */ /* 0x0001e40000100800 */
[----:B0-----:R-:W-:Y:S02]  /*ded30*/  PRMT R28, R9, 0x3340, R11 ;  /* 0x00003340091c7816 */ /* 0x001fe4000000000b */
[----:B------:R-:W3:Y:S04]  /*ded40*/  LDL.LU R9, [R1+0x382c] ;  /* 0x00382c0001097983 */ /* 0x000ee80000300800 */
[----:B------:R0:W-:Y:S01]  /*ded50*/  STL [R1+0x944], R28 ;  /* 0x0009441c01007387 */ /* 0x0001e20000100800 */
[----:B------:R-:W-:-:S02]  /*ded60*/  SHF.R.U32.HI R25, RZ, 0x8, R25 ;  /* 0x00000008ff197819 */ /* 0x000fc40000011619 */
[----:B------:R-:W-:Y:S02]  /*ded70*/  LOP3.LUT R24, R24, 0xffff, RZ, 0xc0, !PT ;  /* 0x0000ffff18187812 */ /* 0x000fe400078ec0ff */
[----:B0-----:R-:W-:Y:S01]  /*ded80*/  SHF.R.U32.HI R28, RZ, 0x8, R11 ;  /* 0x00000008ff1c7819 */ /* 0x001fe2000001160b */
[----:B------:R-:W-:Y:S01]  /*ded90*/  IMAD.MOV.U32 R11, RZ, RZ, R3 ;  /* 0x000000ffff0b7224 */ /* 0x000fe200078e0003 */
[----:B------:R-:W-:Y:S01]  /*deda0*/  LOP3.LUT R3, R26, 0xffff, RZ, 0xc0, !PT ;  /* 0x0000ffff1a037812 */ /* 0x000fe200078ec0ff */
[----:B------:R-:W-:Y:S01]  /*dedb0*/  IMAD.MOV.U32 R26, RZ, RZ, R13 ;  /* 0x000000ffff1a7224 */ /* 0x000fe200078e000d */
[----:B------:R-:W-:Y:S02]  /*dedc0*/  LOP3.LUT R13, R25, 0xffff, RZ, 0xc0, !PT ;  /* 0x0000ffff190d7812 */ /* 0x000fe400078ec0ff */
[----:B------:R-:W-:Y:S02]  /*dedd0*/  LOP3.LUT R28, R28, 0xffff, RZ, 0xc0, !PT ;  /* 0x0000ffff1c1c7812 */ /* 0x000fe400078ec0ff */
[----:B------:R-:W-:-:S02]  /*dede0*/  LOP3.LUT R23, R23, 0xffff, RZ, 0xc0, !PT ;  /* 0x0000ffff17177812 */ /* 0x000fc400078ec0ff */
[----:B------:R-:W-:Y:S02]  /*dedf0*/  LOP3.LUT R25, R11, 0xffff, RZ, 0xc0, !PT ;  /* 0x0000ffff0b197812 */ /* 0x000fe400078ec0ff */
[----:B------:R-:W-:Y:S02]  /*dee00*/  LOP3.LUT R26, R26, 0xffff, RZ, 0xc0, !PT ;  /* 0x0000ffff1a1a7812 */ /* 0x000fe400078ec0ff */
[----:B------:R-:W-:Y:S02]  /*dee10*/  LOP3.LUT R11, R10, 0xffff, RZ, 0xc0, !PT ;  /* 0x0000ffff0a0b7812 */ /* 0x000fe400078ec0ff */
[----:B------:R-:W-:Y:S02]  /*dee20*/  PRMT R3, R3, 0x3340, R13 ;  /* 0x0000334003037816 */ /* 0x000fe4000000000d */
[----:B------:R-:W-:Y:S01]  /*dee30*/  PRMT R28, R24, 0x3340, R28 ;  /* 0x00003340181c7816 */ /* 0x000fe2000000001c */
[----:B------:R-:W3:Y:S01]  /*dee40*/  LDL.LU R10, [R1+0x3828] ;  /* 0x00382800010a7983 */ /* 0x000ee20000300800 */
[----:B------:R-:W-:-:S03]  /*dee50*/  PRMT R24, R23, 0x3340, R26 ;  /* 0x0000334017187816 */ /* 0x000fc6000000001a */
[----:B------:R-:W3:Y:S01]  /*dee60*/  LDL.LU R13, [R1+0x3824] ;  /* 0x00382400010d7983 */ /* 0x000ee20000300800 */
[----:B------:R-:W-:-:S03]  /*dee70*/  PRMT R11, R25, 0x3340, R11 ;  /* 0x00003340190b7816 */ /* 0x000fc6000000000b */
[----:B------:R0:W-:Y:S01]  /*dee80*/  STL [R1+0x72c], R3 ;  /* 0x00072c0301007387 */ /* 0x0001e20000100800 */
[----:B------:R-:W-:-:S03]  /*dee90*/  LOP3.LUT R25, R8, 0xffff, RZ, 0xc0, !PT ;  /* 0x0000ffff08197812 */ /* 0x000fc600078ec0ff */
[----:B0-----:R-:W3:Y:S04]  /*deea0*/  LDL.LU R3, [R1+0x3820] ;  /* 0x0038200001037983 */ /* 0x001ee80000300800 */
[----:B------:R-:W-:Y:S04]  /*deeb0*/  STL [R1+0x71c], R28 ;  /* 0x00071c1c01007387 */ /* 0x000fe80000100800 */
[----:B------:R-:W-:Y:S04]  /*deec0*/  STL [R1+0x718], R24 ;  /* 0x0007181801007387 */ /* 0x000fe80000100800 */
[----:B------:R0:W-:Y:S02]  /*deed0*/  STL [R1+0x714], R11 ;  /* 0x0007140b01007387 */ /* 0x0001e40000100800 */
[----:B0-----:R-:W-:-:S02]  /*deee0*/  LOP3.LUT R11, R4, 0xffff, RZ, 0xc0, !PT ;  /* 0x0000ffff040b7812 */ /* 0x001fc400078ec0ff */
[----:B------:R-:W3:Y:S04]  /*deef0*/  LDL.LU R4, [R1+0x2da8] ;  /* 0x002da80001047983 */ /* 0x000ee80000300800 */
[----:B------:R-:W3:Y:S01]  /*def00*/  LDL.LU R8, [R1+0x2da4] ;  /* 0x002da40001087983 */ /* 0x000ee20000300800 */
[----:B------:R-:W-:Y:S02]  /*def10*/  LOP3.LUT R23, R12, 0xffff, RZ, 0xc0, !PT ;  /* 0x0000ffff0c177812 */ /* 0x000fe400078ec0ff */
[----:B--2---:R-:W-:Y:S02]  /*def20*/  LOP3.LUT R12, R2, 0xffff, RZ, 0xc0, !PT ;  /* 0x0000ffff020c7812 */ /* 0x004fe400078ec0ff */
[----:B----4-:R-:W-:Y:S02]  /*def30*/  LOP3.LUT R2, R14, 0xffff, RZ, 0xc0, !PT ;  /* 0x0000ffff0e027812 */ /* 0x010fe400078ec0ff */
[----:B------:R-:W2:Y:S01]  /*def40*/  LDL.LU R14, [R1+0x2d68] ;  /* 0x002d6800010e7983 */ /* 0x000ea20000300800 */
[----:B---3--:R-:W-:-:S03]  /*def50*/  LOP3.LUT R24, R17, 0xffff, RZ, 0xc0, !PT ;  /* 0x0000ffff11187812 */ /* 0x008fc600078ec0ff */
[----:B------:R-:W3:Y:S01]  /*def60*/  LDL.LU R17, [R1+0x2d64] ;  /* 0x002d640001117983 */ /* 0x000ee20000300800 */
[----:B------:R-:W-:-:S03]  /*def70*/  LOP3.LUT R28, R29, 0xffff, RZ, 0xc0, !PT ;  /* 0x0000ffff1d1c7812 */ /* 0x000fc600078ec0ff */
[----:B------:R-:W4:Y:S01]  /*def80*/  LDL.LU R29, [R1+0x36c] ;  /* 0x00036c00011d7983 */ /* 0x000f220000300800 */
        /* <DEDUP_REMOVED lines=26> */
[----:B------:R-:W4:Y:S04]  /*df130*/  LDL.LU R2, [R1+0x381c] ;  /* 0x00381c0001027983 */ /* 0x000f280000300800 */
[----:B------:R-:W4:Y:S04]  /*df140*/  LDL.LU R9, [R1+0x3818] ;  /* 0x0038180001097983 */ /* 0x000f280000300800 */
[----:B------:R0:W-:Y:S01]  /*df150*/  STL [R1+0x708], R24 ;  /* 0x0007081801007387 */ /* 0x0001e20000100800 */
[----:B------:R-:W-:-:S02]  /*df160*/  LOP3.LUT R11, R11, 0xffff, RZ, 0xc0, !PT ;  /* 0x0000ffff0b0b7812 */ /* 0x000fc400078ec0ff */
[----:B0-----:R-:W-:Y:S02]  /*df170*/  PRMT R24, R23, 0x3340, R28 ;  /* 0x0000334017187816 */ /* 0x001fe4000000001c */
[----:B------:R-:W-:Y:S02]  /*df180*/  PRMT R23, R12, 0x3340, R26 ;  /* 0x000033400c177816 */ /* 0x000fe4000000001a */
[----:B------:R-:W4:Y:S04]  /*df190*/  LDL.LU R26, [R1+0x368] ;  /* 0x00036800011a7983 */ /* 0x000f280000300800 */
[----:B------:R-:W-:Y:S01]  /*df1a0*/  STL [R1+0x6fc], R24 ;  /* 0x0006fc1801007387 */ /* 0x000fe20000100800 */
[----:B------:R-:W-:-:S03]  /*df1b0*/  PRMT R12, R25, 0x3340, R11 ;  /* 0x00003340190c7816 */ /* 0x000fc6000000000b */
[----:B------:R0:W-:Y:S04]  /*df1c0*/  STL [R1+0x6f8], R23 ;  /* 0x0006f81701007387 */ /* 0x0001e80000100800 */
[----:B------:R-:W4:Y:S04]  /*df1d0*/  LDL.LU R11, [R1+0x23c] ;  /* 0x00023c00010b7983 */ /* 0x000f280000300800 */
[----:B------:R1:W-:Y:S01]  /*df1e0*/  STL [R1+0x6f4], R12 ;  /* 0x0006f40c01007387 */ /* 0x0003e20000100800 */
[----:B0-----:R-:W-:Y:S02]  /*df1f0*/  LOP3.LUT R23, R4, 0xffff, RZ, 0xc0, !PT ;  /* 0x0000ffff04177812 */ /* 0x001fe400078ec0ff */
[----:B-1----:R-:W-:-:S02]  /*df200*/  LOP3.LUT R12, R8, 0xffff, RZ, 0xc0, !PT ;  /* 0x0000ffff080c7812 */ /* 0x002fc400078ec0ff */
[----:B------:R-:W4:Y:S01]  /*df210*/  LDL.LU R8, [R1+0x2d24] ;  /* 0x002d240001087983 */ /* 0x000f220000300800 */
[----:B--2---:R-:W-:-:S03]  /*df220*/  LOP3.LUT R4, R14, 0xffff, RZ, 0xc0, !PT ;  /* 0x0000ffff0e047812 */ /* 0x004fc600078ec0ff */
[----:B------:R-:W2:Y:S01]  /*df230*/  LDL.LU R14, [R1+0x2d1c] ;  /* 0x002d1c00010e7983 */ /* 0x000ea20000300800 */
[----:B---3--:R-:W-:-:S03]  /*df240*/  LOP3.LUT R24, R17, 0xffff, RZ, 0xc0, !PT ;  /* 0x0000ffff11187812 */ /* 0x008fc600078ec0ff */
[----:B------:R-:W3:Y:S01]  /*df250*/  LDL.LU R17, [R1+0x2cdc] ;  /* 0x002cdc0001117983 */ /* 0x000ee20000300800 */
[----:B----4-:R-:W-:-:S03]  /*df260*/  LOP3.LUT R28, R29, 0xffff, RZ, 0xc0, !PT ;  /* 0x0000ffff1d1c7812 */ /* 0x010fc600078ec0ff */
[----:B------:R-:W4:Y:S01]  /*df270*/  LDL.LU R29, [R1+0x2cd8] ;  /* 0x002cd800011d7983 */ /* 0x000f220000300800 */
        /* <DEDUP_REMOVED lines=18> */
[----:B------:R-:W-:Y:S02]  /*df3a0*/  SHF.R.U32.HI R11, RZ, 0x8, R11 ;  /* 0x00000008ff0b7819 */ /* 0x000fe4000001160b */
[----:B------:R-:W-:Y:S02]  /*df3b0*/  LOP3.LUT R23, R23, 0xffff, RZ, 0xc0, !PT ;  /* 0x0000ffff17177812 */ /* 0x000fe400078ec0ff */
        /* <DEDUP_REMOVED lines=8> */
[----:B------:R-:W4:Y:S01]  /*df440*/  LDL.LU R4, [R1+0x3814] ;  /* 0x0038140001047983 */ /* 0x000f220000300800 */
[----:B------:R-:W-:-:S03]  /*df450*/  LOP3.LUT R11, R11, 0xffff, RZ, 0xc0, !PT ;  /* 0x0000ffff0b0b7812 */ /* 0x000fc600078ec0ff */
[----:B------:R-:W4:Y:S04]  /*df460*/  LDL.LU R9, [R1+0x3810] ;  /* 0x0038100001097983 */ /* 0x000f280000300800 */
[----:B------:R0:W-:Y:S01]  /*df470*/  STL [R1+0x6e0], R24 ;  /* 0x0006e01801007387 */ /* 0x0001e20000100800 */
[----:B------:R-:W-:Y:S02]  /*df480*/  PRMT R11, R25, 0x3340, R11 ;  /* 0x00003340190b7816 */ /* 0x000fe4000000000b */
[----:B0-----:R-:W-:Y:S02]  /*df490*/  PRMT R24, R23, 0x3340, R28 ;  /* 0x0000334017187816 */ /* 0x001fe4000000001c */
[----:B------:R-:W-:Y:S02]  /*df4a0*/  PRMT R23, R12, 0x3340, R26 ;  /* 0x000033400c177816 */ /* 0x000fe4000000001a */
[----:B------:R-:W-:Y:S01]  /*df4b0*/  LOP3.LUT R12, R8, 0xffff, RZ, 0xc0, !PT ;  /* 0x0000ffff080c7812 */ /* 0x000fe200078ec0ff */
[----:B------:R3:W-:Y:S04]  /*df4c0*/  STL [R1+0x6dc], R24 ;  /* 0x0006dc1801007387 */ /* 0x0007e80000100800 */
[----:B------:R4:W-:Y:S04]  /*df4d0*/  STL [R1+0x6d8], R23 ;  /* 0x0006d81701007387 */ /* 0x0009e80000100800 */
[----:B------:R0:W-:Y:S01]  /*df4e0*/  STL [R1+0x6d4], R11 ;  /* 0x0006d40b01007387 */ /* 0x0001e20000100800 */
[----:B------:R-:W-:-:S02]  /*df4f0*/  LOP3.LUT R25, R7, 0xffff, RZ, 0xc0, !PT ;  /* 0x0000ffff07197812 */ /* 0x000fc400078ec0ff */
[----:B------:R-:W-:Y:S02]  /*df500*/  LOP3.LUT R26, R10, 0xffff, RZ, 0xc0, !PT ;  /* 0x0000ffff0a1a7812 */ /* 0x000fe400078ec0ff */
[----:B------:R-:W-:Y:S02]  /*df510*/  LOP3.LUT R28, R13, 0xffff, RZ, 0xc0, !PT ;  /* 0x0000ffff0d1c7812 */ /* 0x000fe400078ec0ff */
[----:B--2---:R-:W-:Y:S02]  /*df520*/  LOP3.LUT R8, R14, 0xffff, RZ, 0xc0, !PT ;  /* 0x0000ffff0e087812 */ /* 0x004fe400078ec0ff */
[----:B------:R-:W2:Y:S01]  /*df530*/  LDL.LU R14, [R1+0x2dc0] ;  /* 0x002dc000010e7983 */ /* 0x000ea20000300800 */
[----:B---3--:R-:W-:-:S03]  /*df540*/  LOP3.LUT R24, R17, 0xffff, RZ, 0xc0, !PT ;  /* 0x0000ffff11187812 */ /* 0x008fc600078ec0ff */
[----:B------:R-:W3:Y:S04]  /*df550*/  LDL.LU R7, [R1+0x2dbc] ;  /* 0x002dbc0001077983 */ /* 0x000ee80000300800 */
[----:B------:R-:W3:Y:S04]  /*df560*/  LDL.LU R17, [R1+0x2d80] ;  /* 0x002d800001117983 */ /* 0x000ee80000300800 */
[----:B------:R-:W3:Y:S04]  /*df570*/  LDL.LU R10, [R1+0x2d34] ;  /* 0x002d3400010a7983 */ /* 0x000ee80000300800 */
[----:B------:R-:W3:Y:S01]  /*df580*/  LDL.LU R13, [R1+0x384] ;  /* 0x00038400010d7983 */ /* 0x000ee20000300800 */
[----:B----4-:R-:W-:-:S03]  /*df590*/  LOP3.LUT R23, R29, 0xffff, RZ, 0xc0, !PT ;  /* 0x0000ffff1d177812 */ /* 0x010fc600078ec0ff */
[----:B------:R-:W4:Y:S01]  /*df5a0*/  LDL.LU R29, [R1+0x380] ;  /* 0x00038000011d7983 */ /* 0x000f220000300800 */
        /* <DEDUP_REMOVED lines=32> */
[----:B------:R-:W-:Y:S04]  /*df7b0*/  STL [R1+0x6b8], R19 ;  /* 0x0006b81301007387 */ /* 0x000fe80000100800 */
[----:B------:R0:W-:Y:S01]  /*df7c0*/  STL [R1+0x6b4], R8 ;  /* 0x0006b40801007387 */ /* 0x0001e20000100800 */
[----:B------:R-:W-:-:S02]  /*df7d0*/  LOP3.LUT R25, R9, 0xffff, RZ, 0xc0, !PT ;  /* 0x0000ffff09197812 */ /* 0x000fc400078ec0ff */
[----:B--2---:R-:W-:Y:S02]  /*df7e0*/  LOP3.LUT R12, R14, 0xffff, RZ, 0xc0, !PT ;  /* 0x0000ffff0e0c7812 */ /* 0x004fe400078ec0ff */
[----:B---3--:R-:W-:Y:S02]  /*df7f0*/  LOP3.LUT R14, R7, 0xffff, RZ, 0xc0, !PT ;  /* 0x0000ffff070e7812 */ /* 0x008fe400078ec0ff */
[----:B0-----:R-:W-:Y:S01]  /*df800*/  LOP3.LUT R8, R17, 0xffff, RZ, 0xc0, !PT ;  /* 0x0000ffff11087812 */ /* 0x001fe200078ec0ff */
[----:B------:R-:W2:Y:S04]  /*df810*/  LDL.LU R7, [R1+0x2de0] ;  /* 0x002de00001077983 */ /* 0x000ea80000300800 */
[----:B------:R-:W3:Y:S01]  /*df820*/  LDL.LU R17, [R1+0x2ddc] ;  /* 0x002ddc0001117983 */ /* 0x000ee20000300800 */
[----:B------:R-:W-:-:S03]  /*df830*/  LOP3.LUT R24, R10, 0xffff, RZ, 0xc0, !PT ;  /* 0x0000ffff0a187812 */ /* 0x000fc600078ec0ff */
[----:B------:R-:W3:Y:S01]  /*df840*/  LDL.LU R9, [R1+0x2d44] ;  /* 0x002d440001097983 */ /* 0x000ee20000300800 */
[----:B------:R-:W-:-:S03]  /*df850*/  LOP3.LUT R28, R13, 0xffff, RZ, 0xc0, !PT ;  /* 0x0000ffff0d1c7812 */ /* 0x000fc600078ec0ff */
[----:B------:R-:W3:Y:S04]  /*df860*/  LDL.LU R10, [R1+0x2d04] ;  /* 0x002d0400010a7983 */ /* 0x000ee80000300800 */
[----:B------:R-:W3:Y:S01]  /*df870*/  LDL.LU R13, [R1+0x38c] ;  /* 0x00038c00010d7983 */ /* 0x000ee20000300800 */
[----:B----4-:R-:W-:-:S03]  /*df880*/  LOP3.LUT R26, R29, 0xffff, RZ, 0xc0, !PT ;  /* 0x0000ffff1d1a7812 */ /* 0x010fc600078ec0ff */
[----:B------:R-:W4:Y:S01]  /*df890*/  LDL.LU R29, [R1+0x388] ;  /* 0x00038800011d7983 */ /* 0x000f220000300800 */
[----:B------:R-:W-:Y:S02]  /*df8a0*/  SHF.R.U32.HI R23, RZ, 0x8, R12 ;  /* 0x00000008ff177819 */ /* 0x000fe4000001160c */
[--C-:B------:R-:W-:Y:S02]  /*df8b0*/  PRMT R12, R12, 0x3340, R28.reuse ;  /* 0x000033400c0c7816 */ /* 0x100fe4000000001c */
[----:B------:R-:W-:Y:S02]  /*df8c0*/  LOP3.LUT R11, R2, 0xffff, RZ, 0xc0, !PT ;  /* 0x0000ffff020b7812 */ /* 0x000fe400078ec0ff */
[----:B------:R-:W4:Y:S04]  /*df8d0*/  LDL.LU R2, [R1+0x380c] ;  /* 0x00380c0001027983 */ /* 0x000f280000300800 */
[----:B------:R0:W-:Y:S01]  /*df8e0*/  STL [R1+0x8f4], R12 ;  /* 0x0008f40c01007387 */ /* 0x0001e20000100800 */
[----:B------:R-:W-:-:S02]  /*df8f0*/  SHF.R.U32.HI R19, RZ, 0x8, R28 ;  /* 0x00000008ff137819 */ /* 0x000fc4000001161c */
[----:B------:R-:W-:Y:S02]  /*df900*/  SHF.R.U32.HI R28, RZ, 0x8, R26 ;  /* 0x00000008ff1c7819 */ /* 0x000fe4000001161a */
[----:B0-----:R-:W-:Y:S02]  /*df910*/  SHF.R.U32.HI R12, RZ, 0x8, R14 ;  /* 0x00000008ff0c7819 */ /* 0x001fe4000001160e */
[----:B------:R-:W-:Y:S02]  /*df920*/  PRMT R14, R14, 0x3340, R26 ;  /* 0x000033400e0e7816 */ /* 0x000fe4000000001a */
[----:B------:R-:W-:-:S03]  /*df930*/  PRMT R26, R8, 0x3340, R25 ;  /* 0x00003340081a7816 */ /* 0x000fc60000000019 */
[----:B------:R0:W-:Y:S02]  /*df940*/  STL [R1+0x8f0], R14 ;  /* 0x0008f00e01007387 */ /* 0x0001e40000100800 */
[----:B0-----:R-:W-:Y:S02]  /*df950*/  SHF.R.U32.HI R14, RZ, 0x8, R8 ;  /* 0x00000008ff0e7819 */ /* 0x001fe40000011608 */
[----:B------:R-:W4:Y:S04]  /*df960*/  LDL.LU R8, [R1+0x3808] ;  /* 0x0038080001087983 */ /* 0x000f280000300800 */
        /* <DEDUP_REMOVED lines=17> */
[----:B------:R-:W4:Y:S01]  /*dfa80*/  LDL.LU R14, [R1+0x3804] ;  /* 0x00380400010e7983 */ /* 0x000f220000300800 */
[----:B------:R-:W-:-:S03]  /*dfa90*/  PRMT R11, R25, 0x3340, R11 ;  /* 0x00003340190b7816 */ /* 0x000fc6000000000b */
[----:B------:R-:W-:Y:S04]  /*dfaa0*/  STL [R1+0x6a0], R23 ;  /* 0x0006a01701007387 */ /* 0x000fe80000100800 */
[----:B------:R-:W-:Y:S04]  /*dfab0*/  STL [R1+0x69c], R19 ;  /* 0x00069c1301007387 */ /* 0x000fe80000100800 */
[----:B------:R-:W-:Y:S04]  /*dfac0*/  STL [R1+0x698], R12 ;  /* 0x0006980c01007387 */ /* 0x000fe80000100800 */
[----:B------:R0:W-:Y:S01]  /*dfad0*/  STL [R1+0xe0], R11 ;  /* 0x0000e00b01007387 */ /* 0x0001e20000100800 */
[----:B------:R-:W-:-:S02]  /*dfae0*/  LOP3.LUT R25, R3, 0xffff, RZ, 0xc0, !PT ;  /* 0x0000ffff03197812 */ /* 0x000fc400078ec0ff */
[----:B0-----:R-:W-:Y:S02]  /*dfaf0*/  LOP3.LUT R11, R21, 0xffff, RZ, 0xc0, !PT ;  /* 0x0000ffff150b7812 */ /* 0x001fe400078ec0ff */
[----:B--2---:R-:W-:Y:S02]  /*dfb00*/  LOP3.LUT R19, R7, 0xffff, RZ, 0xc0, !PT ;  /* 0x0000ffff07137812 */ /* 0x004fe400078ec0ff */
[----:B---3--:R-:W-:Y:S02]  /*dfb10*/  LOP3.LUT R24, R17, 0xffff, RZ, 0xc0, !PT ;  /* 0x0000ffff11187812 */ /* 0x008fe400078ec0ff */
[----:B------:R-:W-:Y:S02]  /*dfb20*/  LOP3.LUT R28, R13, 0xffff, RZ, 0xc0, !PT ;  /* 0x0000ffff0d1c7812 */ /* 0x000fe400078ec0ff */
[----:B------:R-:W-:Y:S02]  /*dfb30*/  LOP3.LUT R12, R10, 0xffff, RZ, 0xc0, !PT ;  /* 0x0000ffff0a0c7812 */ /* 0x000fe400078ec0ff */
[----:B----4-:R-:W-:Y:S01]  /*dfb40*/  LOP3.LUT R26, R29, 0xffff, RZ, 0xc0, !PT ;  /* 0x0000ffff1d1a7812 */ /* 0x010fe200078ec0ff */
[----:B------:R-:W2:Y:S04]  /*dfb50*/  LDL.LU R10, [R1+0x2d9c] ;  /* 0x002d9c00010a7983 */ /* 0x000ea80000300800 */
[----:B------:R-:W3:Y:S01]  /*dfb60*/  LDL.LU R17, [R1+0x2d98] ;  /* 0x002d980001117983 */ /* 0x000ee20000300800 */
[----:B------:R-:W-:-:S02]  /*dfb70*/  SHF.R.U32.HI R21, RZ, 0x8, R19 ;  /* 0x00000008ff157819 */ /* 0x000fc40000011613 */
[--C-:B------:R-:W-:Y:S01]  /*dfb80*/  PRMT R23, R19, 0x3340, R28.reuse ;  /* 0x0000334013177816 */ /* 0x100fe2000000001c */
[----:B------:R-:W4:Y:S01]  /*dfb90*/  LDL.LU R7, [R1+0x2d50] ;  /* 0x002d500001077983 */ /* 0x000f220000300800 */
[----:B------:R-:W-:-:S03]  /*dfba0*/  SHF.R.U32.HI R19, RZ, 0x8, R28 ;  /* 0x00000008ff137819 */ /* 0x000fc6000001161c */
[----:B------:R-:W2:Y:S01]  /*dfbb0*/  LDL.LU R13, [R1+0x2d4c] ;  /* 0x002d4c00010d7983 */ /* 0x000ea20000300800 */
[----:B------:R-:W-:Y:S02]  /*dfbc0*/  PRMT R28, R24, 0x3340, R26 ;  /* 0x00003340181c7816 */ /* 0x000fe4000000001a */
[----:B------:R-:W-:Y:S01]  /*dfbd0*/  LOP3.LUT R9, R9, 0xffff, RZ, 0xc0, !PT ;  /* 0x0000ffff09097812 */ /* 0x000fe200078ec0ff */
[----:B------:R-:W3:Y:S04]  /*dfbe0*/  LDL.LU R29, [R1+0x248] ;  /* 0x00024800011d7983 */ /* 0x000ee80000300800 */
[----:B------:R-:W3:Y:S04]  /*dfbf0*/  LDL.LU R3, [R1+0x3800] ;  /* 0x0038000001037983 */ /* 0x000ee80000300800 */
[----:B------:R0:W-:Y:S04]  /*dfc00*/  STL [R1+0x7a4], R23 ;  /* 0x0007a41701007387 */ /* 0x0001e80000100800 */
[----:B------:R1:W-:Y:S01]  /*dfc10*/  STL [R1+0x7a8], R28 ;  /* 0x0007a81c01007387 */ /* 0x0003e20000100800 */
[----:B0-----:R-:W-:-:S02]  /*dfc20*/  SHF.R.U32.HI R23, RZ, 0x8, R24 ;  /* 0x00000008ff177819 */ /* 0x001fc40000011618 */
[----:B------:R-:W-:Y:S02]  /*dfc30*/  SHF.R.U32.HI R24, RZ, 0x8, R26 ;  /* 0x00000008ff187819 */ /* 0x000fe4000001161a */
[----:B-1----:R-:W-:Y:S02]  /*dfc40*/  SHF.R.U32.HI R28, RZ, 0x8, R9 ;  /* 0x00000008ff1c7819 */ /* 0x002fe40000011609 */
[--C-:B------:R-:W-:Y:S02]  /*dfc50*/  PRMT R26, R9, 0x3340, R25.reuse ;  /* 0x00003340091a7816 */ /* 0x100fe40000000019 */
[----:B------:R-:W4:Y:S04]  /*dfc60*/  LDL.LU R9, [R1+0x37fc] ;  /* 0x0037fc0001097983 */ /* 0x000f280000300800 */
[----:B------:R0:W-:Y:S01]  /*dfc70*/  STL [R1+0x790], R26 ;  /* 0x0007901a01007387 */ /* 0x0001e20000100800 */
[----:B------:R-:W-:-:S02]  /*dfc80*/  SHF.R.U32.HI R25, RZ, 0x8, R25 ;  /* 0x00000008ff197819 */ /* 0x000fc40000011619 */
[----:B0-----:R-:W-:Y:S02]  /*dfc90*/  SHF.R.U32.HI R26, RZ, 0x8, R12 ;  /* 0x00000008ff1a7819 */ /* 0x001fe4000001160c */
[----:B------:R-:W-:-:S05]  /*dfca0*/  PRMT R12, R12, 0x3340, R11 ;  /* 0x000033400c0c7816 */ /* 0x000fca000000000b */
[----:B------:R0:W-:Y:S01]  /*dfcb0*/  STL [R1+0x794], R12 ;  /* 0x0007940c01007387 */ /* 0x0001e20000100800 */
[----:B------:R-:W-:Y:S02]  /*dfcc0*/  SHF.R.U32.HI R11, RZ, 0x8, R11 ;  /* 0x00000008ff0b7819 */ /* 0x000fe4000001160b */
[----:B0-----:R-:W-:Y:S01]  /*dfcd0*/  LOP3.LUT R12, R26, 0xffff, RZ, 0xc0, !PT ;  /* 0x0000ffff1a0c7812 */ /* 0x001fe200078ec0ff */
[----:B------:R-:W-:Y:S01]  /*dfce0*/  IMAD.MOV.U32 R26, RZ, RZ, R21 ;  /* 0x000000ffff1a7224 */ /* 0x000fe200078e0015 */
[----:B------:R-:W-:Y:S01]  /*dfcf0*/  LOP3.LUT R21, R28, 0xffff, RZ, 0xc0, !PT ;  /* 0x0000ffff1c157812 */ /* 0x000fe200078ec0ff */
[----:B------:R-:W-:Y:S01]  /*dfd00*/  IMAD.MOV.U32 R28, RZ, RZ, R23 ;  /* 0x000000ffff1c7224 */ /* 0x000fe200078e0017 */
[----:B------:R-:W-:Y:S01]  /*dfd10*/  LOP3.LUT R23, R25, 0xffff, RZ, 0xc0, !PT ;  /* 0x0000ffff19177812 */ /* 0x000fe200078ec0ff */
        /* <DEDUP_REMOVED lines=12> */
[----:B------:R2:W-:Y:S04]  /*dfde0*/  STL [R1+0x11c], R12 ;  /* 0x00011c0c01007387 */ /* 0x0005e80000100800 */
[----:B------:R0:W-:Y:S01]  /*dfdf0*/  STL [R1+0x118], R11 ;  /* 0x0001180b01007387 */ /* 0x0001e20000100800 */
[----:B------:R-:W-:-:S03]  /*dfe00*/  LOP3.LUT R25, R2, 0xffff, RZ, 0xc0, !PT ;  /* 0x0000ffff02197812 */ /* 0x000fc600078ec0ff */
[----:B------:R-:W4:Y:S01]  /*dfe10*/  LDL.LU R2, [R1+0x2df8] ;  /* 0x002df80001027983 */ /* 0x000f220000300800 */
[----:B--2---:R-:W-:-:S03]  /*dfe20*/  LOP3.LUT R12, R13, 0xffff, RZ, 0xc0, !PT ;  /* 0x0000ffff0d0c7812 */ /* 0x004fc600078ec0ff */
[----:B------:R-:W2:Y:S04]  /*dfe30*/  LDL.LU R13, [R1+0x2df4] ;  /* 0x002df400010d7983 */ /* 0x000ea80000300800 */
[----:B------:R-:W2:Y:S01]  /*dfe40*/  LDL.LU R21, [R1+0x2d28] ;  /* 0x002d280001157983 */ /* 0x000ea20000300800 */
[----:B---3--:R-:W-:-:S03]  /*dfe50*/  LOP3.LUT R28, R29, 0xffff, RZ, 0xc0, !PT ;  /* 0x0000ffff1d1c7812 */ /* 0x008fc600078ec0ff */
[----:B------:R-:W3:Y:S04]  /*dfe60*/  LDL.LU R19, [R1+0x2d20] ;  /* 0x002d200001137983 */ /* 0x000ee80000300800 */
[----:B------:R-:W3:Y:S01]  /*dfe70*/  LDL.LU R29, [R1+0x3a4] ;  /* 0x0003a400011d7983 */ /* 0x000ee20000300800 */
[----:B----4-:R-:W-:-:S03]  /*dfe80*/  LOP3.LUT R26, R9, 0xffff, RZ, 0xc0, !PT ;  /* 0x0000ffff091a7812 */ /* 0x010fc600078ec0ff */
[----:B------:R-:W4:Y:S01]  /*dfe90*/  LDL.LU R9, [R1+0x3a0] ;  /* 0x0003a00001097983 */ /* 0x000f220000300800 */
[----:B------:R-:W-:Y:S02]  /*dfea0*/  LOP3.LUT R10, R10, 0xffff, RZ, 0xc0, !PT ;  /* 0x0000ffff0a0a7812 */ /* 0x000fe400078ec0ff */
[----:B------:R-:W-:Y:S02]  /*dfeb0*/  LOP3.LUT R17, R17, 0xffff, RZ, 0xc0, !PT ;  /* 0x0000ffff11117812 */ /* 0x000fe400078ec0ff */
[----:B------:R-:W-:Y:S02]  /*dfec0*/  PRMT R23, R10, 0x3340, R28 ;  /* 0x000033400a177816 */ /* 0x000fe4000000001c */
[----:B------:R-:W-:Y:S02]  /*dfed0*/  SHF.R.U32.HI R24, RZ, 0x8, R10 ;  /* 0x00000008ff187819 */ /* 0x000fe4000001160a */
[----:B------:R-:W-:Y:S02]  /*dfee0*/  SHF.R.U32.HI R10, RZ, 0x8, R28 ;  /* 0x00000008ff0a7819 */ /* 0x000fe4000001161c */
[----:B------:R-:W-:-:S02]  /*dfef0*/  LOP3.LUT R7, R7, 0xffff, RZ, 0xc0, !PT ;  /* 0x0000ffff07077812 */ /* 0x000fc400078ec0ff */
[----:B0-----:R-:W-:Y:S02]  /*dff00*/  LOP3.LUT R11, R4, 0xffff, RZ, 0xc0, !PT ;  /* 0x0000ffff040b7812 */ /* 0x001fe400078ec0ff */
[----:B------:R-:W-:Y:S01]  /*dff10*/  SHF.R.U32.HI R28, RZ, 0x8, R17 ;  /* 0x00000008ff1c7819 */ /* 0x000fe20000011611 */
[----:B------:R-:W4:Y:S01]  /*dff20*/  LDL.LU R4, [R1+0x37f8] ;  /* 0x0037f80001047983 */ /* 0x000f220000300800 */
[----:B------:R-:W-:-:S03]  /*dff30*/  PRMT R17, R17, 0x3340, R26 ;  /* 0x0000334011117816 */ /* 0x000fc6000000001a */
[----:B------:R0:W-:Y:S04]  /*dff40*/  STL [R1+0x774], R23 ;  /* 0x0007741701007387 */ /* 0x0001e80000100800 */
[----:B------:R1:W-:Y:S01]  /*dff50*/  STL [R1+0x778], R17 ;  /* 0x0007781101007387 */ /* 0x0003e20000100800 */
[----:B0-----:R-:W-:Y:S02]  /*dff60*/  SHF.R.U32.HI R23, RZ, 0x8, R26 ;  /* 0x00000008ff177819 */ /* 0x001fe4000001161a */
[----:B------:R-:W-:Y:S02]  /*dff70*/  PRMT R26, R7, 0x3340, R25 ;  /* 0x00003340071a7816 */ /* 0x000fe40000000019 */
[----:B-1----:R-:W-:Y:S02]  /*dff80*/  SHF.R.U32.HI R17, RZ, 0x8, R7 ;  /* 0x00000008ff117819 */ /* 0x002fe40000011607 */
[----:B------:R-:W4:Y:S04]  /*dff90*/  LDL.LU R7, [R1+0x37f4] ;  /* 0x0037f40001077983 */ /* 0x000f280000300800 */
[----:B------:R0:W-:Y:S01]  /*dffa0*/  STL [R1+0x770], R26 ;  /* 0x0007701a01007387 */ /* 0x0001e20000100800 */
[----:B------:R-:W-:-:S02]  /*dffb0*/  LOP3.LUT R24, R24, 0xffff, RZ, 0xc0, !PT ;  /* 0x0000ffff18187812 */ /* 0x000fc400078ec0ff */
[----:B------:R-:W-:Y:S02]  /*dffc0*/  LOP3.LUT R10, R10, 0xffff, RZ, 0xc0, !PT ;  /* 0x0000ffff0a0a7812 */ /* 0x000fe400078ec0ff */
[----:B0-----:R-:W-:Y:S02]  /*dffd0*/  SHF.R.U32.HI R26, RZ, 0x8, R25 ;  /* 0x00000008ff1a7819 */ /* 0x001fe40000011619 */
[----:B------:R-:W-:Y:S02]  /*dffe0*/  SHF.R.U32.HI R25, RZ, 0x8, R12 ;  /* 0x00000008ff197819 */ /* 0x000fe4000001160c */
[--C-:B------:R-:W-:Y:S02]  /*dfff0*/  PRMT R12, R12, 0x3340, R11.reuse ;  /* 0x000033400c0c7816 */ /* 0x100fe4000000000b */
[----:B------:R-:W-:Y:S02]  /*e0000*/  SHF.R.U32.HI R11, RZ, 0x8, R11 ;  /* 0x00000008ff0b7819 */ /* 0x000fe4000001160b */
[----:B------:R-:W-:-:S02]  /*e0010*/  LOP3.LUT R23, R23, 0xffff, RZ, 0xc0, !PT ;  /* 0x0000ffff17177812 */ /* 0x000fc400078ec0ff */
[----:B------:R-:W-:Y:S01]  /*e0020*/  LOP3.LUT R26, R26, 0xffff, RZ, 0xc0, !PT ;  /* 0x0000ffff1a1a7812 */ /* 0x000fe200078ec0ff */
[----:B------:R0:W-:Y:S01]  /*e0030*/  STL [R1+0x430], R12 ;  /* 0x0004300c01007387 */ /* 0x0001e20000100800 */
[----:B------:R-:W-:Y:S02]  /*e0040*/  LOP3.LUT R25, R25, 0xffff, RZ, 0xc0, !PT ;  /* 0x0000ffff19197812 */ /* 0x000fe400078ec0ff */
[----:B------:R-:W-:Y:S02]  /*e0050*/  LOP3.LUT R11, R11, 0xffff, RZ, 0xc0, !PT ;  /* 0x0000ffff0b0b7812 */ /* 0x000fe400078ec0ff */
[----:B------:R-:W-:Y:S02]  /*e0060*/  PRMT R24, R24, 0x3340, R10 ;  /* 0x0000334018187816 */ /* 0x000fe4000000000a */
[----:B0-----:R-:W-:Y:S02]  /*e0070*/  LOP3.LUT R12, R28, 0xffff, RZ, 0xc0, !PT ;  /* 0x0000ffff1c0c7812 */ /* 0x001fe400078ec0ff */
[----:B------:R-:W-:-:S02]  /*e0080*/  LOP3.LUT R28, R17, 0xffff, RZ, 0xc0, !PT ;  /* 0x0000ffff111c7812 */ /* 0x000fc400078ec0ff */
[----:B------:R-:W-:Y:S01]  /*e0090*/  PRMT R11, R25, 0x3340, R11 ;  /* 0x00003340190b7816 */ /* 0x000fe2000000000b */
[----:B------:R-:W4:Y:S01]  /*e00a0*/  LDL.LU R17, [R1+0x37f0] ;  /* 0x0037f00001117983 */ /* 0x000f220000300800 */
[----:B------:R-:W-:Y:S02]  /*e00b0*/  PRMT R23, R12, 0x3340, R23 ;  /* 0x000033400c177816 */ /* 0x000fe40000000017 */
[----:B------:R-:W-:Y:S01]  /*e00c0*/  PRMT R12, R28, 0x3340, R26 ;  /* 0x000033401c0c7816 */ /* 0x000fe2000000001a */
[----:B------:R-:W4:Y:S04]  /*e00d0*/  LDL.LU R10, [R1+0x37ec] ;  /* 0x0037ec00010a7983 */ /* 0x000f280000300800 */
[----:B------:R-:W-:Y:S04]  /*e00e0*/  STL [R1+0x114], R24 ;  /* 0x0001141801007387 */ /* 0x000fe80000100800 */
[----:B------:R-:W-:Y:S04]  /*e00f0*/  STL [R1+0x110], R23 ;  /* 0x0001101701007387 */ /* 0x000fe80000100800 */
[----:B------:R2:W-:Y:S04]  /*e0100*/  STL [R1+0x10c], R12 ;  /* 0x00010c0c01007387 */ /* 0x0005e80000100800 */
[----:B------:R0:W-:Y:S01]  /*e0110*/  STL [R1+0x108], R11 ;  /* 0x0001080b01007387 */ /* 0x0001e20000100800 */
[----:B------:R-:W-:-:S02]  /*e0120*/  LOP3.LUT R25, R5, 0xffff, RZ, 0xc0, !PT ;  /* 0x0000ffff05197812 */ /* 0x000fc400078ec0ff */
[----:B--2---:R-:W-:Y:S02]  /*e0130*/  LOP3.LUT R12, R21, 0xffff, RZ, 0xc0, !PT ;  /* 0x0000ffff150c7812 */ /* 0x004fe400078ec0ff */
[----:B------:R-:W2:Y:S04]  /*e0140*/  LDL.LU R21, [R1+0x2db8] ;  /* 0x002db80001157983 */ /* 0x000ea80000300800 */
[----:B------:R-:W2:Y:S01]  /*e0150*/  LDL.LU R5, [R1+0x2d78] ;  /* 0x002d780001057983 */ /* 0x000ea20000300800 */
[----:B---3--:R-:W-:Y:S02]  /*e0160*/  LOP3.LUT R23, R19, 0xffff, RZ, 0xc0, !PT ;  /* 0x0000ffff13177812 */ /* 0x008fe400078ec0ff */
[----:B------:R-:W-:Y:S02]  /*e0170*/  LOP3.LUT R28, R29, 0xffff, RZ, 0xc0, !PT ;  /* 0x0000ffff1d1c7812 */ /* 0x000fe400078ec0ff */
[----:B----4-:R-:W-:-:S02]  /*e0180*/  LOP3.LUT R26, R9, 0xffff, RZ, 0xc0, !PT ;  /* 0x0000ffff091a7812 */ /* 0x010fc400078ec0ff */
[----:B------:R-:W3:Y:S04]  /*e0190*/  LDL.LU R9, [R1+0x2d74] ;  /* 0x002d740001097983 */ /* 0x000ee80000300800 */
[----:B------:R-:W4:Y:S04]  /*e01a0*/  LDL.LU R19, [R1+0x2d38] ;  /* 0x002d380001137983 */ /* 0x000f280000300800 */
[----:B------:R-:W3:Y:S01]  /*e01b0*/  LDL.LU R29, [R1+0x24c] ;  /* 0x00024c00011d7983 */ /* 0x000ee20000300800 */
[----:B------:R-:W-:Y:S02]  /*e01c0*/  LOP3.LUT R2, R2, 0xffff, RZ, 0xc0, !PT ;  /* 0x0000ffff02027812 */ /* 0x000fe400078ec0ff */
[----:B------:R-:W-:-:S02]  /*e01d0*/  LOP3.LUT R13, R13, 0xffff, RZ, 0xc0, !PT ;  /* 0x0000ffff0d0d7812 */ /* 0x000fc400078ec0ff */
[----:B------:R-:W-:Y:S02]  /*e01e0*/  SHF.R.U32.HI R24, RZ, 0x8, R2 ;  /* 0x00000008ff187819 */ /* 0x000fe40000011602 */
[--C-:B------:R-:W-:Y:S02]  /*e01f0*/  PRMT R2, R2, 0x3340, R28.reuse ;  /* 0x0000334002027816 */ /* 0x100fe4000000001c */
[----:B0-----:R-:W-:Y:S02]  /*e0200*/  LOP3.LUT R11, R22, 0xffff, RZ, 0xc0, !PT ;  /* 0x0000ffff160b7812 */ /* 0x001fe400078ec0ff */
[----:B------:R-:W-:Y:S02]  /*e0210*/  SHF.R.U32.HI R22, RZ, 0x8, R28 ;  /* 0x00000008ff167819 */ /* 0x000fe4000001161c */
[----:B------:R-:W-:Y:S01]  /*e0220*/  PRMT R28, R13, 0x3340, R26 ;  /* 0x000033400d1c7816 */ /* 0x000fe2000000001a */
[----:B------:R0:W-:Y:S04]  /*e0230*/  STL [R1+0x36cc], R2 ;  /* 0x0036cc0201007387 */ /* 0x0001e80000100800 */
[----:B------:R1:W-:Y:S01]  /*e0240*/  STL [R1+0x34c], R28 ;  /* 0x00034c1c01007387 */ /* 0x0003e20000100800 */
[----:B0-----:R-:W-:Y:S01]  /*e0250*/  IMAD.MOV.U32 R2, RZ, RZ, R12 ;  /* 0x000000ffff027224 */ /* 0x001fe200078e000c */
[----:B------:R-:W-:-:S02]  /*e0260*/  SHF.R.U32.HI R12, RZ, 0x8, R13 ;  /* 0x00000008ff0c7819 */ /* 0x000fc4000001160d */
[----:B------:R-:W-:Y:S02]  /*e0270*/  SHF.R.U32.HI R13, RZ, 0x8, R26 ;  /* 0x00000008ff0d7819 */ /* 0x000fe4000001161a */
[----:B------:R-:W-:Y:S02]  /*e0280*/  SHF.R.U32.HI R26, RZ, 0x8, R23 ;  /* 0x00000008ff1a7819 */ /* 0x000fe40000011617 */
[----:B------:R-:W-:Y:S02]  /*e0290*/  PRMT R23, R23, 0x3340, R11 ;  /* 0x0000334017177816 */ /* 0x000fe4000000000b */
[----:B-1----:R-:W-:Y:S02]  /*e02a0*/  SHF.R.U32.HI R28, RZ, 0x8, R2 ;  /* 0x00000008ff1c7819 */ /* 0x002fe40000011602 */
[--C-:B------:R-:W-:Y:S02]  /*e02b0*/  PRMT R2, R2, 0x3340, R25.reuse ;  /* 0x0000334002027816 */ /* 0x100fe40000000019 */
[----:B------:R-:W-:Y:S01]  /*e02c0*/  SHF.R.U32.HI R25, RZ, 0x8, R25 ;  /* 0x00000008ff197819 */ /* 0x000fe20000011619 */
[----:B------:R0:W-:Y:S01]  /*e02d0*/  STL [R1+0x344], R23 ;  /* 0x0003441701007387 */ /* 0x0001e20000100800 */
[----:B------:R-:W-:-:S02]  /*e02e0*/  SHF.R.U32.HI R11, RZ, 0x8, R11 ;  /* 0x00000008ff0b7819 */ /* 0x000fc4000001160b */
[----:B0-----:R-:W-:Y:S01]  /*e02f0*/  LOP3.LUT R23, R28, 0xffff, RZ, 0xc0, !PT ;  /* 0x0000ffff1c177812 */ /* 0x001fe200078ec0ff */
[----:B------:R-:W-:Y:S01]  /*e0300*/  IMAD.MOV.U32 R28, RZ, RZ, R24 ;  /* 0x000000ffff1c7224 */ /* 0x000fe200078e0018 */
[----:B------:R-:W-:Y:S01]  /*e0310*/  LOP3.LUT R24, R25, 0xffff, RZ, 0xc0, !PT ;  /* 0x0000ffff19187812 */ /* 0x000fe200078ec0ff */
[----:B------:R-:W-:Y:S01]  /*e0320*/  IMAD.MOV.U32 R25, RZ, RZ, R12 ;  /* 0x000000ffff197224 */ /* 0x000fe200078e000c */
[----:B------:R-:W-:Y:S01]  /*e0330*/  LOP3.LUT R12, R26, 0xffff, RZ, 0xc0, !PT ;  /* 0x0000ffff1a0c7812 */ /* 0x000fe200078ec0ff */
[----:B------:R-:W-:Y:S01]  /*e0340*/  IMAD.MOV.U32 R26, RZ, RZ, R22 ;  /* 0x000000ffff1a7224 */ /* 0x000fe200078e0016 */
[----:B------:R-:W-:Y:S02]  /*e0350*/  LOP3.LUT R22, R11, 0xffff, RZ, 0xc0, !PT ;  /* 0x0000ffff0b167812 */ /* 0x000fe400078ec0ff */
[----:B------:R-:W-:Y:S02]  /*e0360*/  LOP3.LUT R28, R28, 0xffff, RZ, 0xc0, !PT ;  /* 0x0000ffff1c1c7812 */ /* 0x000fe400078ec0ff */
[----:B------:R-:W-:-:S02]  /*e0370*/  PRMT R23, R23, 0x3340, R24 ;  /* 0x0000334017177816 */ /* 0x000fc40000000018 */
[----:B------:R-:W-:Y:S02]  /*e0380*/  LOP3.LUT R25, R25, 0xffff, RZ, 0xc0, !PT ;  /* 0x0000ffff19197812 */ /* 0x000fe400078ec0ff */
[----:B------:R-:W-:Y:S02]  /*e0390*/  LOP3.LUT R26, R26, 0xffff, RZ, 0xc0, !PT ;  /* 0x0000ffff1a1a7812 */ /* 0x000fe400078ec0ff */
[----:B------:R-:W-:Y:S02]  /*e03a0*/  LOP3.LUT R11, R13, 0xffff, RZ, 0xc0, !PT ;  /* 0x0000ffff0d0b7812 */ /* 0x000fe400078ec0ff */
[----:B------:R-:W-:Y:S01]  /*e03b0*/  PRMT R12, R12, 0x3340, R22 ;  /* 0x000033400c0c7816 */ /* 0x000fe20000000016 */
[----:B------:R-:W4:Y:S01]  /*e03c0*/  LDL.LU R13, [R1+0x37e8] ;  /* 0x0037e800010d7983 */ /* 0x000f220000300800 */
[----:B------:R-:W-:-:S03]  /*e03d0*/  PRMT R22, R28, 0x3340, R26 ;  /* 0x000033401c167816 */ /* 0x000fc6000000001a */
[----:B------:R-:W-:Y:S01]  /*e03e0*/  STL [R1+0x104], R23 ;  /* 0x0001041701007387 */ /* 0x000fe20000100800 */
[----:B------:R-:W-:-:S03]  /*e03f0*/  PRMT R11, R25, 0x3340, R11 ;  /* 0x00003340190b7816 */ /* 0x000fc6000000000b */
[----:B------:R-:W-:Y:S04]  /*e0400*/  STL [R1+0x100], R12 ;  /* 0x0001000c01007387 */ /* 0x000fe80000100800 */
[----:B------:R-:W-:Y:S01]  /*e0410*/  STL [R1+0xd0], R22 ;  /* 0x0000d01601007387 */ /* 0x000fe20000100800 */
[----:B------:R-:W-:-:S03]  /*e0420*/  LOP3.LUT R26, R14, 0xffff, RZ, 0xc0, !PT ;  /* 0x0000ffff0e1a7812 */ /* 0x000fc600078ec0ff */
[----:B------:R0:W-:Y:S01]  /*e0430*/  STL [R1+0xd4], R11 ;  /* 0x0000d40b01007387 */ /* 0x0001e20000100800 */
[----:B------:R-:W-:Y:S02]  /*e0440*/  LOP3.LUT R25, R8, 0xffff, RZ, 0xc0, !PT ;  /* 0x0000ffff08197812 */ /* 0x000fe400078ec0ff */
[----:B0-----:R-:W-:Y:S02]  /*e0450*/  LOP3.LUT R11, R20, 0xffff, RZ, 0xc0, !PT ;  /* 0x0000ffff140b7812 */ /* 0x001fe400078ec0ff */
[----:B--2---:R-:W-:Y:S02]  /*e0460*/  LOP3.LUT R12, R21, 0xffff, RZ, 0xc0, !PT ;  /* 0x0000ffff150c7812 */ /* 0x004fe400078ec0ff */
[----:B------:R-:W-:Y:S01]  /*e0470*/  LOP3.LUT R5, R5, 0xffff, RZ, 0xc0, !PT ;  /* 0x0000ffff05057812 */ /* 0x000fe200078ec0ff */
[----:B------:R-:W2:Y:S01]  /*e0480*/  LDL.LU R21, [R1+0x2e18] ;  /* 0x002e180001157983 */ /* 0x000ea20000300800 */
[----:B------:R-:W-:Y:S02]  /*e0490*/  SHF.R.U32.HI R23, RZ, 0x8, R12 ;  /* 0x00000008ff177819 */ /* 0x000fe4000001160c */
[----:B---3--:R-:W-:-:S02]  /*e04a0*/  LOP3.LUT R28, R29, 0xffff, RZ, 0xc0, !PT ;  /* 0x0000ffff1d1c7812 */ /* 0x008fc400078ec0ff */
[----:B----4-:R-:W-:Y:S02]  /*e04b0*/  LOP3.LUT R24, R19, 0xffff, RZ, 0xc0, !PT ;  /* 0x0000ffff13187812 */ /* 0x010fe400078ec0ff */
[----:B------:R-:W3:Y:S01]  /*e04c0*/  LDL.LU R19, [R1+0x2e14] ;  /* 0x002e140001137983 */ /* 0x000ee20000300800 */
[--C-:B------:R-:W-:Y:S02]  /*e04d0*/  PRMT R12, R12, 0x3340, R28.reuse ;  /* 0x000033400c0c7816 */ /* 0x100fe4000000001c */
[----:B------:R-:W-:Y:S01]  /*e04e0*/  SHF.R.U32.HI R22, RZ, 0x8, R28 ;  /* 0x00000008ff167819 */ /* 0x000fe2000001161c */
[----:B------:R-:W4:Y:S01]  /*e04f0*/  LDL.LU R29, [R1+0x2dd8] ;  /* 0x002dd800011d7983 */ /* 0x000f220000300800 */
[----:B------:R-:W-:-:S03]  /*e0500*/  PRMT R28, R5, 0x3340, R26 ;  /* 0x00003340051c7816 */ /* 0x000fc6000000001a */
[----:B------:R-:W2:Y:S01]  /*e0510*/  LDL.LU R14, [R1+0x2dd4] ;  /* 0x002dd400010e7983 */ /* 0x000ea20000300800 */
[----:B------:R-:W-:-:S03]  /*e0520*/  LOP3.LUT R9, R9, 0xffff, RZ, 0xc0, !PT ;  /* 0x0000ffff09097812 */ /* 0x000fc600078ec0ff */
[----:B------:R-:W2:Y:S04]  /*e0530*/  LDL.LU R8, [R1+0x37e4] ;  /* 0x0037e40001087983 */ /* 0x000ea80000300800 */
[----:B------:R-:W2:Y:S04]  /*e0540*/  LDL.LU R20, [R1+0x3a8] ;  /* 0x0003a80001147983 */ /* 0x000ea80000300800 */
[----:B------:R-:W-:Y:S04]  /*e0550*/  STL [R1+0x1f4], R12 ;  /* 0x0001f40c01007387 */ /* 0x000fe80000100800 */
[----:B------:R0:W-:Y:S02]  /*e0560*/  STL [R1+0x1f0], R28 ;  /* 0x0001f01c01007387 */ /* 0x0001e40000100800 */
[----:B0-----:R-:W-:-:S02]  /*e0570*/  PRMT R28, R9, 0x3340, R25 ;  /* 0x00003340091c7816 */ /* 0x001fc40000000019 */
[----:B------:R-:W-:Y:S02]  /*e0580*/  SHF.R.U32.HI R12, RZ, 0x8, R5 ;  /* 0x00000008ff0c7819 */ /* 0x000fe40000011605 */
[----:B------:R-:W-:Y:S02]  /*e0590*/  SHF.R.U32.HI R5, RZ, 0x8, R9 ;  /* 0x00000008ff057819 */ /* 0x000fe40000011609 */
[----:B------:R-:W2:Y:S04]  /*e05a0*/  LDL.LU R9, [R1+0x37e0] ;  /* 0x0037e00001097983 */ /* 0x000ea80000300800 */
[----:B------:R0:W-:Y:S01]  /*e05b0*/  STL [R1+0x1d8], R28 ;  /* 0x0001d81c01007387 */ /* 0x0001e20000100800 */
[----:B------:R-:W-:Y:S02]  /*e05c0*/  SHF.R.U32.HI R26, RZ, 0x8, R26 ;  /* 0x00000008ff1a7819 */ /* 0x000fe4000001161a */
[----:B0-----:R-:W-:-:S02]  /*e05d0*/  SHF.R.U32.HI R28, RZ, 0x8, R24 ;  /* 0x00000008ff1c7819 */ /* 0x001fc40000011618 */
[----:B------:R-:W-:-:S05]  /*e05e0*/  PRMT R24, R24, 0x3340, R11 ;  /* 0x0000334018187816 */ /* 0x000fca000000000b */
[----:B------:R0:W-:Y:S02]  /*e05f0*/  STL [R1+0x1dc], R24 ;  /* 0x0001dc1801007387 */ /* 0x0001e40000100800 */
[----:B0-----:R-:W-:Y:S02]  /*e0600*/  LOP3.LUT R24, R22, 0xffff, RZ, 0xc0, !PT ;  /* 0x0000ffff16187812 */ /* 0x001fe400078ec0ff */
[----:B------:R-:W-:Y:S02]  /*e0610*/  LOP3.LUT R22, R26, 0xffff, RZ, 0xc0, !PT ;  /* 0x0000ffff1a167812 */ /* 0x000fe400078ec0ff */
[----:B------:R-:W-:Y:S02]  /*e0620*/  LOP3.LUT R26, R5, 0xffff, RZ, 0xc0, !PT ;  /* 0x0000ffff051a7812 */ /* 0x000fe400078ec0ff */
[----:B------:R-:W2:Y:S01]  /*e0630*/  LDL.LU R5, [R1+0x37dc] ;  /* 0x0037dc0001057983 */ /* 0x000ea20000300800 */
[----:B------:R-:W-:Y:S02]  /*e0640*/  SHF.R.U32.HI R25, RZ, 0x8, R25 ;  /* 0x00000008ff197819 */ /* 0x000fe40000011619 */
[----:B------:R-:W-:-:S02]  /*e0650*/  SHF.R.U32.HI R11, RZ, 0x8, R11 ;  /* 0x00000008ff0b7819 */ /* 0x000fc4000001160b */
[----:B------:R-:W-:Y:S02]  /*e0660*/  LOP3.LUT R23, R23, 0xffff, RZ, 0xc0, !PT ;  /* 0x0000ffff17177812 */ /* 0x000fe400078ec0ff */
[----:B------:R-:W-:Y:S02]  /*e0670*/  LOP3.LUT R12, R12, 0xffff, RZ, 0xc0, !PT ;  /* 0x0000ffff0c0c7812 */ /* 0x000fe400078ec0ff */
[----:B------:R-:W-:Y:S02]  /*e0680*/  LOP3.LUT R25, R25, 0xffff, RZ, 0xc0, !PT ;  /* 0x0000ffff19197812 */ /* 0x000fe400078ec0ff */
[----:B------:R-:W-:Y:S02]  /*e0690*/  LOP3.LUT R28, R28, 0xffff, RZ, 0xc0, !PT ;  /* 0x0000ffff1c1c7812 */ /* 0x000fe400078ec0ff */
[----:B------:R-:W-:Y:S02]  /*e06a0*/  LOP3.LUT R11, R11, 0xffff, RZ, 0xc0, !PT ;  /* 0x0000ffff0b0b7812 */ /* 0x000fe400078ec0ff */
[----:B------:R-:W-:-:S02]  /*e06b0*/  PRMT R23, R23, 0x3340, R24 ;  /* 0x0000334017177816 */ /* 0x000fc40000000018 */
[----:B------:R-:W-:Y:S02]  /*e06c0*/  PRMT R12, R12, 0x3340, R22 ;  /* 0x000033400c0c7816 */ /* 0x000fe40000000016 */
[----:B------:R-:W-:Y:S02]  /*e06d0*/  PRMT R22, R26, 0x3340, R25 ;  /* 0x000033401a167816 */ /* 0x000fe40000000019 */
[----:B------:R-:W-:Y:S01]  /*e06e0*/  PRMT R11, R28, 0x3340, R11 ;  /* 0x000033401c0b7816 */ /* 0x000fe2000000000b */
[----:B------:R3:W-:Y:S04]  /*e06f0*/  STL [R1+0xd8], R23 ;  /* 0x0000d81701007387 */ /* 0x0007e80000100800 */
[----:B------:R-:W-:Y:S04]  /*e0700*/  STL [R1+0xc0], R12 ;  /* 0x0000c00c01007387 */ /* 0x000fe80000100800 */
[----:B------:R2:W-:Y:S04]  /*e0710*/  STL [R1+0xc4], R22 ;  /* 0x0000c41601007387 */ /* 0x0005e80000100800 */
[----:B------:R0:W-:Y:S01]  /*e0720*/  STL [R1+0xc8], R11 ;  /* 0x0000c80b01007387 */ /* 0x0001e20000100800 */
[----:B---3--:R-:W-:-:S03]  /*e0730*/  LOP3.LUT R23, R19, 0xffff, RZ, 0xc0, !PT ;  /* 0x0000ffff13177812 */ /* 0x008fc600078ec0ff */
[----:B------:R-:W3:Y:S01]  /*e0740*/  LDL.LU R19, [R1+0x2d94] ;  /* 0x002d940001137983 */ /* 0x000ee20000300800 */
[----:B----4-:R-:W-:-:S03]  /*e0750*/  LOP3.LUT R24, R29, 0xffff, RZ, 0xc0, !PT ;  /* 0x0000ffff1d187812 */ /* 0x010fc600078ec0ff */
[----:B------:R-:W4:Y:S01]  /*e0760*/  LDL.LU R29, [R1+0x2d90] ;  /* 0x002d9000011d7983 */ /* 0x000f220000300800 */
[----:B--2---:R-:W-:-:S03]  /*e0770*/  LOP3.LUT R22, R14, 0xffff, RZ, 0xc0, !PT ;  /* 0x0000ffff0e167812 */ /* 0x004fc600078ec0ff */
[----:B------:R-:W2:Y:S01]  /*e0780*/  LDL.LU R14, [R1+0x2d58] ;  /* 0x002d5800010e7983 */ /* 0x000ea20000300800 */
[----:B------:R-:W-:-:S03]  /*e0790*/  LOP3.LUT R28, R5, 0xffff, RZ, 0xc0, !PT ;  /* 0x0000ffff051c7812 */ /* 0x000fc600078ec0ff */
[----:B------:R-:W2:Y:S01]  /*e07a0*/  LDL.LU R5, [R1+0x2d54] ;  /* 0x002d540001057983 */ /* 0x000ea20000300800 */
[----:B------:R-:W-:Y:S02]  /*e07b0*/  LOP3.LUT R12, R21, 0xffff, RZ, 0xc0, !PT ;  /* 0x0000ffff150c7812 */ /* 0x000fe400078ec0ff */
[----:B------:R-:W-:Y:S02]  /*e07c0*/  LOP3.LUT R26, R20, 0xffff, RZ, 0xc0, !PT ;  /* 0x0000ffff141a7812 */ /* 0x000fe400078ec0ff */
[----:B------:R-:W-:Y:S02]  /*e07d0*/  SHF.R.U32.HI R20, RZ, 0x8, R28 ;  /* 0x00000008ff147819 */ /* 0x000fe4000001161c */
[----:B------:R-:W-:Y:S02]  /*e07e0*/  SHF.R.U32.HI R21, RZ, 0x8, R12 ;  /* 0x00000008ff157819 */ /* 0x000fe4000001160c */
[----:B------:R-:W-:Y:S02]  /*e07f0*/  PRMT R12, R12, 0x3340, R28 ;  /* 0x000033400c0c7816 */ /* 0x000fe4000000001c */
[----:B------:R-:W-:-:S02]  /*e0800*/  LOP3.LUT R25, R9, 0xffff, RZ, 0xc0, !PT ;  /* 0x0000ffff09197812 */ /* 0x000fc400078ec0ff */
[----:B------:R-:W-:Y:S01]  /*e0810*/  PRMT R28, R23, 0x3340, R26 ;  /* 0x00003340171c7816 */ /* 0x000fe2000000001a */
[----:B------:R-:W2:Y:S01]  /*e0820*/  LDL.LU R9, [R1+0x37d8] ;  /* 0x0037d80001097983 */ /* 0x000ea20000300800 */
[----:B0-----:R-:W-:-:S03]  /*e0830*/  LOP3.LUT R11, R8, 0xffff, RZ, 0xc0, !PT ;  /* 0x0000ffff080b7812 */ /* 0x001fc600078ec0ff */
[----:B------:R-:W2:Y:S04]  /*e0840*/  LDL.LU R8, [R1+0x37d4] ;  /* 0x0037d40001087983 */ /* 0x000ea80000300800 */
[----:B------:R0:W-:Y:S04]  /*e0850*/  STL [R1+0x1c8], R12 ;  /* 0x0001c80c01007387 */ /* 0x0001e80000100800 */
[----:B------:R1:W-:Y:S01]  /*e0860*/  STL [R1+0x1cc], R28 ;  /* 0x0001cc1c01007387 */ /* 0x0003e20000100800 */
[----:B------:R-:W-:Y:S02]  /*e0870*/  SHF.R.U32.HI R26, RZ, 0x8, R26 ;  /* 0x00000008ff1a7819 */ /* 0x000fe4000001161a */
[----:B0-----:R-:W-:-:S02]  /*e0880*/  SHF.R.U32.HI R12, RZ, 0x8, R23 ;  /* 0x00000008ff0c7819 */ /* 0x001fc40000011617 */
[----:B------:R-:W-:Y:S02]  /*e0890*/  SHF.R.U32.HI R23, RZ, 0x8, R24 ;  /* 0x00000008ff177819 */ /* 0x000fe40000011618 */
[----:B------:R-:W-:Y:S02]  /*e08a0*/  PRMT R24, R24, 0x3340, R25 ;  /* 0x0000334018187816 */ /* 0x000fe40000000019 */
[----:B-1----:R-:W-:Y:S02]  /*e08b0*/  SHF.R.U32.HI R28, RZ, 0x8, R22 ;  /* 0x00000008ff1c7819 */ /* 0x002fe40000011616 */
[----:B------:R-:W-:Y:S02]  /*e08c0*/  PRMT R22, R22, 0x3340, R11 ;  /* 0x0000334016167816 */ /* 0x000fe4000000000b */
[----:B------:R-:W-:Y:S02]  /*e08d0*/  SHF.R.U32.HI R25, RZ, 0x8, R25 ;  /* 0x00000008ff197819 */ /* 0x000fe40000011619 */
[----:B------:R-:W-:Y:S01]  /*e08e0*/  SHF.R.U32.HI R11, RZ, 0x8, R11 ;  /* 0x00000008ff0b7819 */ /* 0x000fe2000001160b */
[----:B------:R-:W-:Y:S04]  /*e08f0*/  STL [R1+0x1c0], R24 ;  /* 0x0001c01801007387 */ /* 0x000fe80000100800 */
[----:B------:R0:W-:Y:S01]  /*e0900*/  STL [R1+0x1c4], R22 ;  /* 0x0001c41601007387 */ /* 0x0001e20000100800 */
[----:B------:R-:W-:-:S02]  /*e0910*/  LOP3.LUT R21, R21, 0xffff, RZ, 0xc0, !PT ;  /* 0x0000ffff15157812 */ /* 0x000fc400078ec0ff */
[----:B------:R-:W-:Y:S02]  /*e0920*/  LOP3.LUT R12, R12, 0xffff, RZ, 0xc0, !PT ;  /* 0x0000ffff0c0c7812 */ /* 0x000fe400078ec0ff */
[----:B------:R-:W-:Y:S02]  /*e0930*/  LOP3.LUT R25, R25, 0xffff, RZ, 0xc0, !PT ;  /* 0x0000ffff19197812 */ /* 0x000fe400078ec0ff */
[----:B------:R-:W-:Y:S02]  /*e0940*/  LOP3.LUT R28, R28, 0xffff, RZ, 0xc0, !PT ;  /* 0x0000ffff1c1c7812 */ /* 0x000fe400078ec0ff */
[----:B------:R-:W-:Y:S02]  /*e0950*/  LOP3.LUT R11, R11, 0xffff, RZ, 0xc0, !PT ;  /* 0x0000ffff0b0b7812 */ /* 0x000fe400078ec0ff */
[----:B0-----:R-:W-:Y:S02]  /*e0960*/  LOP3.LUT R22, R20, 0xffff, RZ, 0xc0, !PT ;  /* 0x0000ffff14167812 */ /* 0x001fe400078ec0ff */
[----:B------:R-:W-:-:S02]  /*e0970*/  LOP3.LUT R20, R26, 0xffff, RZ, 0xc0, !PT ;  /* 0x0000ffff1a147812 */ /* 0x000fc400078ec0ff */
[----:B------:R-:W-:Y:S02]  /*e0980*/  LOP3.LUT R26, R23, 0xffff, RZ, 0xc0, !PT ;  /* 0x0000ffff171a7812 */ /* 0x000fe400078ec0ff */
[----:B------:R-:W-:Y:S02]  /*e0990*/  PRMT R21, R21, 0x3340, R22 ;  /* 0x0000334015157816 */ /* 0x000fe40000000016 */
[----:B------:R-:W-:Y:S02]  /*e09a0*/  PRMT R12, R12, 0x3340, R20 ;  /* 0x000033400c0c7816 */ /* 0x000fe40000000014 */
[----:B------:R-:W-:Y:S02]  /*e09b0*/  PRMT R20, R26, 0x3340, R25 ;  /* 0x000033401a147816 */ /* 0x000fe40000000019 */
[----:B------:R-:W-:Y:S01]  /*e09c0*/  PRMT R11, R28, 0x3340, R11 ;  /* 0x000033401c0b7816 */ /* 0x000fe2000000000b */
[----:B------:R-:W-:Y:S04]  /*e09d0*/  STL [R1+0xf8], R21 ;  /* 0x0000f81501007387 */ /* 0x000fe80000100800 */
[----:B------:R3:W-:Y:S04]  /*e09e0*/  STL [R1+0xf4], R12 ;  /* 0x0000f40c01007387 */ /* 0x0007e80000100800 */
[----:B------:R4:W-:Y:S04]  /*e09f0*/  STL [R1+0xf0], R20 ;  /* 0x0000f01401007387 */ /* 0x0009e80000100800 */
[----:B------:R0:W-:Y:S01]  /*e0a00*/  STL [R1+0xdc], R11 ;  /* 0x0000dc0b01007387 */ /* 0x0001e20000100800 */
[----:B------:R-:W-:-:S02]  /*e0a10*/  LOP3.LUT R28, R4, 0xffff, RZ, 0xc0, !PT ;  /* 0x0000ffff041c7812 */ /* 0x000fc400078ec0ff */
[----:B------:R-:W-:Y:S02]  /*e0a20*/  LOP3.LUT R26, R3, 0xffff, RZ, 0xc0, !PT ;  /* 0x0000ffff031a7812 */ /* 0x000fe400078ec0ff */
[----:B---3--:R-:W-:Y:S02]  /*e0a30*/  LOP3.LUT R12, R19, 0xffff, RZ, 0xc0, !PT ;  /* 0x0000ffff130c7812 */ /* 0x008fe400078ec0ff */
[----:B----4-:R-:W-:Y:S02]  /*e0a40*/  LOP3.LUT R20, R29, 0xffff, RZ, 0xc0, !PT ;  /* 0x0000ffff1d147812 */ /* 0x010fe400078ec0ff */
[----:B------:R-:W3:Y:S01]  /*e0a50*/  LDL.LU R29, [R1+0x2e30] ;  /* 0x002e3000011d7983 */ /* 0x000ee20000300800 */
[----:B--2---:R-:W-:-:S03]  /*e0a60*/  LOP3.LUT R21, R14, 0xffff, RZ, 0xc0, !PT ;  /* 0x0000ffff0e157812 */ /* 0x004fc600078ec0ff */
[----:B------:R-:W2:Y:S04]  /*e0a70*/  LDL.LU R14, [R1+0x2e2c] ;  /* 0x002e2c00010e7983 */ /* 0x000ea80000300800 */
[----:B------:R-:W4:Y:S01]  /*e0a80*/  LDL.LU R4, [R1+0x2df0] ;  /* 0x002df00001047983 */ /* 0x000f220000300800 */
[----:B------:R-:W-:-:S03]  /*e0a90*/  LOP3.LUT R19, R5, 0xffff, RZ, 0xc0, !PT ;  /* 0x0000ffff05137812 */ /* 0x000fc600078ec0ff */
[----:B------:R-:W3:Y:S04]  /*e0aa0*/  LDL.LU R5, [R1+0x2db0] ;  /* 0x002db00001057983 */ /* 0x000ee80000300800 */
[----:B------:R-:W3:Y:S01]  /*e0ab0*/  LDL.LU R3, [R1+0x37d0] ;  /* 0x0037d00001037983 */ /* 0x000ee20000300800 */
[----:B------:R-:W-:Y:S02]  /*e0ac0*/  PRMT R22, R12, 0x3340, R28 ;  /* 0x000033400c167816 */ /* 0x000fe4000000001c */
[----:B------:R-:W-:Y:S02]  /*e0ad0*/  LOP3.LUT R25, R18, 0xffff, RZ, 0xc0, !PT ;  /* 0x0000ffff12197812 */ /* 0x000fe400078ec0ff */
[----:B0-----:R-:W-:Y:S02]  /*e0ae0*/  LOP3.LUT R11, R16, 0xffff, RZ, 0xc0, !PT ;  /* 0x0000ffff100b7812 */ /* 0x001fe400078ec0ff */
[----:B------:R-:W-:-:S02]  /*e0af0*/  SHF.R.U32.HI R18, RZ, 0x8, R12 ;  /* 0x00000008ff127819 */ /* 0x000fc4000001160c */
[----:B------:R-:W-:Y:S01]  /*e0b00*/  SHF.R.U32.HI R16, RZ, 0x8, R28 ;  /* 0x00000008ff107819 */ /* 0x000fe2000001161c */
[----:B------:R0:W-:Y:S01]  /*e0b10*/  STL [R1+0x1ac], R22 ;  /* 0x0001ac1601007387 */ /* 0x0001e20000100800 */
[----:B------:R-:W-:Y:S02]  /*e0b20*/  SHF.R.U32.HI R12, RZ, 0x8, R20 ;  /* 0x00000008ff0c7819 */ /* 0x000fe40000011614 */
[--C-:B------:R-:W-:Y:S02]  /*e0b30*/  SHF.R.U32.HI R28, RZ, 0x8, R26.reuse ;  /* 0x00000008ff1c7819 */ /* 0x100fe4000001161a */
[----:B0-----:R-:W-:Y:S02]  /*e0b40*/  PRMT R22, R20, 0x3340, R26 ;  /* 0x0000334014167816 */ /* 0x001fe4000000001a */
[----:B------:R-:W-:Y:S02]  /*e0b50*/  SHF.R.U32.HI R20, RZ, 0x8, R21 ;  /* 0x00000008ff147819 */ /* 0x000fe40000011615 */
[----:B------:R-:W-:-:S02]  /*e0b60*/  PRMT R21, R21, 0x3340, R25 ;  /* 0x0000334015157816 */ /* 0x000fc40000000019 */
[----:B------:R-:W-:Y:S02]  /*e0b70*/  SHF.R.U32.HI R26, RZ, 0x8, R25 ;  /* 0x00000008ff1a7819 */ /* 0x000fe40000011619 */
[----:B------:R-:W-:Y:S02]  /*e0b80*/  SHF.R.U32.HI R25, RZ, 0x8, R19 ;  /* 0x00000008ff197819 */ /* 0x000fe40000011613 */
[--C-:B------:R-:W-:Y:S01]  /*e0b90*/  PRMT R19, R19, 0x3340, R11.reuse ;  /* 0x0000334013137816 */ /* 0x100fe2000000000b */
[----:B------:R-:W-:Y:S04]  /*e0ba0*/  STL [R1+0x1a8], R22 ;  /* 0x0001a81601007387 */ /* 0x000fe80000100800 */
[----:B------:R-:W-:Y:S01]  /*e0bb0*/  STL [R1+0x1a4], R21 ;  /* 0x0001a41501007387 */ /* 0x000fe20000100800 */
[----:B------:R-:W-:-:S02]  /*e0bc0*/  SHF.R.U32.HI R11, RZ, 0x8, R11 ;  /* 0x00000008ff0b7819 */ /* 0x000fc4000001160b */
[----:B------:R-:W-:Y:S01]  /*e0bd0*/  LOP3.LUT R18, R18, 0xffff, RZ, 0xc0, !PT ;  /* 0x0000ffff12127812 */ /* 0x000fe200078ec0ff */
[----:B------:R0:W-:Y:S01]  /*e0be0*/  STL [R1+0x1a0], R19 ;  /* 0x0001a01301007387 */ /* 0x0001e20000100800 */
[----:B------:R-:W-:Y:S02]  /*e0bf0*/  LOP3.LUT R12, R12, 0xffff, RZ, 0xc0, !PT ;  /* 0x0000ffff0c0c7812 */ /* 0x000fe400078ec0ff */
[----:B------:R-:W-:Y:S02]  /*e0c00*/  LOP3.LUT R26, R26, 0xffff, RZ, 0xc0, !PT ;  /* 0x0000ffff1a1a7812 */ /* 0x000fe400078ec0ff */
[----:B------:R-:W-:Y:S02]  /*e0c10*/  LOP3.LUT R25, R25, 0xffff, RZ, 0xc0, !PT ;  /* 0x0000ffff19197812 */ /* 0x000fe400078ec0ff */
[----:B------:R-:W-:Y:S02]  /*e0c20*/  LOP3.LUT R11, R11, 0xffff, RZ, 0xc0, !PT ;  /* 0x0000ffff0b0b7812 */ /* 0x000fe400078ec0ff */
[----:B0-----:R-:W-:-:S02]  /*e0c30*/  LOP3.LUT R19, R16, 0xffff, RZ, 0xc0, !PT ;  /* 0x0000ffff10137812 */ /* 0x001fc400078ec0ff */
[----:B------:R-:W-:Y:S02]  /*e0c40*/  LOP3.LUT R16, R28, 0xffff, RZ, 0xc0, !PT ;  /* 0x0000ffff1c107812 */ /* 0x000fe400078ec0ff */
[----:B------:R-:W-:Y:S02]  /*e0c50*/  LOP3.LUT R28, R20, 0xffff, RZ, 0xc0, !PT ;  /* 0x0000ffff141c7812 */ /* 0x000fe400078ec0ff */
[----:B------:R-:W-:Y:S02]  /*e0c60*/  PRMT R18, R18, 0x3340, R19 ;  /* 0x0000334012127816 */ /* 0x000fe40000000013 */
[----:B------:R-:W-:Y:S02]  /*e0c70*/  PRMT R12, R12, 0x3340, R16 ;  /* 0x000033400c0c7816 */ /* 0x000fe40000000010 */
[----:B------:R-:W-:Y:S02]  /*e0c80*/  PRMT R16, R28, 0x3340, R26 ;  /* 0x000033401c107816 */ /* 0x000fe4000000001a */
[----:B------:R-:W-:Y:S01]  /*e0c90*/  PRMT R11, R25, 0x3340, R11 ;  /* 0x00003340190b7816 */ /* 0x000fe2000000000b */
[----:B------:R3:W-:Y:S04]  /*e0ca0*/  STL [R1+0x30], R18 ;  /* 0x0000301201007387 */ /* 0x0007e80000100800 */
[----:B------:R0:W-:Y:S04]  /*e0cb0*/  STL [R1+0x34], R12 ;  /* 0x0000340c01007387 */ /* 0x0001e80000100800 */
[----:B------:R-:W-:Y:S04]  /*e0cc0*/  STL [R1+0x38], R16 ;  /* 0x0000381001007387 */ /* 0x000fe80000100800 */
[----:B------:R1:W-:Y:S01]  /*e0cd0*/  STL [R1+0x3c], R11 ;  /* 0x00003c0b01007387 */ /* 0x0003e20000100800 */
[----:B------:R-:W-:-:S02]  /*e0ce0*/  LOP3.LUT R26, R8, 0xffff, RZ, 0xc0, !PT ;  /* 0x0000ffff081a7812 */ /* 0x000fc400078ec0ff */
[----:B------:R-:W-:Y:S02]  /*e0cf0*/  LOP3.LUT R25, R9, 0xffff, RZ, 0xc0, !PT ;  /* 0x0000ffff09197812 */ /* 0x000fe400078ec0ff */
[----:B--2---:R-:W-:Y:S02]  /*e0d00*/  LOP3.LUT R19, R14, 0xffff, RZ, 0xc0, !PT ;  /* 0x0000ffff0e137812 */ /* 0x004fe400078ec0ff */
[----:B----4-:R-:W-:Y:S02]  /*e0d10*/  LOP3.LUT R20, R4, 0xffff, RZ, 0xc0, !PT ;  /* 0x0000ffff04147812 */ /* 0x010fe400078ec0ff */
[----:B---3--:R-:W-:Y:S02]  /*e0d20*/  LOP3.LUT R18, R5, 0xffff, RZ, 0xc0, !PT ;  /* 0x0000ffff05127812 */ /* 0x008fe400078ec0ff */
[----:B------:R-:W2:Y:S04]  /*e0d30*/  LDL.LU R5, [R1+0x2e48] ;  /* 0x002e480001057983 */ /* 0x000ea80000300800 */
[----:B------:R-:W3:Y:S01]  /*e0d40*/  LDL.LU R14, [R1+0x2e3c] ;  /* 0x002e3c00010e7983 */ /* 0x000ee20000300800 */
[----:B------:R-:W-:-:S03]  /*e0d50*/  LOP3.LUT R28, R3, 0xffff, RZ, 0xc0, !PT ;  /* 0x0000ffff031c7812 */ /* 0x000fc600078ec0ff */
[----:B------:R-:W4:Y:S04]  /*e0d60*/  LDL.LU R4, [R1+0x2db4] ;  /* 0x002db40001047983 */ /* 0x000f280000300800 */
[----:B------:R-:W2:Y:S04]  /*e0d70*/  LDL.LU R3, [R1+0x2d7c] ;  /* 0x002d7c0001037983 */ /* 0x000ea80000300800 */
[----:B------:R-:W2:Y:S04]  /*e0d80*/  LDL.LU R8, [R1+0x37cc] ;  /* 0x0037cc0001087983 */ /* 0x000ea80000300800 */
[----:B------:R-:W3:Y:S01]  /*e0d90*/  LDL.LU R9, [R1+0x37c8] ;  /* 0x0037c80001097983 */ /* 0x000ee20000300800 */
[----:B0-----:R-:W-:-:S04]  /*e0da0*/  LOP3.LUT R12, R29, 0xffff, RZ, 0xc0, !PT ;  /* 0x0000ffff1d0c7812 */ /* 0x001fc800078ec0ff */
[----:B------:R-:W-:Y:S02]  /*e0db0*/  PRMT R21, R12, 0x3340, R28 ;  /* 0x000033400c157816 */ /* 0x000fe4000000001c */
[----:B-1----:R-:W-:Y:S02]  /*e0dc0*/  LOP3.LUT R11, R17, 0xffff, RZ, 0xc0, !PT ;  /* 0x0000ffff110b7812 */ /* 0x002fe400078ec0ff */
[----:B------:R-:W-:Y:S02]  /*e0dd0*/  SHF.R.U32.HI R17, RZ, 0x8, R12 ;  /* 0x00000008ff117819 */ /* 0x000fe4000001160c */
[----:B------:R-:W-:Y:S02]  /*e0de0*/  SHF.R.U32.HI R16, RZ, 0x8, R28 ;  /* 0x00000008ff107819 */ /* 0x000fe4000001161c */
[----:B------:R-:W-:Y:S01]  /*e0df0*/  SHF.R.U32.HI R12, RZ, 0x8, R19 ;  /* 0x00000008ff0c7819 */ /* 0x000fe20000011613 */
[----:B------:R0:W-:Y:S01]  /*e0e00*/  STL [R1+0x14c], R21 ;  /* 0x00014c1501007387 */ /* 0x0001e20000100800 */
[----:B------:R-:W-:-:S02]  /*e0e10*/  SHF.R.U32.HI R28, RZ, 0x8, R26 ;  /* 0x00000008ff1c7819 */ /* 0x000fc4000001161a */
[----:B0-----:R-:W-:Y:S02]  /*e0e20*/  PRMT R21, R19, 0x3340, R26 ;  /* 0x0000334013157816 */ /* 0x001fe4000000001a */
[----:B------:R-:W-:Y:S02]  /*e0e30*/  SHF.R.U32.HI R19, RZ, 0x8, R20 ;  /* 0x00000008ff137819 */ /* 0x000fe40000011614 */
[--C-:B------:R-:W-:Y:S02]  /*e0e40*/  PRMT R20, R20, 0x3340, R25.reuse ;  /* 0x0000334014147816 */ /* 0x100fe40000000019 */
        /* <DEDUP_REMOVED lines=27> */
[----:B------:R-:W2:Y:S04]  /*e1000*/  LDL.LU R9, [R1+0x2e10] ;  /* 0x002e100001097983 */ /* 0x000ea80000300800 */
[----:B------:R-:W3:Y:S04]  /*e1010*/  LDL.LU R8, [R1+0x2e0c] ;  /* 0x002e0c0001087983 */ /* 0x000ee80000300800 */
[----:B------:R-:W2:Y:S04]  /*e1020*/  LDL.LU R6, [R1+0x2dd0] ;  /* 0x002dd00001067983 */ /* 0x000ea80000300800 */
[----:B------:R-:W2:Y:S04]  /*e1030*/  LDL.LU R7, [R1+0x2dcc] ;  /* 0x002dcc0001077983 */ /* 0x000ea80000300800 */
[----:B------:R-:W2:Y:S04]  /*e1040*/  LDL.LU R29, [R1+0x260] ;  /* 0x00026000011d7983 */ /* 0x000ea80000300800 */
[----:B------:R-:W3:Y:S01]  /*e1050*/  LDL.LU R17, [R1+0x25c] ;  /* 0x00025c0001117983 */ /* 0x000ee20000300800 */
[----:B------:R-:W-:-:S02]  /*e1060*/  LOP3.LUT R5, R5, 0xffff, RZ, 0xc0, !PT ;  /* 0x0000ffff05057812 */ /* 0x000fc400078ec0ff */
[----:B------:R-:W-:Y:S02]  /*e1070*/  LOP3.LUT R12, R14, 0xffff, RZ, 0xc0, !PT ;  /* 0x0000ffff0e0c7812 */ /* 0x000fe400078ec0ff */
[----:B------:R-:W-:Y:S02]  /*e1080*/  SHF.R.U32.HI R20, RZ, 0x8, R5 ;  /* 0x00000008ff147819 */ /* 0x000fe40000011605 */
[----:B------:R-:W-:Y:S02]  /*e1090*/  PRMT R5, R5, 0x3340, R28 ;  /* 0x0000334005057816 */ /* 0x000fe4000000001c */
[----:B------:R-:W-:Y:S02]  /*e10a0*/  PRMT R14, R12, 0x3340, R26 ;  /* 0x000033400c0e7816 */ /* 0x000fe4000000001a */
[----:B----4-:R-:W-:Y:S02]  /*e10b0*/  LOP3.LUT R4, R4, 0xffff, RZ, 0xc0, !PT ;  /* 0x0000ffff04047812 */ /* 0x010fe400078ec0ff */
[----:B------:R-:W-:-:S02]  /*e10c0*/  LOP3.LUT R3, R3, 0xffff, RZ, 0xc0, !PT ;  /* 0x0000ffff03037812 */ /* 0x000fc400078ec0ff */
[----:B------:R-:W-:Y:S01]  /*e10d0*/  SHF.R.U32.HI R19, RZ, 0x8, R28 ;  /* 0x00000008ff137819 */ /* 0x000fe2000001161c */
[----:B------:R0:W-:Y:S04]  /*e10e0*/  STL [R1+0x36c4], R5 ;  /* 0x0036c40501007387 */ /* 0x0001e80000100800 */
[----:B------:R1:W-:Y:S01]  /*e10f0*/  STL [R1+0x36c0], R14 ;  /* 0x0036c00e01007387 */ /* 0x0003e20000100800 */
[----:B------:R-:W-:Y:S02]  /*e1100*/  SHF.R.U32.HI R18, RZ, 0x8, R26 ;  /* 0x00000008ff127819 */ /* 0x000fe4000001161a */
[----:B------:R-:W-:Y:S02]  /*e1110*/  SHF.R.U32.HI R28, RZ, 0x8, R4 ;  /* 0x00000008ff1c7819 */ /* 0x000fe40000011604 */
[----:B------:R-:W-:-:S02]  /*e1120*/  SHF.R.U32.HI R26, RZ, 0x8, R3 ;  /* 0x00000008ff1a7819 */ /* 0x000fc40000011603 */
[----:B------:R-:W-:Y:S02]  /*e1130*/  SHF.R.U32.HI R21, RZ, 0x8, R12 ;  /* 0x00000008ff157819 */ /* 0x000fe4000001160c */
[--C-:B0-----:R-:W-:Y:S02]  /*e1140*/  PRMT R5, R4, 0x3340, R25.reuse ;  /* 0x0000334004057816 */ /* 0x101fe40000000019 */
[----:B------:R-:W-:Y:S02]  /*e1150*/  SHF.R.U32.HI R25, RZ, 0x8, R25 ;  /* 0x00000008ff197819 */ /* 0x000fe40000011619 */
[--C-:B-1----:R-:W-:Y:S02]  /*e1160*/  PRMT R14, R3, 0x3340, R11.reuse ;  /* 0x00003340030e7816 */ /* 0x102fe4000000000b */
[----:B------:R-:W-:Y:S02]  /*e1170*/  SHF.R.U32.HI R11, RZ, 0x8, R11 ;  /* 0x00000008ff0b7819 */ /* 0x000fe4000001160b */
[----:B------:R-:W-:-:S02]  /*e1180*/  LOP3.LUT R12, R28, 0xffff, RZ, 0xc0, !PT ;  /* 0x0000ffff1c0c7812 */ /* 0x000fc400078ec0ff */
[----:B------:R-:W-:Y:S02]  /*e1190*/  LOP3.LUT R16, R25, 0xffff, RZ, 0xc0, !PT ;  /* 0x0000ffff19107812 */ /* 0x000fe400078ec0ff */
[----:B------:R-:W-:Y:S02]  /*e11a0*/  LOP3.LUT R3, R26, 0xffff, RZ, 0xc0, !PT ;  /* 0x0000ffff1a037812 */ /* 0x000fe400078ec0ff */
[----:B------:R-:W-:Y:S02]  /*e11b0*/  LOP3.LUT R4, R11, 0xffff, RZ, 0xc0, !PT ;  /* 0x0000ffff0b047812 */ /* 0x000fe400078ec0ff */
[----:B------:R-:W-:Y:S02]  /*e11c0*/  PRMT R16, R12, 0x3340, R16 ;  /* 0x000033400c107816 */ /* 0x000fe40000000010 */
[----:B------:R-:W-:Y:S02]  /*e11d0*/  LOP3.LUT R28, R21, 0xffff, RZ, 0xc0, !PT ;  /* 0x0000ffff151c7812 */ /* 0x000fe400078ec0ff */
[----:B------:R-:W-:-:S02]  /*e11e0*/  PRMT R12, R3, 0x3340, R4 ;  /* 0x00003340030c7816 */ /* 0x000fc40000000004 */
[----:B------:R-:W-:Y:S02]  /*e11f0*/  LOP3.LUT R11, R18, 0xffff, RZ, 0xc0, !PT ;  /* 0x0000ffff120b7812 */ /* 0x000fe400078ec0ff */
[----:B------:R-:W-:Y:S01]  /*e1200*/  LOP3.LUT R26, R20, 0xffff, RZ, 0xc0, !PT ;  /* 0x0000ffff141a7812 */ /* 0x000fe200078ec0ff */
[----:B------:R-:W-:Y:S01]  /*e1210*/  STL [R1+0x48], R16 ;  /* 0x0000481001007387 */ /* 0x000fe20000100800 */
[----:B------:R-:W-:Y:S02]  /*e1220*/  LOP3.LUT R25, R19, 0xffff, RZ, 0xc0, !PT ;  /* 0x0000ffff13197812 */ /* 0x000fe400078ec0ff */
[----:B------:R-:W-:Y:S01]  /*e1230*/  PRMT R3, R28, 0x3340, R11 ;  /* 0x000033401c037816 */ /* 0x000fe2000000000b */
[----:B------:R0:W-:Y:S04]  /*e1240*/  STL [R1+0x44], R12 ;  /* 0x0000440c01007387 */ /* 0x0001e80000100800 */
[----:B------:R-:W4:Y:S01]  /*e1250*/  LDL.LU R21, [R1+0x2e64] ;  /* 0x002e640001157983 */ /* 0x000f220000300800 */
[----:B------:R-:W-:-:S02]  /*e1260*/  PRMT R4, R26, 0x3340, R25 ;  /* 0x000033401a047816 */ /* 0x000fc40000000019 */
[----:B--2---:R-:W-:Y:S02]  /*e1270*/  LOP3.LUT R28, R29, 0xffff, RZ, 0xc0, !PT ;  /* 0x0000ffff1d1c7812 */ /* 0x004fe400078ec0ff */
[----:B------:R-:W2:Y:S04]  /*e1280*/  LDL.LU R29, [R1+0x2e60] ;  /* 0x002e6000011d7983 */ /* 0x000ea80000300800 */
[----:B------:R-:W2:Y:S04]  /*e1290*/  LDL.LU R20, [R1+0x2d8c] ;  /* 0x002d8c0001147983 */ /* 0x000ea80000300800 */
[----:B------:R-:W2:Y:S01]  /*e12a0*/  LDL.LU R18, [R1+0x2da0] ;  /* 0x002da00001127983 */ /* 0x000ea20000300800 */
[----:B---3--:R-:W-:-:S03]  /*e12b0*/  LOP3.LUT R26, R17, 0xffff, RZ, 0xc0, !PT ;  /* 0x0000ffff111a7812 */ /* 0x008fc600078ec0ff */
[----:B------:R-:W3:Y:S04]  /*e12c0*/  LDL.LU R19, [R1+0x3d4] ;  /* 0x0003d40001137983 */ /* 0x000ee80000300800 */
[----:B------:R-:W2:Y:S01]  /*e12d0*/  LDL.LU R17, [R1+0x3d0] ;  /* 0x0003d00001117983 */ /* 0x000ea20000300800 */
[----:B------:R-:W-:Y:S02]  /*e12e0*/  LOP3.LUT R9, R9, 0xffff, RZ, 0xc0, !PT ;  /* 0x0000ffff09097812 */ /* 0x000fe400078ec0ff */
[----:B------:R-:W-:Y:S02]  /*e12f0*/  LOP3.LUT R8, R8, 0xffff, RZ, 0xc0, !PT ;  /* 0x0000ffff08087812 */ /* 0x000fe400078ec0ff */
[----:B------:R-:W-:Y:S02]  /*e1300*/  LOP3.LUT R6, R6, 0xffff, RZ, 0xc0, !PT ;  /* 0x0000ffff06067812 */ /* 0x000fe400078ec0ff */
[----:B------:R-:W-:-:S02]  /*e1310*/  LOP3.LUT R7, R7, 0xffff, RZ, 0xc0, !PT ;  /* 0x0000ffff07077812 */ /* 0x000fc400078ec0ff */
[----:B------:R-:W-:Y:S02]  /*e1320*/  LOP3.LUT R25, R13, 0xffff, RZ, 0xc0, !PT ;  /* 0x0000ffff0d197812 */ /* 0x000fe400078ec0ff */
[----:B------:R-:W-:Y:S02]  /*e1330*/  LOP3.LUT R11, R10, 0xffff, RZ, 0xc0, !PT ;  /* 0x0000ffff0a0b7812 */ /* 0x000fe400078ec0ff */
[--C-:B------:R-:W-:Y:S02]  /*e1340*/  PRMT R10, R9, 0x3340, R28.reuse ;  /* 0x00003340090a7816 */ /* 0x100fe4000000001c */
[----:B------:R-:W-:Y:S02]  /*e1350*/  SHF.R.U32.HI R13, RZ, 0x8, R28 ;  /* 0x00000008ff0d7819 */ /* 0x000fe4000001161c */
[----:B0-----:R-:W-:Y:S02]  /*e1360*/  SHF.R.U32.HI R12, RZ, 0x8, R9 ;  /* 0x00000008ff0c7819 */ /* 0x001fe40000011609 */
[----:B------:R-:W-:-:S02]  /*e1370*/  SHF.R.U32.HI R28, RZ, 0x8, R8 ;  /* 0x00000008ff1c7819 */ /* 0x000fc40000011608 */
[--C-:B------:R-:W-:Y:S02]  /*e1380*/  PRMT R8, R8, 0x3340, R26.reuse ;  /* 0x0000334008087816 */ /* 0x100fe4000000001a */
[----:B------:R-:W-:Y:S02]  /*e1390*/  SHF.R.U32.HI R9, RZ, 0x8, R26 ;  /* 0x00000008ff097819 */ /* 0x000fe4000001161a */
[----:B------:R-:W-:Y:S02]  /*e13a0*/  SHF.R.U32.HI R16, RZ, 0x8, R6 ;  /* 0x00000008ff107819 */ /* 0x000fe40000011606 */
[--C-:B------:R-:W-:Y:S02]  /*e13b0*/  PRMT R6, R6, 0x3340, R25.reuse ;  /* 0x0000334006067816 */ /* 0x100fe40000000019 */
[----:B------:R-:W-:Y:S02]  /*e13c0*/  SHF.R.U32.HI R26, RZ, 0x8, R25 ;  /* 0x00000008ff1a7819 */ /* 0x000fe40000011619 */
[----:B------:R-:W-:-:S02]  /*e13d0*/  PRMT R22, R7, 0x3340, R11 ;  /* 0x0000334007167816 */ /* 0x000fc4000000000b */
[----:B------:R-:W-:Y:S02]  /*e13e0*/  SHF.R.U32.HI R25, RZ, 0x8, R7 ;  /* 0x00000008ff197819 */ /* 0x000fe40000011607 */
[----:B------:R-:W-:Y:S02]  /*e13f0*/  SHF.R.U32.HI R11, RZ, 0x8, R11 ;  /* 0x00000008ff0b7819 */ /* 0x000fe4000001160b */
[----:B------:R-:W-:Y:S02]  /*e1400*/  LOP3.LUT R7, R28, 0xffff, RZ, 0xc0, !PT ;  /* 0x0000ffff1c077812 */ /* 0x000fe400078ec0ff */
[----:B------:R-:W-:Y:S02]  /*e1410*/  LOP3.LUT R25, R25, 0xffff, RZ, 0xc0, !PT ;  /* 0x0000ffff19197812 */ /* 0x000fe400078ec0ff */
[----:B------:R-:W-:Y:S02]  /*e1420*/  LOP3.LUT R11, R11, 0xffff, RZ, 0xc0, !PT ;  /* 0x0000ffff0b0b7812 */ /* 0x000fe400078ec0ff */
[----:B------:R-:W-:-:S02]  /*e1430*/  LOP3.LUT R9, R9, 0xffff, RZ, 0xc0, !PT ;  /* 0x0000ffff09097812 */ /* 0x000fc400078ec0ff */
[----:B------:R-:W-:Y:S02]  /*e1440*/  LOP3.LUT R28, R16, 0xffff, RZ, 0xc0, !PT ;  /* 0x0000ffff101c7812 */ /* 0x000fe400078ec0ff */
[----:B------:R-:W-:Y:S02]  /*e1450*/  LOP3.LUT R26, R26, 0xffff, RZ, 0xc0, !PT ;  /* 0x0000ffff1a1a7812 */ /* 0x000fe400078ec0ff */
[----:B------:R-:W-:Y:S02]  /*e1460*/  PRMT R11, R25, 0x3340, R11 ;  /* 0x00003340190b7816 */ /* 0x000fe4000000000b */
[----:B------:R-:W-:Y:S02]  /*e1470*/  PRMT R9, R7, 0x3340, R9 ;  /* 0x0000334007097816 */ /* 0x000fe40000000009 */
[----:B------:R-:W-:Y:S02]  /*e1480*/  LOP3.LUT R12, R12, 0xffff, RZ, 0xc0, !PT ;  /* 0x0000ffff0c0c7812 */ /* 0x000fe400078ec0ff */
[----:B------:R-:W-:-:S02]  /*e1490*/  LOP3.LUT R13, R13, 0xffff, RZ, 0xc0, !PT ;  /* 0x0000ffff0d0d7812 */ /* 0x000fc400078ec0ff */
[----:B------:R-:W-:Y:S01]  /*e14a0*/  PRMT R7, R28, 0x3340, R26 ;  /* 0x000033401c077816 */ /* 0x000fe2000000001a */
[----:B------:R-:W-:Y:S01]  /*e14b0*/  STL [R1+0x338], R22 ;  /* 0x0003381601007387 */ /* 0x000fe20000100800 */
[----:B----4-:R-:W-:-:S03]  /*e14c0*/  LOP3.LUT R16, R21, 0xffff, RZ, 0xc0, !PT ;  /* 0x0000ffff15107812 */ /* 0x010fc600078ec0ff */
[----:B------:R0:W-:Y:S01]  /*e14d0*/  STL [R1+0x314], R11 ;  /* 0x0003140b01007387 */ /* 0x0001e20000100800 */
[----:B------:R-:W-:Y:S02]  /*e14e0*/  PRMT R13, R12, 0x3340, R13 ;  /* 0x000033400c0d7816 */ /* 0x000fe4000000000d */
[----:B------:R-:W-:Y:S02]  /*e14f0*/  LOP3.LUT R25, R15, 0xffff, RZ, 0xc0, !PT ;  /* 0x0000ffff0f197812 */ /* 0x000fe400078ec0ff */
[----:B------:R-:W-:Y:S02]  /*e1500*/  SHF.R.U32.HI R24, RZ, 0x8, R16 ;  /* 0x00000008ff187819 */ /* 0x000fe40000011610 */
[----:B0-----:R-:W-:Y:S02]  /*e1510*/  LOP3.LUT R11, R0, 0xffff, RZ, 0xc0, !PT ;  /* 0x0000ffff000b7812 */ /* 0x001fe400078ec0ff */
[----:B---3--:R-:W-:Y:S02]  /*e1520*/  LOP3.LUT R28, R19, 0xffff, RZ, 0xc0, !PT ;  /* 0x0000ffff131c7812 */ /* 0x008fe400078ec0ff */
[----:B--2---:R-:W-:-:S02]  /*e1530*/  LOP3.LUT R26, R17, 0xffff, RZ, 0xc0, !PT ;  /* 0x0000ffff111a7812 */ /* 0x004fc400078ec0ff */
[----:B------:R-:W2:Y:S04]  /*e1540*/  LDL.LU R17, [R1+0x2e28] ;  /* 0x002e280001117983 */ /* 0x000ea80000300800 */
[----:B------:R-:W3:Y:S01]  /*e1550*/  LDL.LU R21, [R1+0x2dec] ;  /* 0x002dec0001157983 */ /* 0x000ee20000300800 */
[----:B------:R-:W-:-:S03]  /*e1560*/  LOP3.LUT R12, R20, 0xffff, RZ, 0xc0, !PT ;  /* 0x0000ffff140c7812 */ /* 0x000fc600078ec0ff */
[----:B------:R-:W4:Y:S01]  /*e1570*/  LDL.LU R15, [R1+0x2de8] ;  /* 0x002de800010f7983 */ /* 0x000f220000300800 */
[--C-:B------:R-:W-:Y:S02]  /*e1580*/  PRMT R16, R16, 0x3340, R28.reuse ;  /* 0x0000334010107816 */ /* 0x100fe4000000001c */
[----:B------:R-:W-:Y:S02]  /*e1590*/  LOP3.LUT R29, R29, 0xffff, RZ, 0xc0, !PT ;  /* 0x0000ffff1d1d7812 */ /* 0x000fe400078ec0ff */
[----:B------:R-:W-:Y:S01]  /*e15a0*/  LOP3.LUT R23, R18, 0xffff, RZ, 0xc0, !PT ;  /* 0x0000ffff12177812 */ /* 0x000fe200078ec0ff */
[----:B------:R-:W4:Y:S04]  /*e15b0*/  LDL.LU R20, [R1+0x2dac] ;  /* 0x002dac0001147983 */ /* 0x000f280000300800 */
[----:B------:R-:W4:Y:S04]  /*e15c0*/  LDL.LU R18, [R1+0x264] ;  /* 0x0002640001127983 */ /* 0x000f280000300800 */
[----:B------:R-:W4:Y:S04]  /*e15d0*/  LDL.LU R19, [R1+0x15c] ;  /* 0x00015c0001137983 */ /* 0x000f280000300800 */
[----:B------:R-:W4:Y:S01]  /*e15e0*/  LDL.LU R0, [R1+0x37c4] ;  /* 0x0037c40001007983 */ /* 0x000f220000300800 */
[----:B------:R-:W-:-:S03]  /*e15f0*/  SHF.R.U32.HI R22, RZ, 0x8, R28 ;  /* 0x00000008ff167819 */ /* 0x000fc6000001161c */
[----:B------:R0:W-:Y:S01]  /*e1600*/  STL [R1+0x33c], R16 ;  /* 0x00033c1001007387 */ /* 0x0001e20000100800 */
[----:B------:R-:W-:-:S05]  /*e1610*/  PRMT R28, R29, 0x3340, R26 ;  /* 0x000033401d1c7816 */ /* 0x000fca000000001a */
[----:B------:R1:W-:Y:S01]  /*e1620*/  STL [R1+0x80c], R28 ;  /* 0x00080c1c01007387 */ /* 0x0003e20000100800 */
[----:B0-----:R-:W-:Y:S02]  /*e1630*/  SHF.R.U32.HI R16, RZ, 0x8, R29 ;  /* 0x00000008ff107819 */ /* 0x001fe4000001161d */
[----:B------:R-:W-:Y:S02]  /*e1640*/  SHF.R.U32.HI R29, RZ, 0x8, R26 ;  /* 0x00000008ff1d7819 */ /* 0x000fe4000001161a */
[--C-:B------:R-:W-:Y:S02]  /*e1650*/  PRMT R26, R12, 0x3340, R25.reuse ;  /* 0x000033400c1a7816 */ /* 0x100fe40000000019 */
[----:B-1----:R-:W-:Y:S02]  /*e1660*/  SHF.R.U32.HI R28, RZ, 0x8, R12 ;  /* 0x00000008ff1c7819 */ /* 0x002fe4000001160c */
[----:B------:R-:W4:Y:S04]  /*e1670*/  LDL.LU R12, [R1+0x37c0] ;  /* 0x0037c000010c7983 */ /* 0x000f280000300800 */
[----:B------:R0:W-:Y:S01]  /*e1680*/  STL [R1+0x334], R26 ;  /* 0x0003341a01007387 */ /* 0x0001e20000100800 */
[----:B------:R-:W-:-:S02]  /*e1690*/  SHF.R.U32.HI R25, RZ, 0x8, R25 ;  /* 0x00000008ff197819 */ /* 0x000fc40000011619 */
        /* <DEDUP_REMOVED lines=12> */
[----:B------:R-:W4:Y:S01]  /*e1760*/  LDL.LU R29, [R1+0x37bc] ;  /* 0x0037bc00011d7983 */ /* 0x000f220000300800 */
        /* <DEDUP_REMOVED lines=11> */
[----:B--2---:R-:W-:-:S02]  /*e1820*/  LOP3.LUT R17, R17, 0xffff, RZ, 0xc0, !PT ;  /* 0x0000ffff11117812 */ /* 0x004fc400078ec0ff */
[----:B---3--:R-:W-:Y:S02]  /*e1830*/  LOP3.LUT R16, R21, 0xffff, RZ, 0xc0, !PT ;  /* 0x0000ffff15107812 */ /* 0x008fe400078ec0ff */
[----:B----4-:R-:W-:Y:S02]  /*e1840*/  LOP3.LUT R15, R15, 0xffff, RZ, 0xc0, !PT ;  /* 0x0000ffff0f0f7812 */ /* 0x010fe400078ec0ff */
[----:B------:R-:W-:Y:S02]  /*e1850*/  SHF.R.U32.HI R23, RZ, 0x8, R17 ;  /* 0x00000008ff177819 */ /* 0x000fe40000011611 */
[----:B------:R-:W-:Y:S02]  /*e1860*/  LOP3.LUT R28, R18, 0xffff, RZ, 0xc0, !PT ;  /* 0x0000ffff121c7812 */ /* 0x000fe400078ec0ff */
[----:B------:R-:W-:Y:S02]  /*e1870*/  LOP3.LUT R26, R19, 0xffff, RZ, 0xc0, !PT ;  /* 0x0000ffff131a7812 */ /* 0x000fe400078ec0ff */
[----:B0-----:R-:W-:-:S02]  /*e1880*/  LOP3.LUT R11, R0, 0xffff, RZ, 0xc0, !PT ;  /* 0x0000ffff000b7812 */ /* 0x001fc400078ec0ff */
[----:B------:R-:W-:Y:S02]  /*e1890*/  LOP3.LUT R24, R20, 0xffff, RZ, 0xc0, !PT ;  /* 0x0000ffff14187812 */ /* 0x000fe400078ec0ff */
[--C-:B------:R-:W-:Y:S01]  /*e18a0*/  PRMT R21, R17, 0x3340, R28.reuse ;  /* 0x0000334011157816 */ /* 0x100fe2000000001c */
[----:B------:R-:W2:Y:S01]  /*e18b0*/  LDL.LU R0, [R1+0x2e78] ;  /* 0x002e780001007983 */ /* 0x000ea20000300800 */
[----:B------:R-:W-:-:S03]  /*e18c0*/  SHF.R.U32.HI R17, RZ, 0x8, R28 ;  /* 0x00000008ff117819 */ /* 0x000fc6000001161c */
[----:B------:R-:W3:Y:S01]  /*e18d0*/  LDL.LU R20, [R1+0x2e74] ;  /* 0x002e740001147983 */ /* 0x000ee20000300800 */
[----:B------:R-:W-:Y:S01]  /*e18e0*/  IMAD.MOV.U32 R28, RZ, RZ, R15 ;  /* 0x000000ffff1c7224 */ /* 0x000fe200078e000f */
[----:B------:R-:W-:Y:S02]  /*e18f0*/  SHF.R.U32.HI R15, RZ, 0x8, R16 ;  /* 0x00000008ff0f7819 */ /* 0x000fe40000011610 */
[--C-:B------:R-:W-:Y:S02]  /*e1900*/  PRMT R16, R16, 0x3340, R26.reuse ;  /* 0x0000334010107816 */ /* 0x100fe4000000001a */
[----:B------:R-:W-:Y:S02]  /*e1910*/  SHF.R.U32.HI R26, RZ, 0x8, R26 ;  /* 0x00000008ff1a7819 */ /* 0x000fe4000001161a */
[----:B------:R-:W-:Y:S02]  /*e1920*/  LOP3.LUT R17, R17, 0xffff, RZ, 0xc0, !PT ;  /* 0x0000ffff11117812 */ /* 0x000fe400078ec0ff */
[----:B------:R-:W-:-:S02]  /*e1930*/  LOP3.LUT R15, R15, 0xffff, RZ, 0xc0, !PT ;  /* 0x0000ffff0f0f7812 */ /* 0x000fc400078ec0ff */
[----:B------:R-:W-:Y:S02]  /*e1940*/  LOP3.LUT R25, R29, 0xffff, RZ, 0xc0, !PT ;  /* 0x0000ffff1d197812 */ /* 0x000fe400078ec0ff */
[----:B------:R-:W4:Y:S04]  /*e1950*/  LDL.LU R29, [R1+0x2e50] ;  /* 0x002e5000011d7983 */ /* 0x000f280000300800 */
[----:B------:R-:W4:Y:S04]  /*e1960*/  LDL.LU R18, [R1+0x2e44] ;  /* 0x002e440001127983 */ /* 0x000f280000300800 */
[----:B------:R-:W4:Y:S04]  /*e1970*/  LDL.LU R19, [R1+0x3dc] ;  /* 0x0003dc0001137983 */ /* 0x000f280000300800 */
[----:B------:R0:W-:Y:S04]  /*e1980*/  STL [R1+0x804], R21 ;  /* 0x0008041501007387 */ /* 0x0001e80000100800 */
[----:B------:R-:W4:Y:S04]  /*e1990*/  LDL.LU R22, [R1+0x26c] ;  /* 0x00026c0001167983 */ /* 0x000f280000300800 */
[----:B0-----:R-:W4:Y:S04]  /*e19a0*/  LDL.LU R21, [R1+0x268] ;  /* 0x0002680001157983 */ /* 0x001f280000300800 */
[----:B------:R0:W-:Y:S02]  /*e19b0*/  STL [R1+0x7f0], R16 ;  /* 0x0007f01001007387 */ /* 0x0001e40000100800 */
[----:B0-----:R-:W-:-:S02]  /*e19c0*/  SHF.R.U32.HI R16, RZ, 0x8, R28 ;  /* 0x00000008ff107819 */ /* 0x001fc4000001161c */
[----:B------:R-:W-:-:S05]  /*e19d0*/  PRMT R28, R28, 0x3340, R25 ;  /* 0x000033401c1c7816 */ /* 0x000fca0000000019 */
[----:B------:R0:W-:Y:S01]  /*e19e0*/  STL [R1+0x7ec], R28 ;  /* 0x0007ec1c01007387 */ /* 0x0001e20000100800 */
[----:B------:R-:W-:Y:S02]  /*e19f0*/  SHF.R.U32.HI R25, RZ, 0x8, R25 ;  /* 0x00000008ff197819 */ /* 0x000fe40000011619 */
[----:B0-----:R-:W-:Y:S02]  /*e1a00*/  SHF.R.U32.HI R28, RZ, 0x8, R24 ;  /* 0x00000008ff1c7819 */ /* 0x001fe40000011618 */
[----:B------:R-:W-:-:S05]  /*e1a10*/  PRMT R24, R24, 0x3340, R11 ;  /* 0x0000334018187816 */ /* 0x000fca000000000b */
[----:B------:R0:W-:Y:S01]  /*e1a20*/  STL [R1+0x7e8], R24 ;  /* 0x0007e81801007387 */ /* 0x0001e20000100800 */
[----:B------:R-:W-:Y:S02]  /*e1a30*/  LOP3.LUT R25, R25, 0xffff, RZ, 0xc0, !PT ;  /* 0x0000ffff19197812 */ /* 0x000fe400078ec0ff */
[----:B0-----:R-:W-:Y:S02]  /*e1a40*/  LOP3.LUT R24, R23, 0xffff, RZ, 0xc0, !PT ;  /* 0x0000ffff17187812 */ /* 0x001fe400078ec0ff */
[----:B------:R-:W-:Y:S02]  /*e1a50*/  LOP3.LUT R23, R26, 0xffff, RZ, 0xc0, !PT ;  /* 0x0000ffff1a177812 */ /* 0x000fe400078ec0ff */
[----:B------:R-:W-:Y:S02]  /*e1a60*/  LOP3.LUT R26, R16, 0xffff, RZ, 0xc0, !PT ;  /* 0x0000ffff101a7812 */ /* 0x000fe400078ec0ff */
[----:B------:R-:W-:Y:S01]  /*e1a70*/  PRMT R24, R24, 0x3340, R17 ;  /* 0x0000334018187816 */ /* 0x000fe20000000011 */
[----:B------:R-:W4:Y:S04]  /*e1a80*/  LDL.LU R16, [R1+0x37b8] ;  /* 0x0037b80001107983 */ /* 0x000f280000300800 */
[----:B------:R-:W4:Y:S01]  /*e1a90*/  LDL.LU R17, [R1+0x37b4] ;  /* 0x0037b40001117983 */ /* 0x000f220000300800 */
[----:B------:R-:W-:-:S02]  /*e1aa0*/  PRMT R23, R15, 0x3340, R23 ;  /* 0x000033400f177816 */ /* 0x000fc40000000017 */
[----:B------:R-:W-:Y:S01]  /*e1ab0*/  PRMT R15, R26, 0x3340, R25 ;  /* 0x000033401a0f7816 */ /* 0x000fe20000000019 */
[----:B------:R-:W-:Y:S04]  /*e1ac0*/  STL [R1+0x604], R24 ;  /* 0x0006041801007387 */ /* 0x000fe80000100800 */
[----:B------:R-:W4:Y:S01]  /*e1ad0*/  LDL.LU R25, [R1+0x3d8] ;  /* 0x0003d80001197983 */ /* 0x000f220000300800 */
[----:B------:R-:W-:Y:S02]  /*e1ae0*/  SHF.R.U32.HI R11, RZ, 0x8, R11 ;  /* 0x00000008ff0b7819 */ /* 0x000fe4000001160b */
[----:B------:R-:W-:Y:S02]  /*e1af0*/  LOP3.LUT R28, R28, 0xffff, RZ, 0xc0, !PT ;  /* 0x0000ffff1c1c7812 */ /* 0x000fe400078ec0ff */
[----:B------:R-:W-:Y:S01]  /*e1b00*/  LOP3.LUT R11, R11, 0xffff, RZ, 0xc0, !PT ;  /* 0x0000ffff0b0b7812 */ /* 0x000fe200078ec0ff */
[----:B------:R-:W-:Y:S04]  /*e1b10*/  STL [R1+0x600], R23 ;  /* 0x0006001701007387 */ /* 0x000fe80000100800 */
[----:B------:R2:W-:Y:S01]  /*e1b20*/  STL [R1+0x5fc], R15 ;  /* 0x0005fc0f01007387 */ /* 0x0005e20000100800 */
[----:B------:R-:W-:-:S05]  /*e1b30*/  PRMT R11, R28, 0x3340, R11 ;  /* 0x000033401c0b7816 */ /* 0x000fca000000000b */
[----:B------:R0:W-:Y:S01]  /*e1b40*/  STL [R1+0x5f8], R11 ;  /* 0x0005f80b01007387 */ /* 0x0001e20000100800 */
[----:B--2---:R-:W-:Y:S02]  /*e1b50*/  LOP3.LUT R15, R0, 0xffff, RZ, 0xc0, !PT ;  /* 0x0000ffff000f7812 */ /* 0x004fe400078ec0ff */
[----:B---3--:R-:W-:Y:S01]  /*e1b60*/  LOP3.LUT R24, R20, 0xffff, RZ, 0xc0, !PT ;  /* 0x0000ffff14187812 */ /* 0x008fe200078ec0ff */
[----:B------:R-:W2:Y:S04]  /*e1b70*/  LDL.LU R0, [R1+0x2e08] ;  /* 0x002e080001007983 */ /* 0x000ea80000300800 */
[----:B------:R-:W3:Y:S01]  /*e1b80*/  LDL.LU R20, [R1+0x2e04] ;  /* 0x002e040001147983 */ /* 0x000ee20000300800 */
[----:B----4-:R-:W-:Y:S02]  /*e1b90*/  LOP3.LUT R28, R19, 0xffff, RZ, 0xc0, !PT ;  /* 0x0000ffff131c7812 */ /* 0x010fe400078ec0ff */
[----:B------:R-:W-:-:S02]  /*e1ba0*/  LOP3.LUT R29, R29, 0xffff, RZ, 0xc0, !PT ;  /* 0x0000ffff1d1d7812 */ /* 0x000fc400078ec0ff */
[----:B------:R-:W-:Y:S02]  /*e1bb0*/  LOP3.LUT R23, R18, 0xffff, RZ, 0xc0, !PT ;  /* 0x0000ffff12177812 */ /* 0x000fe400078ec0ff */
[----:B------:R-:W4:Y:S04]  /*e1bc0*/  LDL.LU R18, [R1+0x2dc8] ;  /* 0x002dc80001127983 */ /* 0x000f280000300800 */
[----:B------:R-:W4:Y:S01]  /*e1bd0*/  LDL.LU R19, [R1+0x2dc4] ;  /* 0x002dc40001137983 */ /* 0x000f220000300800 */
[----:B0-----:R-:W-:Y:S02]  /*e1be0*/  LOP3.LUT R11, R21, 0xffff, RZ, 0xc0, !PT ;  /* 0x0000ffff150b7812 */ /* 0x001fe400078ec0ff */
[----:B------:R-:W-:Y:S02]  /*e1bf0*/  SHF.R.U32.HI R21, RZ, 0x8, R28 ;  /* 0x00000008ff157819 */ /* 0x000fe4000001161c */
[----:B------:R-:W-:-:S02]  /*e1c00*/  LOP3.LUT R26, R25, 0xffff, RZ, 0xc0, !PT ;  /* 0x0000ffff191a7812 */ /* 0x000fc400078ec0ff */
[----:B------:R-:W-:Y:S02]  /*e1c10*/  LOP3.LUT R25, R22, 0xffff, RZ, 0xc0, !PT ;  /* 0x0000ffff16197812 */ /* 0x000fe400078ec0ff */
[----:B------:R-:W-:Y:S02]  /*e1c20*/  SHF.R.U32.HI R22, RZ, 0x8, R15 ;  /* 0x00000008ff167819 */ /* 0x000fe4000001160f */
[----:B------:R-:W-:Y:S02]  /*e1c30*/  PRMT R15, R15, 0x3340, R28 ;  /* 0x000033400f0f7816 */ /* 0x000fe4000000001c */
[----:B------:R-:W-:-:S03]  /*e1c40*/  PRMT R28, R24, 0x3340, R26 ;  /* 0x00003340181c7816 */ /* 0x000fc6000000001a */
[----:B------:R0:W-:Y:S04]  /*e1c50*/  STL [R1+0x7d0], R15 ;  /* 0x0007d00f01007387 */ /* 0x0001e80000100800 */
[----:B------:R1:W-:Y:S01]  /*e1c60*/  STL [R1+0x7cc], R28 ;  /* 0x0007cc1c01007387 */ /* 0x0003e20000100800 */
[----:B0-----:R-:W-:Y:S02]  /*e1c70*/  SHF.R.U32.HI R15, RZ, 0x8, R24 ;  /* 0x00000008ff0f7819 */ /* 0x001fe40000011618 */
[----:B------:R-:W-:Y:S02]  /*e1c80*/  SHF.R.U32.HI R24, RZ, 0x8, R29 ;  /* 0x00000008ff187819 */ /* 0x000fe4000001161d */
[----:B-1----:R-:W-:Y:S02]  /*e1c90*/  PRMT R28, R29, 0x3340, R25 ;  /* 0x000033401d1c7816 */ /* 0x002fe40000000019 */
[----:B------:R-:W4:Y:S04]  /*e1ca0*/  LDL.LU R29, [R1+0x37b0] ;  /* 0x0037b000011d7983 */ /* 0x000f280000300800 */
[----:B------:R0:W-:Y:S01]  /*e1cb0*/  STL [R1+0x7c8], R28 ;  /* 0x0007c81c01007387 */ /* 0x0001e20000100800 */
[----:B------:R-:W-:-:S02]  /*e1cc0*/  SHF.R.U32.HI R26, RZ, 0x8, R26 ;  /* 0x00000008ff1a7819 */ /* 0x000fc4000001161a */
[----:B------:R-:W-:Y:S02]  /*e1cd0*/  SHF.R.U32.HI R25, RZ, 0x8, R25 ;  /* 0x00000008ff197819 */ /* 0x000fe40000011619 */
[----:B------:R-:W-:Y:S02]  /*e1ce0*/  LOP3.LUT R22, R22, 0xffff, RZ, 0xc0, !PT ;  /* 0x0000ffff16167812 */ /* 0x000fe400078ec0ff */
[----:B0-----:R-:W-:Y:S02]  /*e1cf0*/  SHF.R.U32.HI R28, RZ, 0x8, R23 ;  /* 0x00000008ff1c7819 */ /* 0x001fe40000011617 */
[--C-:B------:R-:W-:Y:S02]  /*e1d00*/  PRMT R23, R23, 0x3340, R11.reuse ;  /* 0x0000334017177816 */ /* 0x100fe4000000000b */
[----:B------:R-:W-:Y:S02]  /*e1d10*/  SHF.R.U32.HI R11, RZ, 0x8, R11 ;  /* 0x00000008ff0b7819 */ /* 0x000fe4000001160b */
[----:B------:R-:W-:Y:S01]  /*e1d20*/  LOP3.LUT R15, R15, 0xffff, RZ, 0xc0, !PT ;  /* 0x0000ffff0f0f7812 */ /* 0x000fe200078ec0ff */
[----:B------:R0:W-:Y:S01]  /*e1d30*/  STL [R1+0x7c4], R23 ;  /* 0x0007c41701007387 */ /* 0x0001e20000100800 */
[----:B------:R-:W-:-:S02]  /*e1d40*/  LOP3.LUT R25, R25, 0xffff, RZ, 0xc0, !PT ;  /* 0x0000ffff19197812 */ /* 0x000fc400078ec0ff */
[----:B------:R-:W-:Y:S02]  /*e1d50*/  LOP3.LUT R28, R28, 0xffff, RZ, 0xc0, !PT ;  /* 0x0000ffff1c1c7812 */ /* 0x000fe400078ec0ff */
[----:B------:R-:W-:Y:S02]  /*e1d60*/  LOP3.LUT R11, R11, 0xffff, RZ, 0xc0, !PT ;  /* 0x0000ffff0b0b7812 */ /* 0x000fe400078ec0ff */
[----:B0-----:R-:W-:Y:S02]  /*e1d70*/  LOP3.LUT R23, R21, 0xffff, RZ, 0xc0, !PT ;  /* 0x0000ffff15177812 */ /* 0x001fe400078ec0ff */
[----:B------:R-:W-:Y:S02]  /*e1d80*/  LOP3.LUT R21, R26, 0xffff, RZ, 0xc0, !PT ;  /* 0x0000ffff1a157812 */ /* 0x000fe400078ec0ff */
[----:B------:R-:W-:Y:S02]  /*e1d90*/  LOP3.LUT R26, R24, 0xffff, RZ, 0xc0, !PT ;  /* 0x0000ffff181a7812 */ /* 0x000fe400078ec0ff */
[----:B------:R-:W-:-:S02]  /*e1da0*/  PRMT R22, R22, 0x3340, R23 ;  /* 0x0000334016167816 */ /* 0x000fc40000000017 */
        /* <DEDUP_REMOVED lines=8> */
[----:B------:R-:W-:Y:S02]  /*e1e30*/  LOP3.LUT R26, R17, 0xffff, RZ, 0xc0, !PT ;  /* 0x0000ffff111a7812 */ /* 0x000fe400078ec0ff */
[----:B0-----:R-:W-:Y:S02]  /*e1e40*/  LOP3.LUT R11, R12, 0xffff, RZ, 0xc0, !PT ;  /* 0x0000ffff0c0b7812 */ /* 0x001fe400078ec0ff */
[----:B------:R-:W4:Y:S01]  /*e1e50*/  LDL.LU R12, [R1+0x2e98] ;  /* 0x002e9800010c7983 */ /* 0x000f220000300800 */
[----:B--2---:R-:W-:Y:S02]  /*e1e60*/  LOP3.LUT R0, R0, 0xffff, RZ, 0xc0, !PT ;  /* 0x0000ffff00007812 */ /* 0x004fe400078ec0ff */
[----:B---3--:R-:W-:Y:S02]  /*e1e70*/  LOP3.LUT R22, R20, 0xffff, RZ, 0xc0, !PT ;  /* 0x0000ffff14167812 */ /* 0x008fe400078ec0ff */
[----:B------:R-:W-:Y:S02]  /*e1e80*/  SHF.R.U32.HI R23, RZ, 0x8, R0 ;  /* 0x00000008ff177819 */ /* 0x000fe40000011600 */
[----:B----4-:R-:W-:-:S02]  /*e1e90*/  LOP3.LUT R15, R18, 0xffff, RZ, 0xc0, !PT ;  /* 0x0000ffff120f7812 */ /* 0x010fc400078ec0ff */
[----:B------:R-:W-:Y:S02]  /*e1ea0*/  LOP3.LUT R24, R19, 0xffff, RZ, 0xc0, !PT ;  /* 0x0000ffff13187812 */ /* 0x000fe400078ec0ff */
[----:B------:R-:W-:Y:S02]  /*e1eb0*/  LOP3.LUT R28, R29, 0xffff, RZ, 0xc0, !PT ;  /* 0x0000ffff1d1c7812 */ /* 0x000fe400078ec0ff */
[----:B------:R-:W2:Y:S04]  /*e1ec0*/  LDL.LU R29, [R1+0x2e94] ;  /* 0x002e9400011d7983 */ /* 0x000ea80000300800 */
[----:B------:R-:W3:Y:S04]  /*e1ed0*/  LDL.LU R16, [R1+0x2e58] ;  /* 0x002e580001107983 */ /* 0x000ee80000300800 */
[----:B------:R-:W4:Y:S04]  /*e1ee0*/  LDL.LU R20, [R1+0x2e20] ;  /* 0x002e200001147983 */ /* 0x000f280000300800 */
[----:B------:R-:W2:Y:S04]  /*e1ef0*/  LDL.LU R18, [R1+0x3f4] ;  /* 0x0003f40001127983 */ /* 0x000ea80000300800 */
[----:B------:R-:W4:Y:S04]  /*e1f00*/  LDL.LU R19, [R1+0x3f0] ;  /* 0x0003f00001137983 */ /* 0x000f280000300800 */
[----:B------:R-:W4:Y:S01]  /*e1f10*/  LDL.LU R17, [R1+0x270] ;  /* 0x0002700001117983 */ /* 0x000f220000300800 */
[----:B------:R-:W-:-:S02]  /*e1f20*/  PRMT R0, R0, 0x3340, R28 ;  /* 0x0000334000007816 */ /* 0x000fc4000000001c */
[----:B------:R-:W-:Y:S02]  /*e1f30*/  SHF.R.U32.HI R21, RZ, 0x8, R28 ;  /* 0x00000008ff157819 */ /* 0x000fe4000001161c */
[----:B------:R-:W-:Y:S01]  /*e1f40*/  PRMT R28, R22, 0x3340, R26 ;  /* 0x00003340161c7816 */ /* 0x000fe2000000001a */
[----:B------:R0:W-:Y:S02]  /*e1f50*/  STL [R1+0x78c], R0 ;  /* 0x00078c0001007387 */ /* 0x0001e40000100800 */
[----:B0-----:R-:W-:Y:S02]  /*e1f60*/  SHF.R.U32.HI R0, RZ, 0x8, R22 ;  /* 0x00000008ff007819 */ /* 0x001fe40000011616 */
[----:B------:R-:W4:Y:S04]  /*e1f70*/  LDL.LU R22, [R1+0x16c] ;  /* 0x00016c0001167983 */ /* 0x000f280000300800 */
[----:B------:R0:W-:Y:S02]  /*e1f80*/  STL [R1+0x788], R28 ;  /* 0x0007881c01007387 */ /* 0x0001e40000100800 */
[----:B0-----:R-:W-:Y:S01]  /*e1f90*/  SHF.R.U32.HI R28, RZ, 0x8, R26 ;  /* 0x00000008ff1c7819 */ /* 0x001fe2000001161a */
[----:B------:R-:W-:-:S05]  /*e1fa0*/  IMAD.MOV.U32 R26, RZ, RZ, R15 ;  /* 0x000000ffff1a7224 */ /* 0x000fca00078e000f */
[----:B------:R-:W-:Y:S02]  /*e1fb0*/  SHF.R.U32.HI R15, RZ, 0x8, R26 ;  /* 0x00000008ff0f7819 */ /* 0x000fe4000001161a */
[----:B------:R-:W-:-:S05]  /*e1fc0*/  PRMT R26, R26, 0x3340, R25 ;  /* 0x000033401a1a7816 */ /* 0x000fca0000000019 */
[----:B------:R0:W-:Y:S01]  /*e1fd0*/  STL [R1+0x784], R26 ;  /* 0x0007841a01007387 */ /* 0x0001e20000100800 */
[----:B------:R-:W-:Y:S02]  /*e1fe0*/  LOP3.LUT R23, R23, 0xffff, RZ, 0xc0, !PT ;  /* 0x0000ffff17177812 */ /* 0x000fe400078ec0ff */
[----:B0-----:R-:W-:Y:S02]  /*e1ff0*/  SHF.R.U32.HI R26, RZ, 0x8, R25 ;  /* 0x00000008ff1a7819 */ /* 0x001fe40000011619 */
[----:B------:R-:W-:Y:S02]  /*e2000*/  SHF.R.U32.HI R25, RZ, 0x8, R24 ;  /* 0x00000008ff197819 */ /* 0x000fe40000011618 */
        /* <DEDUP_REMOVED lines=11> */
[----:B------:R-:W-:Y:S01]  /*e20c0*/  PRMT R21, R0, 0x3340, R21 ;  /* 0x0000334000157816 */ /* 0x000fe20000000015 */
[----:B------:R-:W4:Y:S01]  /*e20d0*/  LDL.LU R15, [R1+0x37ac] ;  /* 0x0037ac00010f7983 */ /* 0x000f220000300800 */
[----:B------:R-:W-:-:S03]  /*e20e0*/  PRMT R23, R28, 0x3340, R26 ;  /* 0x000033401c177816 */ /* 0x000fc6000000001a */
[----:B------:R-:W-:Y:S01]  /*e20f0*/  STL [R1+0x5cc], R24 ;  /* 0x0005cc1801007387 */ /* 0x000fe20000100800 */
[----:B------:R-:W-:-:S03]  /*e2100*/  PRMT R0, R25, 0x3340, R11 ;  /* 0x0000334019007816 */ /* 0x000fc6000000000b */
[----:B------:R0:W-:Y:S04]  /*e2110*/  STL [R1+0x5c8], R21 ;  /* 0x0005c81501007387 */ /* 0x0001e80000100800 */
[----:B------:R1:W-:Y:S04]  /*e2120*/  STL [R1+0x5c4], R23 ;  /* 0x0005c41701007387 */ /* 0x0003e80000100800 */
[----:B------:R3:W-:Y:S01]  /*e2130*/  STL [R1+0x5c0], R0 ;  /* 0x0005c00001007387 */ /* 0x0007e20000100800 */
[----:B0-----:R-:W-:-:S03]  /*e2140*/  LOP3.LUT R21, R12, 0xffff, RZ, 0xc0, !PT ;  /* 0x0000ffff0c157812 */ /* 0x001fc600078ec0ff */
[----:B------:R-:W4:Y:S01]  /*e2150*/  LDL.LU R12, [R1+0x2ea8] ;  /* 0x002ea800010c7983 */ /* 0x000f220000300800 */
[----:B-1----:R-:W-:Y:S02]  /*e2160*/  SHF.R.U32.HI R23, RZ, 0x8, R21 ;  /* 0x00000008ff177819 */ /* 0x002fe40000011615 */
[----:B--2---:R-:W-:Y:S02]  /*e2170*/  LOP3.LUT R28, R18, 0xffff, RZ, 0xc0, !PT ;  /* 0x0000ffff121c7812 */ /* 0x004fe400078ec0ff */
[----:B---3--:R-:W-:Y:S02]  /*e2180*/  LOP3.LUT R0, R16, 0xffff, RZ, 0xc0, !PT ;  /* 0x0000ffff10007812 */ /* 0x008fe400078ec0ff */
[----:B----4-:R-:W-:Y:S02]  /*e2190*/  LOP3.LUT R25, R17, 0xffff, RZ, 0xc0, !PT ;  /* 0x0000ffff11197812 */ /* 0x010fe400078ec0ff */
[----:B------:R-:W-:Y:S01]  /*e21a0*/  LOP3.LUT R24, R20, 0xffff, RZ, 0xc0, !PT ;  /* 0x0000ffff14187812 */ /* 0x000fe200078ec0ff */
[----:B------:R-:W2:Y:S01]  /*e21b0*/  LDL.LU R17, [R1+0x2ea4] ;  /* 0x002ea40001117983 */ /* 0x000ea20000300800 */
[----:B------:R-:W-:-:S03]  /*e21c0*/  PRMT R21, R21, 0x3340, R28 ;  /* 0x0000334015157816 */ /* 0x000fc6000000001c */
[----:B------:R-:W3:Y:S01]  /*e21d0*/  LDL.LU R16, [R1+0x2e24] ;  /* 0x002e240001107983 */ /* 0x000ee20000300800 */
[----:B------:R-:W-:-:S03]  /*e21e0*/  LOP3.LUT R29, R29, 0xffff, RZ, 0xc0, !PT ;  /* 0x0000ffff1d1d7812 */ /* 0x000fc600078ec0ff */
[----:B------:R-:W4:Y:S01]  /*e21f0*/  LDL.LU R20, [R1+0x2de4] ;  /* 0x002de40001147983 */ /* 0x000f220000300800 */
[----:B------:R-:W-:-:S03]  /*e2200*/  LOP3.LUT R26, R19, 0xffff, RZ, 0xc0, !PT ;  /* 0x0000ffff131a7812 */ /* 0x000fc600078ec0ff */
[----:B------:R-:W2:Y:S04]  /*e2210*/  LDL.LU R18, [R1+0x3fc] ;  /* 0x0003fc0001127983 */ /* 0x000ea80000300800 */
[----:B------:R-:W4:Y:S04]  /*e2220*/  LDL.LU R19, [R1+0x3f8] ;  /* 0x0003f80001137983 */ /* 0x000f280000300800 */
[----:B------:R0:W-:Y:S01]  /*e2230*/  STL [R1+0x75c], R21 ;  /* 0x00075c1501007387 */ /* 0x0001e20000100800 */
[----:B------:R-:W-:Y:S02]  /*e2240*/  LOP3.LUT R11, R22, 0xffff, RZ, 0xc0, !PT ;  /* 0x0000ffff160b7812 */ /* 0x000fe400078ec0ff */
[----:B0-----:R-:W-:-:S02]  /*e2250*/  SHF.R.U32.HI R21, RZ, 0x8, R29 ;  /* 0x00000008ff157819 */ /* 0x001fc4000001161d */
[----:B------:R-:W-:Y:S02]  /*e2260*/  PRMT R29, R29, 0x3340, R26 ;  /* 0x000033401d1d7816 */ /* 0x000fe4000000001a */
[----:B------:R-:W-:Y:S02]  /*e2270*/  SHF.R.U32.HI R22, RZ, 0x8, R28 ;  /* 0x00000008ff167819 */ /* 0x000fe4000001161c */
[----:B------:R-:W-:Y:S02]  /*e2280*/  SHF.R.U32.HI R28, RZ, 0x8, R26 ;  /* 0x00000008ff1c7819 */ /* 0x000fe4000001161a */
[--C-:B------:R-:W-:Y:S01]  /*e2290*/  PRMT R26, R0, 0x3340, R25.reuse ;  /* 0x00003340001a7816 */ /* 0x100fe20000000019 */
[----:B------:R0:W-:Y:S02]  /*e22a0*/  STL [R1+0x758], R29 ;  /* 0x0007581d01007387 */ /* 0x0001e40000100800 */
[----:B0-----:R-:W-:Y:S02]  /*e22b0*/  SHF.R.U32.HI R29, RZ, 0x8, R0 ;  /* 0x00000008ff1d7819 */ /* 0x001fe40000011600 */
[----:B------:R-:W4:Y:S04]  /*e22c0*/  LDL.LU R0, [R1+0x37a8] ;  /* 0x0037a80001007983 */ /* 0x000f280000300800 */
[----:B------:R0:W-:Y:S02]  /*e22d0*/  STL [R1+0x754], R26 ;  /* 0x0007541a01007387 */ /* 0x0001e40000100800 */
[----:B0-----:R-:W-:-:S02]  /*e22e0*/  SHF.R.U32.HI R26, RZ, 0x8, R25 ;  /* 0x00000008ff1a7819 */ /* 0x001fc40000011619 */
[----:B------:R-:W-:Y:S02]  /*e22f0*/  SHF.R.U32.HI R25, RZ, 0x8, R24 ;  /* 0x00000008ff197819 */ /* 0x000fe40000011618 */
[----:B------:R-:W-:-:S05]  /*e2300*/  PRMT R24, R24, 0x3340, R11 ;  /* 0x0000334018187816 */ /* 0x000fca000000000b */
[----:B------:R0:W-:Y:S02]  /*e2310*/  STL [R1+0x748], R24 ;  /* 0x0007481801007387 */ /* 0x0001e40000100800 */
[----:B0-----:R-:W-:Y:S02]  /*e2320*/  LOP3.LUT R24, R22, 0xffff, RZ, 0xc0, !PT ;  /* 0x0000ffff16187812 */ /* 0x001fe400078ec0ff */
[----:B------:R-:W-:Y:S02]  /*e2330*/  LOP3.LUT R22, R28, 0xffff, RZ, 0xc0, !PT ;  /* 0x0000ffff1c167812 */ /* 0x000fe400078ec0ff */
[----:B------:R-:W-:Y:S02]  /*e2340*/  LOP3.LUT R28, R29, 0xffff, RZ, 0xc0, !PT ;  /* 0x0000ffff1d1c7812 */ /* 0x000fe400078ec0ff */
[----:B------:R-:W4:Y:S01]  /*e2350*/  LDL.LU R29, [R1+0x37a4] ;  /* 0x0037a400011d7983 */ /* 0x000f220000300800 */
[----:B------:R-:W-:Y:S02]  /*e2360*/  SHF.R.U32.HI R11, RZ, 0x8, R11 ;  /* 0x00000008ff0b7819 */ /* 0x000fe4000001160b */
        /* <DEDUP_REMOVED lines=10> */
[----:B------:R0:W-:Y:S04]  /*e2410*/  STL [R1+0x5b8], R21 ;  /* 0x0005b81501007387 */ /* 0x0001e80000100800 */
[----:B------:R-:W-:Y:S04]  /*e2420*/  STL [R1+0x5b4], R22 ;  /* 0x0005b41601007387 */ /* 0x000fe80000100800 */
[----:B------:R1:W-:Y:S01]  /*e2430*/  STL [R1+0x5b0], R11 ;  /* 0x0005b00b01007387 */ /* 0x0003e20000100800 */
[----:B0-----:R-:W-:-:S02]  /*e2440*/  LOP3.LUT R21, R12, 0xffff, RZ, 0xc0, !PT ;  /* 0x0000ffff0c157812 */ /* 0x001fc400078ec0ff */
[----:B-1----:R-:W-:Y:S02]  /*e2450*/  LOP3.LUT R11, R15, 0xffff, RZ, 0xc0, !PT ;  /* 0x0000ffff0f0b7812 */ /* 0x002fe400078ec0ff */
[----:B------:R-:W4:Y:S01]  /*e2460*/  LDL.LU R15, [R1+0x2e70] ;  /* 0x002e7000010f7983 */ /* 0x000f220000300800 */
[----:B------:R-:W-:Y:S02]  /*e2470*/  SHF.R.U32.HI R23, RZ, 0x8, R21 ;  /* 0x00000008ff177819 */ /* 0x000fe40000011615 */
[----:B---3--:R-:W-:Y:S02]  /*e2480*/  LOP3.LUT R22, R16, 0xffff, RZ, 0xc0, !PT ;  /* 0x0000ffff10167812 */ /* 0x008fe400078ec0ff */
[----:B--2---:R-:W-:Y:S02]  /*e2490*/  LOP3.LUT R28, R18, 0xffff, RZ, 0xc0, !PT ;  /* 0x0000ffff121c7812 */ /* 0x004fe400078ec0ff */
[----:B----4-:R-:W-:Y:S01]  /*e24a0*/  LOP3.LUT R12, R20, 0xffff, RZ, 0xc0, !PT ;  /* 0x0000ffff140c7812 */ /* 0x010fe200078ec0ff */
[----:B------:R-:W2:Y:S04]  /*e24b0*/  LDL.LU R16, [R1+0x2e6c] ;  /* 0x002e6c0001107983 */ /* 0x000ea80000300800 */
[----:B------:R-:W3:Y:S01]  /*e24c0*/  LDL.LU R20, [R1+0x2e38] ;  /* 0x002e380001147983 */ /* 0x000ee20000300800 */
[----:B------:R-:W-:-:S02]  /*e24d0*/  PRMT R24, R21, 0x3340, R28 ;  /* 0x0000334015187816 */ /* 0x000fc4000000001c */
[----:B------:R-:W-:Y:S02]  /*e24e0*/  LOP3.LUT R17, R17, 0xffff, RZ, 0xc0, !PT ;  /* 0x0000ffff11117812 */ /* 0x000fe400078ec0ff */
[----:B------:R-:W-:Y:S01]  /*e24f0*/  LOP3.LUT R26, R19, 0xffff, RZ, 0xc0, !PT ;  /* 0x0000ffff131a7812 */ /* 0x000fe200078ec0ff */
[----:B------:R-:W4:Y:S04]  /*e2500*/  LDL.LU R18, [R1+0x2e34] ;  /* 0x002e340001127983 */ /* 0x000f280000300800 */
[----:B------:R-:W4:Y:S01]  /*e2510*/  LDL.LU R19, [R1+0x278] ;  /* 0x0002780001137983 */ /* 0x000f220000300800 */
[----:B------:R-:W-:Y:S01]  /*e2520*/  SHF.R.U32.HI R21, RZ, 0x8, R28 ;  /* 0x00000008ff157819 */ /* 0x000fe2000001161c */
[----:B------:R-:W-:Y:S01]  /*e2530*/  IMAD.MOV.U32 R28, RZ, RZ, R22 ;  /* 0x000000ffff1c7224 */ /* 0x000fe200078e0016 */
[----:B------:R-:W-:-:S02]  /*e2540*/  LOP3.LUT R25, R29, 0xffff, RZ, 0xc0, !PT ;  /* 0x0000ffff1d197812 */ /* 0x000fc400078ec0ff */
[----:B------:R-:W4:Y:S04]  /*e2550*/  LDL.LU R29, [R1+0x274] ;  /* 0x00027400011d7983 */ /* 0x000f280000300800 */
[----:B------:R0:W-:Y:S04]  /*e2560*/  STL [R1+0x73c], R24 ;  /* 0x00073c1801007387 */ /* 0x0001e80000100800 */
[----:B------:R-:W4:Y:S01]  /*e2570*/  LDL.LU R22, [R1+0x170] ;  /* 0x0001700001167983 */ /* 0x000f220000300800 */
[----:B0-----:R-:W-:Y:S02]  /*e2580*/  SHF.R.U32.HI R24, RZ, 0x8, R17 ;  /* 0x00000008ff187819 */ /* 0x001fe40000011611 */
[----:B------:R-:W-:-:S05]  /*e2590*/  PRMT R17, R17, 0x3340, R26 ;  /* 0x0000334011117816 */ /* 0x000fca000000001a */
[----:B------:R0:W-:Y:S02]  /*e25a0*/  STL [R1+0x738], R17 ;  /* 0x0007381101007387 */ /* 0x0001e40000100800 */
[----:B0-----:R-:W-:Y:S01]  /*e25b0*/  SHF.R.U32.HI R17, RZ, 0x8, R26 ;  /* 0x00000008ff117819 */ /* 0x001fe2000001161a */
[----:B------:R-:W-:-:S05]  /*e25c0*/  IMAD.MOV.U32 R26, RZ, RZ, R28 ;  /* 0x000000ffff1a7224 */ /* 0x000fca00078e001c */
        /* <DEDUP_REMOVED lines=24> */
[----:B------:R0:W-:Y:S04]  /*e2750*/  STL [R1+0x53c], R23 ;  /* 0x00053c1701007387 */ /* 0x0001e80000100800 */
[----:B------:R2:W-:Y:S04]  /*e2760*/  STL [R1+0x538], R21 ;  /* 0x0005381501007387 */ /* 0x0005e80000100800 */
[----:B------:R3:W-:Y:S04]  /*e2770*/  STL [R1+0x534], R12 ;  /* 0x0005340c01007387 */ /* 0x0007e80000100800 */
[----:B------:R1:W-:Y:S01]  /*e2780*/  STL [R1+0x530], R11 ;  /* 0x0005300b01007387 */ /* 0x0003e20000100800 */
[----:B0-----:R-:W-:-:S02]  /*e2790*/  LOP3.LUT R23, R15, 0xffff, RZ, 0xc0, !PT ;  /* 0x0000ffff0f177812 */ /* 0x001fc400078ec0ff */
[----:B--2---:R-:W-:Y:S02]  /*e27a0*/  LOP3.LUT R21, R16, 0xffff, RZ, 0xc0, !PT ;  /* 0x0000ffff10157812 */ /* 0x004fe400078ec0ff */
[----:B---3--:R-:W-:Y:S01]  /*e27b0*/  LOP3.LUT R12, R20, 0xffff, RZ, 0xc0, !PT ;  /* 0x0000ffff140c7812 */ /* 0x008fe200078ec0ff */
[----:B------:R-:W2:Y:S01]  /*e27c0*/  LDL.LU R16, [R1+0x2ec8] ;  /* 0x002ec80001107983 */ /* 0x000ea20000300800 */
[----:B----4-:R-:W-:Y:S02]  /*e27d0*/  LOP3.LUT R28, R19, 0xffff, RZ, 0xc0, !PT ;  /* 0x0000ffff131c7812 */ /* 0x010fe400078ec0ff */
[----:B------:R-:W-:Y:S02]  /*e27e0*/  LOP3.LUT R15, R18, 0xffff, RZ, 0xc0, !PT ;  /* 0x0000ffff120f7812 */ /* 0x000fe400078ec0ff */
[----:B------:R-:W-:Y:S02]  /*e27f0*/  PRMT R24, R23, 0x3340, R28 ;  /* 0x0000334017187816 */ /* 0x000fe4000000001c */
[----:B------:R-:W-:-:S02]  /*e2800*/  LOP3.LUT R26, R29, 0xffff, RZ, 0xc0, !PT ;  /* 0x0000ffff1d1a7812 */ /* 0x000fc400078ec0ff */
[----:B------:R-:W3:Y:S04]  /*e2810*/  LDL.LU R29, [R1+0x2ec4] ;  /* 0x002ec400011d7983 */ /* 0x000ee80000300800 */
[----:B------:R-:W4:Y:S04]  /*e2820*/  LDL.LU R20, [R1+0x2e00] ;  /* 0x002e000001147983 */ /* 0x000f280000300800 */
[----:B------:R-:W3:Y:S04]  /*e2830*/  LDL.LU R18, [R1+0x2dfc] ;  /* 0x002dfc0001127983 */ /* 0x000ee80000300800 */
[----:B------:R-:W3:Y:S01]  /*e2840*/  LDL.LU R19, [R1+0x404] ;  /* 0x0004040001137983 */ /* 0x000ee20000300800 */
[----:B-1----:R-:W-:-:S02]  /*e2850*/  LOP3.LUT R11, R22, 0xffff, RZ, 0xc0, !PT ;  /* 0x0000ffff160b7812 */ /* 0x002fc400078ec0ff */
[----:B------:R-:W-:Y:S02]  /*e2860*/  SHF.R.U32.HI R22, RZ, 0x8, R23 ;  /* 0x00000008ff167819 */ /* 0x000fe40000011617 */
[----:B------:R-:W-:Y:S02]  /*e2870*/  SHF.R.U32.HI R23, RZ, 0x8, R28 ;  /* 0x00000008ff177819 */ /* 0x000fe4000001161c */
[----:B------:R-:W-:Y:S02]  /*e2880*/  SHF.R.U32.HI R28, RZ, 0x8, R21 ;  /* 0x00000008ff1c7819 */ /* 0x000fe40000011615 */
[----:B------:R-:W-:Y:S02]  /*e2890*/  LOP3.LUT R25, R17, 0xffff, RZ, 0xc0, !PT ;  /* 0x0000ffff11197812 */ /* 0x000fe400078ec0ff */
[----:B------:R-:W4:Y:S04]  /*e28a0*/  LDL.LU R17, [R1+0x400] ;  /* 0x0004000001117983 */ /* 0x000f280000300800 */
[----:B------:R0:W-:Y:S02]  /*e28b0*/  STL [R1+0x710], R24 ;  /* 0x0007101801007387 */ /* 0x0001e40000100800 */
[----:B0-----:R-:W-:-:S02]  /*e28c0*/  PRMT R24, R21, 0x3340, R26 ;  /* 0x0000334015187816 */ /* 0x001fc4000000001a */
[----:B------:R-:W-:Y:S02]  /*e28d0*/  SHF.R.U32.HI R21, RZ, 0x8, R26 ;  /* 0x00000008ff157819 */ /* 0x000fe4000001161a */
[----:B------:R-:W-:Y:S01]  /*e28e0*/  PRMT R26, R12, 0x3340, R25 ;  /* 0x000033400c1a7816 */ /* 0x000fe20000000019 */
[----:B------:R0:W-:Y:S02]  /*e28f0*/  STL [R1+0x70c], R24 ;  /* 0x00070c1801007387 */ /* 0x0001e40000100800 */
[----:B0-----:R-:W-:Y:S02]  /*e2900*/  SHF.R.U32.HI R24, RZ, 0x8, R12 ;  /* 0x00000008ff187819 */ /* 0x001fe4000001160c */
        /* <DEDUP_REMOVED lines=13> */
[----:B------:R-:W-:Y:S02]  /*e29e0*/  PRMT R22, R22, 0x3340, R23 ;  /* 0x0000334016167816 */ /* 0x000fe40000000017 */
[----:B0-----:R-:W-:Y:S02]  /*e29f0*/  LOP3.LUT R15, R28, 0xffff, RZ, 0xc0, !PT ;  /* 0x0000ffff1c0f7812 */ /* 0x001fe400078ec0ff */
[----:B------:R-:W-:Y:S02]  /*e2a00*/  LOP3.LUT R28, R24, 0xffff, RZ, 0xc0, !PT ;  /* 0x0000ffff181c7812 */ /* 0x000fe400078ec0ff */
[----:B------:R-:W-:-:S02]  /*e2a10*/  PRMT R21, R15, 0x3340, R21 ;  /* 0x000033400f157816 */ /* 0x000fc40000000015 */
[----:B------:R-:W-:Y:S02]  /*e2a20*/  PRMT R15, R28, 0x3340, R26 ;  /* 0x000033401c0f7816 */ /* 0x000fe4000000001a */
[----:B------:R-:W-:Y:S01]  /*e2a30*/  PRMT R11, R25, 0x3340, R11 ;  /* 0x00003340190b7816 */ /* 0x000fe2000000000b */
[----:B------:R-:W-:Y:S04]  /*e2a40*/  STL [R1+0x518], R22 ;  /* 0x0005181601007387 */ /* 0x000fe80000100800 */
[----:B------:R-:W-:Y:S04]  /*e2a50*/  STL [R1+0x514], R21 ;  /* 0x0005141501007387 */ /* 0x000fe80000100800 */
[----:B------:R-:W-:Y:S04]  /*e2a60*/  STL [R1+0x4e0], R15 ;  /* 0x0004e00f01007387 */ /* 0x000fe80000100800 */
[----:B------:R0:W-:Y:S02]  /*e2a70*/  STL [R1+0x4cc], R11 ;  /* 0x0004cc0b01007387 */ /* 0x0001e40000100800 */
[----:B0-----:R-:W-:-:S02]  /*e2a80*/  LOP3.LUT R11, R0, 0xffff, RZ, 0xc0, !PT ;  /* 0x0000ffff000b7812 */ /* 0x001fc400078ec0ff */
[----:B--2---:R-:W-:-:S04]  /*e2a90*/  LOP3.LUT R21, R16, 0xffff, RZ, 0xc0, !PT ;  /* 0x0000ffff10157812 */ /* 0x004fc800078ec0ff */
[----:B------:R-:W-:Y:S02]  /*e2aa0*/  SHF.R.U32.HI R24, RZ, 0x8, R21 ;  /* 0x00000008ff187819 */ /* 0x000fe40000011615 */
[----:B---3--:R-:W-:Y:S02]  /*e2ab0*/  LOP3.LUT R28, R19, 0xffff, RZ, 0xc0, !PT ;  /* 0x0000ffff131c7812 */ /* 0x008fe400078ec0ff */
[----:B----4-:R-:W-:Y:S02]  /*e2ac0*/  LOP3.LUT R15, R20, 0xffff, RZ, 0xc0, !PT ;  /* 0x0000ffff140f7812 */ /* 0x010fe400078ec0ff */
[----:B------:R-:W-:Y:S02]  /*e2ad0*/  LOP3.LUT R29, R29, 0xffff, RZ, 0xc0, !PT ;  /* 0x0000ffff1d1d7812 */ /* 0x000fe400078ec0ff */
[----:B------:R-:W-:Y:S02]  /*e2ae0*/  LOP3.LUT R23, R18, 0xffff, RZ, 0xc0, !PT ;  /* 0x0000ffff12177812 */ /* 0x000fe400078ec0ff */
[----:B------:R-:W-:-:S02]  /*e2af0*/  PRMT R21, R21, 0x3340, R28 ;  /* 0x0000334015157816 */ /* 0x000fc4000000001c */
[----:B------:R-:W-:Y:S02]  /*e2b00*/  SHF.R.U32.HI R22, RZ, 0x8, R28 ;  /* 0x00000008ff167819 */ /* 0x000fe4000001161c */
[----:B------:R-:W-:Y:S02]  /*e2b10*/  LOP3.LUT R26, R17, 0xffff, RZ, 0xc0, !PT ;  /* 0x0000ffff111a7812 */ /* 0x000fe400078ec0ff */
[----:B------:R-:W2:Y:S04]  /*e2b20*/  LDL.LU R17, [R1+0x2e9c] ;  /* 0x002e9c0001117983 */ /* 0x000ea80000300800 */
[----:B------:R-:W3:Y:S01]  /*e2b30*/  LDL.LU R16, [R1+0x2e5c] ;  /* 0x002e5c0001107983 */ /* 0x000ee20000300800 */
[----:B------:R-:W-:Y:S02]  /*e2b40*/  PRMT R28, R29, 0x3340, R26 ;  /* 0x000033401d1c7816 */ /* 0x000fe4000000001a */
[----:B------:R-:W-:-:S02]  /*e2b50*/  LOP3.LUT R25, R12, 0xffff, RZ, 0xc0, !PT ;  /* 0x0000ffff0c197812 */ /* 0x000fc400078ec0ff */
[----:B------:R-:W4:Y:S04]  /*e2b60*/  LDL.LU R12, [R1+0x2e54] ;  /* 0x002e5400010c7983 */ /* 0x000f280000300800 */
[----:B------:R-:W4:Y:S04]  /*e2b70*/  LDL.LU R20, [R1+0x2e1c] ;  /* 0x002e1c0001147983 */ /* 0x000f280000300800 */
[----:B------:R-:W4:Y:S04]  /*e2b80*/  LDL.LU R18, [R1+0x27c] ;  /* 0x00027c0001127983 */ /* 0x000f280000300800 */
[----:B------:R-:W4:Y:S04]  /*e2b90*/  LDL.LU R19, [R1+0x17c] ;  /* 0x00017c0001137983 */ /* 0x000f280000300800 */
[----:B------:R-:W4:Y:S04]  /*e2ba0*/  LDL.LU R0, [R1+0x3798] ;  /* 0x0037980001007983 */ /* 0x000f280000300800 */
[----:B------:R0:W-:Y:S04]  /*e2bb0*/  STL [R1+0x6f0], R21 ;  /* 0x0006f01501007387 */ /* 0x0001e80000100800 */
[----:B------:R1:W-:Y:S01]  /*e2bc0*/  STL [R1+0x6ec], R28 ;  /* 0x0006ec1c01007387 */ /* 0x0003e20000100800 */
[----:B0-----:R-:W-:-:S02]  /*e2bd0*/  SHF.R.U32.HI R21, RZ, 0x8, R29 ;  /* 0x00000008ff157819 */ /* 0x001fc4000001161d */
[----:B------:R-:W-:Y:S02]  /*e2be0*/  SHF.R.U32.HI R29, RZ, 0x8, R26 ;  /* 0x00000008ff1d7819 */ /* 0x000fe4000001161a */
[----:B------:R-:W-:Y:S02]  /*e2bf0*/  PRMT R26, R15, 0x3340, R25 ;  /* 0x000033400f1a7816 */ /* 0x000fe40000000019 */
        /* <DEDUP_REMOVED lines=25> */
[----:B------:R-:W-:Y:S04]  /*e2d90*/  STL [R1+0x4b8], R22 ;  /* 0x0004b81601007387 */ /* 0x000fe80000100800 */
[----:B------:R-:W-:Y:S04]  /*e2da0*/  STL [R1+0x4b0], R21 ;  /* 0x0004b01501007387 */ /* 0x000fe80000100800 */
[----:B------:R1:W-:Y:S01]  /*e2db0*/  STL [R1+0x48c], R11 ;  /* 0x00048c0b01007387 */ /* 0x0003e20000100800 */
[----:B--2---:R-:W-:-:S02]  /*e2dc0*/  LOP3.LUT R17, R17, 0xffff, RZ, 0xc0, !PT ;  /* 0x0000ffff11117812 */ /* 0x004fc400078ec0ff */
[----:B---3--:R-:W-:Y:S02]  /*e2dd0*/  LOP3.LUT R16, R16, 0xffff, RZ, 0xc0, !PT ;  /* 0x0000ffff10107812 */ /* 0x008fe400078ec0ff */
[----:B0-----:R-:W-:Y:S02]  /*e2de0*/  SHF.R.U32.HI R23, RZ, 0x8, R17 ;  /* 0x00000008ff177819 */ /* 0x001fe40000011611 */
[----:B----4-:R-:W-:Y:S02]  /*e2df0*/  LOP3.LUT R12, R12, 0xffff, RZ, 0xc0, !PT ;  /* 0x0000ffff0c0c7812 */ /* 0x010fe400078ec0ff */
[----:B------:R-:W-:Y:S02]  /*e2e00*/  LOP3.LUT R28, R18, 0xffff, RZ, 0xc0, !PT ;  /* 0x0000ffff121c7812 */ /* 0x000fe400078ec0ff */
[----:B------:R-:W-:Y:S02]  /*e2e10*/  LOP3.LUT R26, R19, 0xffff, RZ, 0xc0, !PT ;  /* 0x0000ffff131a7812 */ /* 0x000fe400078ec0ff */
[----:B-1----:R-:W-:-:S02]  /*e2e20*/  LOP3.LUT R11, R0, 0xffff, RZ, 0xc0, !PT ;  /* 0x0000ffff000b7812 */ /* 0x002fc400078ec0ff */
        /* <DEDUP_REMOVED lines=95> */
[----:B------:R-:W2:Y:S04]  /*e3420*/  LDL.LU R20, [R1+0x2f00] ;  /* 0x002f000001147983 */ /* 0x000ea80000300800 */
[----:B------:R-:W3:Y:S01]  /*e3430*/  LDL.LU R17, [R1+0x2ecc] ;  /* 0x002ecc0001117983 */ /* 0x000ee20000300800 */
[----:B------:R-:W-:-:S02]  /*e3440*/  SHF.R.U32.HI R22, RZ, 0x8, R0 ;  /* 0x00000008ff167819 */ /* 0x000fc40000011600 */
[----:B----4-:R-:W-:Y:S02]  /*e3450*/  LOP3.LUT R12, R18, 0xffff, RZ, 0xc0, !PT ;  /* 0x0000ffff120c7812 */ /* 0x010fe400078ec0ff */
[----:B------:R-:W-:Y:S01]  /*e3460*/  LOP3.LUT R24, R19, 0xffff, RZ, 0xc0, !PT ;  /* 0x0000ffff13187812 */ /* 0x000fe200078ec0ff */
[----:B------:R-:W4:Y:S04]  /*e3470*/  LDL.LU R18, [R1+0x2e8c] ;  /* 0x002e8c0001127983 */ /* 0x000f280000300800 */
[----:B------:R-:W4:Y:S04]  /*e3480*/  LDL.LU R19, [R1+0xb04] ;  /* 0x000b040001137983 */ /* 0x000f280000300800 */
[----:B------:R-:W4:Y:S01]  /*e3490*/  LDL.LU R16, [R1+0xb00] ;  /* 0x000b000001107983 */ /* 0x000f220000300800 */
[----:B------:R-:W-:-:S03]  /*e34a0*/  LOP3.LUT R28, R29, 0xffff, RZ, 0xc0, !PT ;  /* 0x0000ffff1d1c7812 */ /* 0x000fc600078ec0ff */
[----:B------:R-:W4:Y:S01]  /*e34b0*/  LDL.LU R29, [R1+0x2a8] ;  /* 0x0002a800011d7983 */ /* 0x000f220000300800 */
[--C-:B------:R-:W-:Y:S02]  /*e34c0*/  PRMT R21, R0, 0x3340, R28.reuse ;  /* 0x0000334000157816 */ /* 0x100fe4000000001c */
[----:B------:R-:W-:Y:S02]  /*e34d0*/  SHF.R.U32.HI R0, RZ, 0x8, R28 ;  /* 0x00000008ff007819 */ /* 0x000fe4000001161c */
[--C-:B------:R-:W-:Y:S01]  /*e34e0*/  PRMT R28, R23, 0x3340, R26.reuse ;  /* 0x00003340171c7816 */ /* 0x100fe2000000001a */
        /* <DEDUP_REMOVED lines=26> */
[----:B------:R-:W4:Y:S01]  /*e3690*/  LDL.LU R0, [R1+0x377c] ;  /* 0x00377c0001007983 */ /* 0x000f220000300800 */
[----:B------:R-:W-:-:S03]  /*e36a0*/  PRMT R11, R25, 0x3340, R11 ;  /* 0x00003340190b7816 */ /* 0x000fc6000000000b */
[----:B------:R-:W-:Y:S04]  /*e36b0*/  STL [R1+0x3dc], R24 ;  /* 0x0003dc1801007387 */ /* 0x000fe80000100800 */
[----:B------:R0:W-:Y:S04]  /*e36c0*/  STL [R1+0x3d8], R22 ;  /* 0x0003d81601007387 */ /* 0x0001e80000100800 */
[----:B------:R2:W-:Y:S04]  /*e36d0*/  STL [R1+0x3d4], R21 ;  /* 0x0003d41501007387 */ /* 0x0005e80000100800 */
[----:B------:R1:W-:Y:S01]  /*e36e0*/  STL [R1+0x3d0], R11 ;  /* 0x0003d00b01007387 */ /* 0x0003e20000100800 */
[----:B0-----:R-:W-:-:S03]  /*e36f0*/  LOP3.LUT R22, R15, 0xffff, RZ, 0xc0, !PT ;  /* 0x0000ffff0f167812 */ /* 0x001fc600078ec0ff */
[----:B------:R-:W4:Y:S01]  /*e3700*/  LDL.LU R15, [R1+0x2f14] ;  /* 0x002f1400010f7983 */ /* 0x000f220000300800 */
[----:B--2---:R-:W-:-:S03]  /*e3710*/  LOP3.LUT R21, R20, 0xffff, RZ, 0xc0, !PT ;  /* 0x0000ffff14157812 */ /* 0x004fc600078ec0ff */
[----:B------:R-:W2:Y:S01]  /*e3720*/  LDL.LU R20, [R1+0x2f10] ;  /* 0x002f100001147983 */ /* 0x000ea20000300800 */
[----:B---3--:R-:W-:Y:S02]  /*e3730*/  LOP3.LUT R17, R17, 0xffff, RZ, 0xc0, !PT ;  /* 0x0000ffff11117812 */ /* 0x008fe400078ec0ff */
[----:B----4-:R-:W-:Y:S02]  /*e3740*/  LOP3.LUT R28, R19, 0xffff, RZ, 0xc0, !PT ;  /* 0x0000ffff131c7812 */ /* 0x010fe400078ec0ff */
[----:B------:R-:W-:Y:S02]  /*e3750*/  LOP3.LUT R24, R18, 0xffff, RZ, 0xc0, !PT ;  /* 0x0000ffff12187812 */ /* 0x000fe400078ec0ff */
[----:B------:R-:W-:Y:S01]  /*e3760*/  LOP3.LUT R26, R16, 0xffff, RZ, 0xc0, !PT ;  /* 0x0000ffff101a7812 */ /* 0x000fe200078ec0ff */
[----:B------:R-:W3:Y:S04]  /*e3770*/  LDL.LU R18, [R1+0x2ea0] ;  /* 0x002ea00001127983 */ /* 0x000ee80000300800 */
[----:B------:R-:W4:Y:S04]  /*e3780*/  LDL.LU R19, [R1+0x2e68] ;  /* 0x002e680001137983 */ /* 0x000f280000300800 */
[----:B------:R-:W3:Y:S01]  /*e3790*/  LDL.LU R16, [R1+0xb20] ;  /* 0x000b200001107983 */ /* 0x000ee20000300800 */
[----:B------:R-:W-:-:S03]  /*e37a0*/  LOP3.LUT R25, R29, 0xffff, RZ, 0xc0, !PT ;  /* 0x0000ffff1d197812 */ /* 0x000fc600078ec0ff */
[----:B------:R-:W4:Y:S01]  /*e37b0*/  LDL.LU R29, [R1+0xb0c] ;  /* 0x000b0c00011d7983 */ /* 0x000f220000300800 */
[----:B-1----:R-:W-:Y:S02]  /*e37c0*/  LOP3.LUT R11, R23, 0xffff, RZ, 0xc0, !PT ;  /* 0x0000ffff170b7812 */ /* 0x002fe400078ec0ff */
        /* <DEDUP_REMOVED lines=38> */
[----:B--2---:R-:W-:Y:S02]  /*e3a30*/  LOP3.LUT R21, R20, 0xffff, RZ, 0xc0, !PT ;  /* 0x0000ffff14157812 */ /* 0x004fe400078ec0ff */
[----:B------:R-:W2:Y:S01]  /*e3a40*/  LDL.LU R20, [R1+0x2ee4] ;  /* 0x002ee40001147983 */ /* 0x000ea20000300800 */
[----:B---3--:R-:W-:Y:S02]  /*e3a50*/  LOP3.LUT R28, R16, 0xffff, RZ, 0xc0, !PT ;  /* 0x0000ffff101c7812 */ /* 0x008fe400078ec0ff */
[----:B------:R-:W-:-:S02]  /*e3a60*/  LOP3.LUT R15, R18, 0xffff, RZ, 0xc0, !PT ;  /* 0x0000ffff120f7812 */ /* 0x000fc400078ec0ff */
[----:B----4-:R-:W-:Y:S01]  /*e3a70*/  LOP3.LUT R23, R19, 0xffff, RZ, 0xc0, !PT ;  /* 0x0000ffff13177812 */ /* 0x010fe200078ec0ff */
[----:B------:R-:W3:Y:S04]  /*e3a80*/  LDL.LU R18, [R1+0x2eb8] ;  /* 0x002eb80001127983 */ /* 0x000ee80000300800 */
[----:B------:R-:W4:Y:S04]  /*e3a90*/  LDL.LU R19, [R1+0x2eb4] ;  /* 0x002eb40001137983 */ /* 0x000f280000300800 */
[----:B------:R-:W3:Y:S01]  /*e3aa0*/  LDL.LU R16, [R1+0x2c0] ;  /* 0x0002c00001107983 */ /* 0x000ee20000300800 */
[----:B------:R-:W-:-:S02]  /*e3ab0*/  LOP3.LUT R26, R29, 0xffff, RZ, 0xc0, !PT ;  /* 0x0000ffff1d1a7812 */ /* 0x000fc400078ec0ff */
[--C-:B------:R-:W-:Y:S02]  /*e3ac0*/  PRMT R29, R22, 0x3340, R28.reuse ;  /* 0x00003340161d7816 */ /* 0x100fe4000000001c */
[----:B------:R-:W-:Y:S01]  /*e3ad0*/  SHF.R.U32.HI R22, RZ, 0x8, R28 ;  /* 0x00000008ff167819 */ /* 0x000fe2000001161c */
[----:B------:R-:W-:Y:S01]  /*e3ae0*/  IMAD.MOV.U32 R28, RZ, RZ, R15 ;  /* 0x000000ffff1c7224 */ /* 0x000fe200078e000f */
[----:B------:R-:W-:Y:S02]  /*e3af0*/  SHF.R.U32.HI R15, RZ, 0x8, R21 ;  /* 0x00000008ff0f7819 */ /* 0x000fe40000011615 */
[----:B------:R-:W-:Y:S02]  /*e3b00*/  LOP3.LUT R25, R17, 0xffff, RZ, 0xc0, !PT ;  /* 0x0000ffff11197812 */ /* 0x000fe400078ec0ff */
[----:B------:R-:W4:Y:S04]  /*e3b10*/  LDL.LU R17, [R1+0x2ac] ;  /* 0x0002ac0001117983 */ /* 0x000f280000300800 */
[----:B------:R0:W-:Y:S02]  /*e3b20*/  STL [R1+0x674], R29 ;  /* 0x0006741d01007387 */ /* 0x0001e40000100800 */
[----:B0-----:R-:W-:-:S02]  /*e3b30*/  PRMT R29, R21, 0x3340, R26 ;  /* 0x00003340151d7816 */ /* 0x001fc4000000001a */
[----:B------:R-:W4:Y:S04]  /*e3b40*/  LDL.LU R21, [R1+0x190] ;  /* 0x0001900001157983 */ /* 0x000f280000300800 */
        /* <DEDUP_REMOVED lines=26> */
[----:B------:R-:W-:Y:S02]  /*e3cf0*/  PRMT R11, R25, 0x3340, R11 ;  /* 0x00003340190b7816 */ /* 0x000fe4000000000b */
[----:B------:R-:W-:Y:S01]  /*e3d00*/  LOP3.LUT R12, R12, 0xffff, RZ, 0xc0, !PT ;  /* 0x0000ffff0c0c7812 */ /* 0x000fe200078ec0ff */
[----:B------:R-:W-:Y:S04]  /*e3d10*/  STL [R1+0x3bc], R23 ;  /* 0x0003bc1701007387 */ /* 0x000fe80000100800 */
[----:B------:R0:W-:Y:S04]  /*e3d20*/  STL [R1+0x3b8], R22 ;  /* 0x0003b81601007387 */ /* 0x0001e80000100800 */
[----:B------:R1:W-:Y:S01]  /*e3d30*/  STL [R1+0x3b4], R15 ;  /* 0x0003b40f01007387 */ /* 0x0003e20000100800 */
[----:B--2---:R-:W-:-:S03]  /*e3d40*/  LOP3.LUT R24, R20, 0xffff, RZ, 0xc0, !PT ;  /* 0x0000ffff14187812 */ /* 0x004fc600078ec0ff */
[----:B------:R2:W-:Y:S04]  /*e3d50*/  STL [R1+0x3b0], R11 ;  /* 0x0003b00b01007387 */ /* 0x0005e80000100800 */
[----:B------:R-:W4:Y:S01]  /*e3d60*/  LDL.LU R20, [R1+0x2f3c] ;  /* 0x002f3c0001147983 */ /* 0x000f220000300800 */
[----:B0-----:R-:W-:Y:S02]  /*e3d70*/  SHF.R.U32.HI R22, RZ, 0x8, R12 ;  /* 0x00000008ff167819 */ /* 0x001fe4000001160c */
[----:B---3--:R-:W-:Y:S02]  /*e3d80*/  LOP3.LUT R28, R16, 0xffff, RZ, 0xc0, !PT ;  /* 0x0000ffff101c7812 */ /* 0x008fe400078ec0ff */
[----:B-1----:R-:W-:Y:S02]  /*e3d90*/  LOP3.LUT R15, R18, 0xffff, RZ, 0xc0, !PT ;  /* 0x0000ffff120f7812 */ /* 0x002fe400078ec0ff */
[----:B----4-:R-:W-:-:S02]  /*e3da0*/  LOP3.LUT R23, R19, 0xffff, RZ, 0xc0, !PT ;  /* 0x0000ffff13177812 */ /* 0x010fc400078ec0ff */
[--C-:B------:R-:W-:Y:S02]  /*e3db0*/  PRMT R12, R12, 0x3340, R28.reuse ;  /* 0x000033400c0c7816 */ /* 0x100fe4000000001c */
[----:B------:R-:W-:Y:S02]  /*e3dc0*/  LOP3.LUT R26, R17, 0xffff, RZ, 0xc0, !PT ;  /* 0x0000ffff111a7812 */ /* 0x000fe400078ec0ff */
[----:B--2---:R-:W-:Y:S02]  /*e3dd0*/  LOP3.LUT R11, R21, 0xffff, RZ, 0xc0, !PT ;  /* 0x0000ffff150b7812 */ /* 0x004fe400078ec0ff */
[----:B------:R-:W-:Y:S02]  /*e3de0*/  SHF.R.U32.HI R21, RZ, 0x8, R28 ;  /* 0x00000008ff157819 */ /* 0x000fe4000001161c */
[----:B------:R-:W-:Y:S02]  /*e3df0*/  PRMT R28, R24, 0x3340, R26 ;  /* 0x00003340181c7816 */ /* 0x000fe4000000001a */
[----:B------:R-:W-:-:S02]  /*e3e00*/  LOP3.LUT R25, R29, 0xffff, RZ, 0xc0, !PT ;  /* 0x0000ffff1d197812 */ /* 0x000fc400078ec0ff */
[----:B------:R-:W2:Y:S04]  /*e3e10*/  LDL.LU R29, [R1+0x2f38] ;  /* 0x002f3800011d7983 */ /* 0x000ea80000300800 */
[----:B------:R-:W3:Y:S04]  /*e3e20*/  LDL.LU R17, [R1+0x2e88] ;  /* 0x002e880001117983 */ /* 0x000ee80000300800 */
[----:B------:R-:W4:Y:S04]  /*e3e30*/  LDL.LU R18, [R1+0x2e84] ;  /* 0x002e840001127983 */ /* 0x000f280000300800 */
[----:B------:R-:W2:Y:S04]  /*e3e40*/  LDL.LU R19, [R1+0xb34] ;  /* 0x000b340001137983 */ /* 0x000ea80000300800 */
[----:B------:R-:W3:Y:S04]  /*e3e50*/  LDL.LU R16, [R1+0xb30] ;  /* 0x000b300001107983 */ /* 0x000ee80000300800 */
[----:B------:R0:W-:Y:S04]  /*e3e60*/  STL [R1+0x664], R12 ;  /* 0x0006640c01007387 */ /* 0x0001e80000100800 */
[----:B------:R1:W-:Y:S01]  /*e3e70*/  STL [R1+0x660], R28 ;  /* 0x0006601c01007387 */ /* 0x0003e20000100800 */
[----:B0-----:R-:W-:-:S02]  /*e3e80*/  SHF.R.U32.HI R12, RZ, 0x8, R24 ;  /* 0x00000008ff0c7819 */ /* 0x001fc40000011618 */
[----:B------:R-:W-:Y:S02]  /*e3e90*/  SHF.R.U32.HI R24, RZ, 0x8, R15 ;  /* 0x00000008ff187819 */ /* 0x000fe4000001160f */
[--C-:B-1----:R-:W-:Y:S02]  /*e3ea0*/  PRMT R28, R15, 0x3340, R25.reuse ;  /* 0x000033400f1c7816 */ /* 0x102fe40000000019 */
[----:B------:R-:W3:Y:S04]  /*e3eb0*/  LDL.LU R15, [R1+0x3770] ;  /* 0x00377000010f7983 */ /* 0x000ee80000300800 */
[----:B------:R0:W-:Y:S01]  /*e3ec0*/  STL [R1+0x65c], R28 ;  /* 0x00065c1c01007387 */ /* 0x0001e20000100800 */
[----:B------:R-:W-:Y:S02]  /*e3ed0*/  SHF.R.U32.HI R26, RZ, 0x8, R26 ;  /* 0x00000008ff1a7819 */ /* 0x000fe4000001161a */
[----:B------:R-:W-:-:S02]  /*e3ee0*/  SHF.R.U32.HI R25, RZ, 0x8, R25 ;  /* 0x00000008ff197819 */ /* 0x000fc40000011619 */
        /* <DEDUP_REMOVED lines=20> */
[----:B0-----:R-:W-:-:S03]  /*e4030*/  LOP3.LUT R21, R20, 0xffff, RZ, 0xc0, !PT ;  /* 0x0000ffff14157812 */ /* 0x001fc600078ec0ff */
[----:B-1----:R-:W3:Y:S04]  /*e4040*/  LDL.LU R12, [R1+0x2f08] ;  /* 0x002f0800010c7983 */ /* 0x002ee80000300800 */
[----:B------:R-:W3:Y:S01]  /*e4050*/  LDL.LU R20, [R1+0x2ed4] ;  /* 0x002ed40001147983 */ /* 0x000ee20000300800 */
[----:B------:R-:W-:Y:S02]  /*e4060*/  SHF.R.U32.HI R24, RZ, 0x8, R21 ;  /* 0x00000008ff187819 */ /* 0x000fe40000011615 */
[----:B------:R-:W-:Y:S02]  /*e4070*/  LOP3.LUT R11, R0, 0xffff, RZ, 0xc0, !PT ;  /* 0x0000ffff000b7812 */ /* 0x000fe400078ec0ff */
[----:B--2---:R-:W-:Y:S02]  /*e4080*/  LOP3.LUT R28, R19, 0xffff, RZ, 0xc0, !PT ;  /* 0x0000ffff131c7812 */ /* 0x004fe400078ec0ff */
[----:B----4-:R-:W-:-:S02]  /*e4090*/  LOP3.LUT R23, R18, 0xffff, RZ, 0xc0, !PT ;  /* 0x0000ffff12177812 */ /* 0x010fc400078ec0ff */
[----:B------:R-:W-:Y:S01]  /*e40a0*/  LOP3.LUT R29, R29, 0xffff, RZ, 0xc0, !PT ;  /* 0x0000ffff1d1d7812 */ /* 0x000fe200078ec0ff */
[----:B------:R-:W2:Y:S01]  /*e40b0*/  LDL.LU R18, [R1+0x2ed0] ;  /* 0x002ed00001127983 */ /* 0x000ea20000300800 */
[----:B------:R-:W-:Y:S02]  /*e40c0*/  PRMT R21, R21, 0x3340, R28 ;  /* 0x0000334015157816 */ /* 0x000fe4000000001c */
[----:B---3--:R-:W-:Y:S01]  /*e40d0*/  LOP3.LUT R26, R16, 0xffff, RZ, 0xc0, !PT ;  /* 0x0000ffff101a7812 */ /* 0x008fe200078ec0ff */
[----:B------:R-:W3:Y:S04]  /*e40e0*/  LDL.LU R19, [R1+0x2e90] ;  /* 0x002e900001137983 */ /* 0x000ee80000300800 */
[----:B------:R-:W4:Y:S01]  /*e40f0*/  LDL.LU R16, [R1+0x2c4] ;  /* 0x0002c40001107983 */ /* 0x000f220000300800 */
[----:B------:R-:W-:-:S02]  /*e4100*/  LOP3.LUT R17, R17, 0xffff, RZ, 0xc0, !PT ;  /* 0x0000ffff11117812 */ /* 0x000fc400078ec0ff */
[----:B------:R-:W-:Y:S02]  /*e4110*/  SHF.R.U32.HI R22, RZ, 0x8, R28 ;  /* 0x00000008ff167819 */ /* 0x000fe4000001161c */
[----:B------:R-:W-:Y:S02]  /*e4120*/  PRMT R28, R29, 0x3340, R26 ;  /* 0x000033401d1c7816 */ /* 0x000fe4000000001a */
[----:B------:R-:W-:Y:S02]  /*e4130*/  LOP3.LUT R25, R15, 0xffff, RZ, 0xc0, !PT ;  /* 0x0000ffff0f197812 */ /* 0x000fe400078ec0ff */
[----:B------:R-:W3:Y:S04]  /*e4140*/  LDL.LU R15, [R1+0x376c] ;  /* 0x00376c00010f7983 */ /* 0x000ee80000300800 */
[----:B------:R-:W3:Y:S04]  /*e4150*/  LDL.LU R0, [R1+0x3768] ;  /* 0x0037680001007983 */ /* 0x000ee80000300800 */
[----:B------:R0:W-:Y:S04]  /*e4160*/  STL [R1+0x654], R21 ;  /* 0x0006541501007387 */ /* 0x0001e80000100800 */
[----:B------:R1:W-:Y:S01]  /*e4170*/  STL [R1+0x650], R28 ;  /* 0x0006501c01007387 */ /* 0x0003e20000100800 */
[----:B0-----:R-:W-:-:S02]  /*e4180*/  SHF.R.U32.HI R21, RZ, 0x8, R29 ;  /* 0x00000008ff157819 */ /* 0x001fc4000001161d */
[----:B------:R-:W-:Y:S02]  /*e4190*/  SHF.R.U32.HI R29, RZ, 0x8, R26 ;  /* 0x00000008ff1d7819 */ /* 0x000fe4000001161a */
[----:B------:R-:W-:Y:S02]  /*e41a0*/  PRMT R26, R17, 0x3340, R25 ;  /* 0x00003340111a7816 */ /* 0x000fe40000000019 */
[----:B-1----:R-:W-:Y:S02]  /*e41b0*/  SHF.R.U32.HI R28, RZ, 0x8, R17 ;  /* 0x00000008ff1c7819 */ /* 0x002fe40000011611 */
[----:B------:R-:W3:Y:S04]  /*e41c0*/  LDL.LU R17, [R1+0x3764] ;  /* 0x0037640001117983 */ /* 0x000ee80000300800 */
        /* <DEDUP_REMOVED lines=14> */
[----:B------:R-:W3:Y:S01]  /*e42b0*/  LDL.LU R29, [R1+0x3760] ;  /* 0x00376000011d7983 */ /* 0x000ee20000300800 */
[----:B------:R-:W-:Y:S02]  /*e42c0*/  PRMT R23, R23, 0x3340, R24 ;  /* 0x0000334017177816 */ /* 0x000fe40000000018 */
[----:B------:R-:W-:Y:S02]  /*e42d0*/  LOP3.LUT R28, R28, 0xffff, RZ, 0xc0, !PT ;  /* 0x0000ffff1c1c7812 */ /* 0x000fe400078ec0ff */
[----:B------:R-:W-:Y:S02]  /*e42e0*/  LOP3.LUT R26, R26, 0xffff, RZ, 0xc0, !PT ;  /* 0x0000ffff1a1a7812 */ /* 0x000fe400078ec0ff */
[----:B------:R-:W-:Y:S02]  /*e42f0*/  PRMT R21, R21, 0x3340, R22 ;  /* 0x0000334015157816 */ /* 0x000fe40000000016 */
[----:B------:R-:W-:Y:S01]  /*e4300*/  LOP3.LUT R25, R25, 0xffff, RZ, 0xc0, !PT ;  /* 0x0000ffff19197812 */ /* 0x000fe200078ec0ff */
[----:B------:R-:W-:Y:S01]  /*e4310*/  STL [R1+0x2b8], R23 ;  /* 0x0002b81701007387 */ /* 0x000fe20000100800 */
[----:B------:R-:W-:-:S03]  /*e4320*/  PRMT R22, R28, 0x3340, R26 ;  /* 0x000033401c167816 */ /* 0x000fc6000000001a */
[----:B------:R0:W-:Y:S01]  /*e4330*/  STL [R1+0x2b4], R21 ;  /* 0x0002b41501007387 */ /* 0x0001e20000100800 */
[----:B------:R-:W-:Y:S02]  /*e4340*/  PRMT R11, R25, 0x3340, R11 ;  /* 0x00003340190b7816 */ /* 0x000fe4000000000b */
[----:B------:R-:W-:Y:S01]  /*e4350*/  LOP3.LUT R20, R20, 0xffff, RZ, 0xc0, !PT ;  /* 0x0000ffff14147812 */ /* 0x000fe200078ec0ff */
[----:B------:R-:W-:Y:S04]  /*e4360*/  STL [R1+0x2b0], R22 ;  /* 0x0002b01601007387 */ /* 0x000fe80000100800 */
[----:B------:R1:W-:Y:S01]  /*e4370*/  STL [R1+0x2ac], R11 ;  /* 0x0002ac0b01007387 */ /* 0x0003e20000100800 */
[----:B0-----:R-:W-:Y:S02]  /*e4380*/  LOP3.LUT R21, R12, 0xffff, RZ, 0xc0, !PT ;  /* 0x0000ffff0c157812 */ /* 0x001fe400078ec0ff */
[----:B------:R-:W-:-:S02]  /*e4390*/  SHF.R.U32.HI R23, RZ, 0x8, R20 ;  /* 0x00000008ff177819 */ /* 0x000fc40000011614 */
[----:B--2---:R-:W-:Y:S02]  /*e43a0*/  LOP3.LUT R12, R18, 0xffff, RZ, 0xc0, !PT ;  /* 0x0000ffff120c7812 */ /* 0x004fe400078ec0ff */
[----:B------:R-:W2:Y:S01]  /*e43b0*/  LDL.LU R18, [R1+0x2f5c] ;  /* 0x002f5c0001127983 */ /* 0x000ea20000300800 */
[----:B----4-:R-:W-:Y:S02]  /*e43c0*/  LOP3.LUT R28, R16, 0xffff, RZ, 0xc0, !PT ;  /* 0x0000ffff101c7812 */ /* 0x010fe400078ec0ff */
[----:B---3--:R-:W-:Y:S02]  /*e43d0*/  LOP3.LUT R24, R19, 0xffff, RZ, 0xc0, !PT ;  /* 0x0000ffff13187812 */ /* 0x008fe400078ec0ff */
[----:B-1----:R-:W-:Y:S02]  /*e43e0*/  LOP3.LUT R11, R15, 0xffff, RZ, 0xc0, !PT ;  /* 0x0000ffff0f0b7812 */ /* 0x002fe400078ec0ff */
[----:B------:R-:W3:Y:S01]  /*e43f0*/  LDL.LU R15, [R1+0x2f58] ;  /* 0x002f5800010f7983 */ /* 0x000ee20000300800 */
[----:B------:R-:W-:-:S02]  /*e4400*/  LOP3.LUT R25, R17, 0xffff, RZ, 0xc0, !PT ;  /* 0x0000ffff11197812 */ /* 0x000fc400078ec0ff */
[----:B------:R-:W-:Y:S02]  /*e4410*/  SHF.R.U32.HI R17, RZ, 0x8, R21 ;  /* 0x00000008ff117819 */ /* 0x000fe40000011615 */
[--C-:B------:R-:W-:Y:S02]  /*e4420*/  PRMT R21, R21, 0x3340, R28.reuse ;  /* 0x0000334015157816 */ /* 0x100fe4000000001c */
[----:B------:R-:W-:Y:S02]  /*e4430*/  SHF.R.U32.HI R28, RZ, 0x8, R28 ;  /* 0x00000008ff1c7819 */ /* 0x000fe4000001161c */
[----:B------:R-:W-:Y:S02]  /*e4440*/  LOP3.LUT R26, R29, 0xffff, RZ, 0xc0, !PT ;  /* 0x0000ffff1d1a7812 */ /* 0x000fe400078ec0ff */
[----:B------:R-:W4:Y:S04]  /*e4450*/  LDL.LU R29, [R1+0x2f28] ;  /* 0x002f2800011d7983 */ /* 0x000f280000300800 */
[----:B------:R-:W4:Y:S01]  /*e4460*/  LDL.LU R19, [R1+0x2f24] ;  /* 0x002f240001137983 */ /* 0x000f220000300800 */
[----:B------:R-:W-:-:S03]  /*e4470*/  PRMT R20, R20, 0x3340, R26 ;  /* 0x0000334014147816 */ /* 0x000fc6000000001a */
[----:B------:R-:W4:Y:S04]  /*e4480*/  LDL.LU R16, [R1+0xb44] ;  /* 0x000b440001107983 */ /* 0x000f280000300800 */
[----:B------:R0:W-:Y:S04]  /*e4490*/  STL [R1+0x644], R21 ;  /* 0x0006441501007387 */ /* 0x0001e80000100800 */
[----:B------:R-:W4:Y:S04]  /*e44a0*/  LDL.LU R22, [R1+0x2cc] ;  /* 0x0002cc0001167983 */ /* 0x000f280000300800 */
        /* <DEDUP_REMOVED lines=11> */
[----:B------:R-:W-:Y:S01]  /*e4560*/  LOP3.LUT R17, R28, 0xffff, RZ, 0xc0, !PT ;  /* 0x0000ffff1c117812 */ /* 0x000fe200078ec0ff */
[----:B------:R-:W-:Y:S01]  /*e4570*/  IMAD.MOV.U32 R28, RZ, RZ, R20 ;  /* 0x000000ffff1c7224 */ /* 0x000fe200078e0014 */
[----:B------:R-:W-:Y:S02]  /*e4580*/  LOP3.LUT R20, R26, 0xffff, RZ, 0xc0, !PT ;  /* 0x0000ffff1a147812 */ /* 0x000fe400078ec0ff */
[----:B------:R-:W-:Y:S02]  /*e4590*/  LOP3.LUT R26, R25, 0xffff, RZ, 0xc0, !PT ;  /* 0x0000ffff191a7812 */ /* 0x000fe400078ec0ff */
[----:B------:R-:W-:-:S02]  /*e45a0*/  PRMT R24, R24, 0x3340, R17 ;  /* 0x0000334018187816 */ /* 0x000fc40000000011 */
[----:B------:R-:W-:Y:S02]  /*e45b0*/  LOP3.LUT R25, R12, 0xffff, RZ, 0xc0, !PT ;  /* 0x0000ffff0c197812 */ /* 0x000fe400078ec0ff */
[----:B------:R-:W4:Y:S04]  /*e45c0*/  LDL.LU R12, [R1+0x375c] ;  /* 0x00375c00010c7983 */ /* 0x000f280000300800 */
[----:B------:R-:W4:Y:S01]  /*e45d0*/  LDL.LU R17, [R1+0x3758] ;  /* 0x0037580001117983 */ /* 0x000f220000300800 */
[----:B------:R-:W-:-:S03]  /*e45e0*/  PRMT R20, R20, 0x3340, R26 ;  /* 0x0000334014147816 */ /* 0x000fc6000000001a */
[----:B------:R-:W-:Y:S04]  /*e45f0*/  STL [R1+0x2a8], R24 ;  /* 0x0002a81801007387 */ /* 0x000fe80000100800 */
[----:B------:R-:W4:Y:S01]  /*e4600*/  LDL.LU R26, [R1+0xb40] ;  /* 0x000b4000011a7983 */ /* 0x000f220000300800 */
[----:B------:R-:W-:Y:S02]  /*e4610*/  LOP3.LUT R23, R23, 0xffff, RZ, 0xc0, !PT ;  /* 0x0000ffff17177812 */ /* 0x000fe400078ec0ff */
[----:B------:R-:W-:Y:S02]  /*e4620*/  LOP3.LUT R28, R28, 0xffff, RZ, 0xc0, !PT ;  /* 0x0000ffff1c1c7812 */ /* 0x000fe400078ec0ff */
[----:B------:R-:W-:Y:S02]  /*e4630*/  SHF.R.U32.HI R11, RZ, 0x8, R11 ;  /* 0x00000008ff0b7819 */ /* 0x000fe4000001160b */
[----:B------:R-:W-:-:S02]  /*e4640*/  PRMT R23, R23, 0x3340, R28 ;  /* 0x0000334017177816 */ /* 0x000fc4000000001c */
[----:B------:R-:W-:-:S03]  /*e4650*/  LOP3.LUT R11, R11, 0xffff, RZ, 0xc0, !PT ;  /* 0x0000ffff0b0b7812 */ /* 0x000fc600078ec0ff */
[----:B------:R-:W-:Y:S01]  /*e4660*/  STL [R1+0x2a4], R23 ;  /* 0x0002a41701007387 */ /* 0x000fe20000100800 */
[----:B------:R-:W-:-:S03]  /*e4670*/  PRMT R11, R25, 0x3340, R11 ;  /* 0x00003340190b7816 */ /* 0x000fc6000000000b */
[----:B------:R2:W-:Y:S04]  /*e4680*/  STL [R1+0x2a0], R20 ;  /* 0x0002a01401007387 */ /* 0x0005e80000100800 */
[----:B------:R0:W-:Y:S01]  /*e4690*/  STL [R1+0x29c], R11 ;  /* 0x00029c0b01007387 */ /* 0x0001e20000100800 */
[----:B--2---:R-:W-:-:S03]  /*e46a0*/  LOP3.LUT R20, R18, 0xffff, RZ, 0xc0, !PT ;  /* 0x0000ffff12147812 */ /* 0x004fc600078ec0ff */
[----:B------:R-:W2:Y:S01]  /*e46b0*/  LDL.LU R18, [R1+0x2ef0] ;  /* 0x002ef00001127983 */ /* 0x000ea20000300800 */
[----:B---3--:R-:W-:-:S03]  /*e46c0*/  LOP3.LUT R24, R15, 0xffff, RZ, 0xc0, !PT ;  /* 0x0000ffff0f187812 */ /* 0x008fc600078ec0ff */
[----:B------:R-:W3:Y:S01]  /*e46d0*/  LDL.LU R15, [R1+0x2eec] ;  /* 0x002eec00010f7983 */ /* 0x000ee20000300800 */
[----:B----4-:R-:W-:Y:S02]  /*e46e0*/  LOP3.LUT R28, R16, 0xffff, RZ, 0xc0, !PT ;  /* 0x0000ffff101c7812 */ /* 0x010fe400078ec0ff */
[----:B------:R-:W-:Y:S02]  /*e46f0*/  LOP3.LUT R25, R22, 0xffff, RZ, 0xc0, !PT ;  /* 0x0000ffff16197812 */ /* 0x000fe400078ec0ff */
[----:B------:R-:W-:Y:S02]  /*e4700*/  SHF.R.U32.HI R22, RZ, 0x8, R20 ;  /* 0x00000008ff167819 */ /* 0x000fe40000011614 */
[----:B------:R-:W-:Y:S02]  /*e4710*/  PRMT R20, R20, 0x3340, R28 ;  /* 0x0000334014147816 */ /* 0x000fe4000000001c */
[----:B------:R-:W-:Y:S02]  /*e4720*/  LOP3.LUT R29, R29, 0xffff, RZ, 0xc0, !PT ;  /* 0x0000ffff1d1d7812 */ /* 0x000fe400078ec0ff */
[----:B------:R-:W-:-:S02]  /*e4730*/  LOP3.LUT R23, R19, 0xffff, RZ, 0xc0, !PT ;  /* 0x0000ffff13177812 */ /* 0x000fc400078ec0ff */
[----:B------:R-:W4:Y:S04]  /*e4740*/  LDL.LU R19, [R1+0x2ec0] ;  /* 0x002ec00001137983 */ /* 0x000f280000300800 */
[----:B------:R-:W4:Y:S01]  /*e4750*/  LDL.LU R16, [R1+0x2ebc] ;  /* 0x002ebc0001107983 */ /* 0x000f220000300800 */
[----:B0-----:R-:W-:Y:S02]  /*e4760*/  LOP3.LUT R11, R21, 0xffff, RZ, 0xc0, !PT ;  /* 0x0000ffff150b7812 */ /* 0x001fe400078ec0ff */
[----:B------:R-:W-:Y:S01]  /*e4770*/  SHF.R.U32.HI R21, RZ, 0x8, R28 ;  /* 0x00000008ff157819 */ /* 0x000fe2000001161c */
[----:B------:R0:W-:Y:S02]  /*e4780*/  STL [R1+0x634], R20 ;  /* 0x0006341401007387 */ /* 0x0001e40000100800 */
[----:B0-----:R-:W-:-:S02]  /*e4790*/  SHF.R.U32.HI R20, RZ, 0x8, R24 ;  /* 0x00000008ff147819 */ /* 0x001fc40000011618 */
[----:B------:R-:W-:-:S04]  /*e47a0*/  LOP3.LUT R26, R26, 0xffff, RZ, 0xc0, !PT ;  /* 0x0000ffff1a1a7812 */ /* 0x000fc800078ec0ff */
[----:B------:R-:W-:Y:S02]  /*e47b0*/  PRMT R28, R24, 0x3340, R26 ;  /* 0x00003340181c7816 */ /* 0x000fe4000000001a */
[----:B------:R-:W-:-:S03]  /*e47c0*/  SHF.R.U32.HI R24, RZ, 0x8, R29 ;  /* 0x00000008ff187819 */ /* 0x000fc6000001161d */
[----:B------:R0:W-:Y:S02]  /*e47d0*/  STL [R1+0x630], R28 ;  /* 0x0006301c01007387 */ /* 0x0001e40000100800 */
[--C-:B0-----:R-:W-:Y:S02]  /*e47e0*/  PRMT R28, R29, 0x3340, R25.reuse ;  /* 0x000033401d1c7816 */ /* 0x101fe40000000019 */
[----:B------:R-:W4:Y:S04]  /*e47f0*/  LDL.LU R29, [R1+0x3754] ;  /* 0x00375400011d7983 */ /* 0x000f280000300800 */
        /* <DEDUP_REMOVED lines=26> */
[----:B--2---:R-:W-:-:S04]  /*e49a0*/  LOP3.LUT R18, R18, 0xffff, RZ, 0xc0, !PT ;  /* 0x0000ffff12127812 */ /* 0x004fc800078ec0ff */
[----:B------:R-:W-:Y:S02]  /*e49b0*/  SHF.R.U32.HI R12, RZ, 0x8, R18 ;  /* 0x00000008ff0c7819 */ /* 0x000fe40000011612 */
[----:B---3--:R-:W-:Y:S02]  /*e49c0*/  LOP3.LUT R22, R15, 0xffff, RZ, 0xc0, !PT ;  /* 0x0000ffff0f167812 */ /* 0x008fe400078ec0ff */
[----:B------:R-:W2:Y:S01]  /*e49d0*/  LDL.LU R15, [R1+0x2f7c] ;  /* 0x002f7c00010f7983 */ /* 0x000ea20000300800 */
[----:B------:R-:W-:Y:S02]  /*e49e0*/  LOP3.LUT R12, R12, 0xffff, RZ, 0xc0, !PT ;  /* 0x0000ffff0c0c7812 */ /* 0x000fe400078ec0ff */
[----:B----4-:R-:W-:Y:S02]  /*e49f0*/  LOP3.LUT R24, R19, 0xffff, RZ, 0xc0, !PT ;  /* 0x0000ffff13187812 */ /* 0x010fe400078ec0ff */
[----:B------:R-:W-:Y:S01]  /*e4a00*/  LOP3.LUT R20, R16, 0xffff, RZ, 0xc0, !PT ;  /* 0x0000ffff10147812 */ /* 0x000fe200078ec0ff */
[----:B------:R-:W3:Y:S04]  /*e4a10*/  LDL.LU R19, [R1+0x2f78] ;  /* 0x002f780001137983 */ /* 0x000ee80000300800 */
[----:B------:R-:W4:Y:S04]  /*e4a20*/  LDL.LU R0, [R1+0x2f40] ;  /* 0x002f400001007983 */ /* 0x000f280000300800 */
[----:B------:R-:W4:Y:S04]  /*e4a30*/  LDL.LU R16, [R1+0x2efc] ;  /* 0x002efc0001107983 */ /* 0x000f280000300800 */
[----:B------:R-:W4:Y:S01]  /*e4a40*/  LDL.LU R17, [R1+0xb54] ;  /* 0x000b540001117983 */ /* 0x000f220000300800 */
[----:B------:R-:W-:-:S03]  /*e4a50*/  LOP3.LUT R28, R29, 0xffff, RZ, 0xc0, !PT ;  /* 0x0000ffff1d1c7812 */ /* 0x000fc600078ec0ff */
[----:B------:R-:W4:Y:S04]  /*e4a60*/  LDL.LU R29, [R1+0xb50] ;  /* 0x000b5000011d7983 */ /* 0x000f280000300800 */
[----:B------:R-:W4:Y:S01]  /*e4a70*/  LDL.LU R21, [R1+0x910] ;  /* 0x0009100001157983 */ /* 0x000f220000300800 */
[--C-:B------:R-:W-:Y:S02]  /*e4a80*/  PRMT R23, R18, 0x3340, R28.reuse ;  /* 0x0000334012177816 */ /* 0x100fe4000000001c */
[----:B------:R-:W-:Y:S02]  /*e4a90*/  SHF.R.U32.HI R18, RZ, 0x8, R28 ;  /* 0x00000008ff127819 */ /* 0x000fe4000001161c */
[----:B------:R-:W-:Y:S01]  /*e4aa0*/  SHF.R.U32.HI R28, RZ, 0x8, R22 ;  /* 0x00000008ff1c7819 */ /* 0x000fe20000011616 */
[----:B------:R0:W-:Y:S02]  /*e4ab0*/  STL [R1+0x624], R23 ;  /* 0x0006241701007387 */ /* 0x0001e40000100800 */
[----:B0-----:R-:W-:-:S02]  /*e4ac0*/  PRMT R23, R22, 0x3340, R26 ;  /* 0x0000334016177816 */ /* 0x001fc4000000001a */
[----:B------:R-:W-:Y:S02]  /*e4ad0*/  SHF.R.U32.HI R22, RZ, 0x8, R26 ;  /* 0x00000008ff167819 */ /* 0x000fe4000001161a */
[----:B------:R-:W-:Y:S01]  /*e4ae0*/  PRMT R26, R24, 0x3340, R25 ;  /* 0x00003340181a7816 */ /* 0x000fe20000000019 */
[----:B------:R0:W-:Y:S01]  /*e4af0*/  STL [R1+0x620], R23 ;  /* 0x0006201701007387 */ /* 0x0001e20000100800 */
[----:B------:R-:W-:Y:S02]  /*e4b00*/  LOP3.LUT R18, R18, 0xffff, RZ, 0xc0, !PT ;  /* 0x0000ffff12127812 */ /* 0x000fe400078ec0ff */
[----:B0-----:R-:W-:Y:S02]  /*e4b10*/  SHF.R.U32.HI R23, RZ, 0x8, R24 ;  /* 0x00000008ff177819 */ /* 0x001fe40000011618 */
[----:B------:R-:W4:Y:S04]  /*e4b20*/  LDL.LU R24, [R1+0x3750] ;  /* 0x0037500001187983 */ /* 0x000f280000300800 */
[----:B------:R0:W-:Y:S01]  /*e4b30*/  STL [R1+0x61c], R26 ;  /* 0x00061c1a01007387 */ /* 0x0001e20000100800 */
[----:B------:R-:W-:-:S02]  /*e4b40*/  PRMT R12, R12, 0x3340, R18 ;  /* 0x000033400c0c7816 */ /* 0x000fc40000000012 */
[----:B0-----:R-:W-:Y:S02]  /*e4b50*/  SHF.R.U32.HI R26, RZ, 0x8, R25 ;  /* 0x00000008ff1a7819 */ /* 0x001fe40000011619 */
[----:B------:R-:W-:Y:S02]  /*e4b60*/  SHF.R.U32.HI R25, RZ, 0x8, R20 ;  /* 0x00000008ff197819 */ /* 0x000fe40000011614 */
[----:B------:R-:W-:-:S05]  /*e4b70*/  PRMT R20, R20, 0x3340, R11 ;  /* 0x0000334014147816 */ /* 0x000fca000000000b */
[----:B------:R0:W-:Y:S02]  /*e4b80*/  STL [R1+0x618], R20 ;  /* 0x0006181401007387 */ /* 0x0001e40000100800 */
[----:B0-----:R-:W-:Y:S02]  /*e4b90*/  LOP3.LUT R20, R28, 0xffff, RZ, 0xc0, !PT ;  /* 0x0000ffff1c147812 */ /* 0x001fe400078ec0ff */
[----:B------:R-:W-:Y:S02]  /*e4ba0*/  LOP3.LUT R28, R23, 0xffff, RZ, 0xc0, !PT ;  /* 0x0000ffff171c7812 */ /* 0x000fe400078ec0ff */
[----:B------:R-:W4:Y:S04]  /*e4bb0*/  LDL.LU R23, [R1+0x374c] ;  /* 0x00374c0001177983 */ /* 0x000f280000300800 */
[----:B------:R-:W4:Y:S04]  /*e4bc0*/  LDL.LU R18, [R1+0x3748] ;  /* 0x0037480001127983 */ /* 0x000f280000300800 */
[----:B------:R0:W-:Y:S04]  /*e4bd0*/  STL [R1+0x288], R12 ;  /* 0x0002880c01007387 */ /* 0x0001e80000100800 */
[----:B0-----:R-:W4:Y:S01]  /*e4be0*/  LDL.LU R12, [R1+0x3744] ;  /* 0x00374400010c7983 */ /* 0x001f220000300800 */
[----:B------:R-:W-:-:S02]  /*e4bf0*/  SHF.R.U32.HI R11, RZ, 0x8, R11 ;  /* 0x00000008ff0b7819 */ /* 0x000fc4000001160b */
[----:B------:R-:W-:Y:S02]  /*e4c00*/  LOP3.LUT R22, R22, 0xffff, RZ, 0xc0, !PT ;  /* 0x0000ffff16167812 */ /* 0x000fe400078ec0ff */
[----:B------:R-:W-:Y:S02]  /*e4c10*/  LOP3.LUT R26, R26, 0xffff, RZ, 0xc0, !PT ;  /* 0x0000ffff1a1a7812 */ /* 0x000fe400078ec0ff */
[----:B------:R-:W-:Y:S02]  /*e4c20*/  LOP3.LUT R25, R25, 0xffff, RZ, 0xc0, !PT ;  /* 0x0000ffff19197812 */ /* 0x000fe400078ec0ff */
[----:B------:R-:W-:Y:S02]  /*e4c30*/  LOP3.LUT R11, R11, 0xffff, RZ, 0xc0, !PT ;  /* 0x0000ffff0b0b7812 */ /* 0x000fe400078ec0ff */
[----:B------:R-:W-:Y:S02]  /*e4c40*/  PRMT R20, R20, 0x3340, R22 ;  /* 0x0000334014147816 */ /* 0x000fe40000000016 */
[----:B------:R-:W-:-:S02]  /*e4c50*/  PRMT R22, R28, 0x3340, R26 ;  /* 0x000033401c167816 */ /* 0x000fc4000000001a */
[----:B------:R-:W-:Y:S01]  /*e4c60*/  PRMT R11, R25, 0x3340, R11 ;  /* 0x00003340190b7816 */ /* 0x000fe2000000000b */
[----:B------:R2:W-:Y:S04]  /*e4c70*/  STL [R1+0x284], R20 ;  /* 0x0002841401007387 */ /* 0x0005e80000100800 */
[----:B------:R0:W-:Y:S04]  /*e4c80*/  STL [R1+0x280], R22 ;  /* 0x0002801601007387 */ /* 0x0001e80000100800 */
[----:B------:R-:W-:Y:S01]  /*e4c90*/  STL [R1+0x27c], R11 ;  /* 0x00027c0b01007387 */ /* 0x000fe20000100800 */
[----:B--2---:R-:W-:-:S02]  /*e4ca0*/  LOP3.LUT R20, R15, 0xffff, RZ, 0xc0, !PT ;  /* 0x0000ffff0f147812 */ /* 0x004fc400078ec0ff */
[----:B---3--:R-:W-:Y:S02]  /*e4cb0*/  LOP3.LUT R15, R19, 0xffff, RZ, 0xc0, !PT ;  /* 0x0000ffff130f7812 */ /* 0x008fe400078ec0ff */
[----:B------:R-:W2:Y:S01]  /*e4cc0*/  LDL.LU R19, [R1+0x2f90] ;  /* 0x002f900001137983 */ /* 0x000ea20000300800 */
[----:B----4-:R-:W-:Y:S02]  /*e4cd0*/  LOP3.LUT R28, R17, 0xffff, RZ, 0xc0, !PT ;  /* 0x0000ffff111c7812 */ /* 0x010fe400078ec0ff */
[----:B0-----:R-:W-:Y:S01]  /*e4ce0*/  LOP3.LUT R22, R16, 0xffff, RZ, 0xc0, !PT ;  /* 0x0000ffff10167812 */ /* 0x001fe200078ec0ff */
[----:B------:R-:W3:Y:S04]  /*e4cf0*/  LDL.LU R17, [R1+0x2f8c] ;  /* 0x002f8c0001117983 */ /* 0x000ee80000300800 */
[----:B------:R-:W4:Y:S01]  /*e4d00*/  LDL.LU R16, [R1+0x2f0c] ;  /* 0x002f0c0001107983 */ /* 0x000f220000300800 */
[----:B------:R-:W-:-:S02]  /*e4d10*/  LOP3.LUT R0, R0, 0xffff, RZ, 0xc0, !PT ;  /* 0x0000ffff00007812 */ /* 0x000fc400078ec0ff */
[----:B------:R-:W-:Y:S02]  /*e4d20*/  LOP3.LUT R26, R29, 0xffff, RZ, 0xc0, !PT ;  /* 0x0000ffff1d1a7812 */ /* 0x000fe400078ec0ff */
[----:B------:R-:W-:Y:S02]  /*e4d30*/  LOP3.LUT R25, R21, 0xffff, RZ, 0xc0, !PT ;  /* 0x0000ffff15197812 */ /* 0x000fe400078ec0ff */
[--C-:B------:R-:W-:Y:S01]  /*e4d40*/  PRMT R21, R20, 0x3340, R28.reuse ;  /* 0x0000334014157816 */ /* 0x100fe2000000001c */
[----:B------:R-:W3:Y:S04]  /*e4d50*/  LDL.LU R29, [R1+0x2ed8] ;  /* 0x002ed800011d7983 */ /* 0x000ee80000300800 */
[----:B------:R0:W-:Y:S04]  /*e4d60*/  STL [R1+0x610], R21 ;  /* 0x0006101501007387 */ /* 0x0001e80000100800 */
[----:B0-----:R-:W3:Y:S01]  /*e4d70*/  LDL.LU R21, [R1+0x1b8] ;  /* 0x0001b80001157983 */ /* 0x001ee20000300800 */
[----:B------:R-:W-:-:S02]  /*e4d80*/  SHF.R.U32.HI R28, RZ, 0x8, R28 ;  /* 0x00000008ff1c7819 */ /* 0x000fc4000001161c */
[----:B------:R-:W-:Y:S02]  /*e4d90*/  LOP3.LUT R11, R12, 0xffff, RZ, 0xc0, !PT ;  /* 0x0000ffff0c0b7812 */ /* 0x000fe400078ec0ff */
        /* <DEDUP_REMOVED lines=17> */
[----:B------:R-:W-:-:S02]  /*e4eb0*/  LOP3.LUT R25, R0, 0xffff, RZ, 0xc0, !PT ;  /* 0x0000ffff00197812 */ /* 0x000fc400078ec0ff */
[----:B------:R-:W-:Y:S01]  /*e4ec0*/  PRMT R22, R22, 0x3340, R12 ;  /* 0x0000334016167816 */ /* 0x000fe2000000000c */
        /* <DEDUP_REMOVED lines=15> */
[----:B----4-:R-:W-:Y:S02]  /*e4fc0*/  LOP3.LUT R22, R16, 0xffff, RZ, 0xc0, !PT ;  /* 0x0000ffff10167812 */ /* 0x010fe400078ec0ff */
[----:B------:R-:W-:Y:S01]  /*e4fd0*/  SHF.R.U32.HI R18, RZ, 0x8, R20 ;  /* 0x00000008ff127819 */ /* 0x000fe20000011614 */
[----:B------:R-:W2:Y:S01]  /*e4fe0*/  LDL.LU R16, [R1+0x2f68] ;  /* 0x002f680001107983 */ /* 0x000ea20000300800 */
[----:B---3--:R-:W-:Y:S02]  /*e4ff0*/  LOP3.LUT R17, R17, 0xffff, RZ, 0xc0, !PT ;  /* 0x0000ffff11117812 */ /* 0x008fe400078ec0ff */
[----:B------:R-:W-:Y:S02]  /*e5000*/  LOP3.LUT R29, R29, 0xffff, RZ, 0xc0, !PT ;  /* 0x0000ffff1d1d7812 */ /* 0x000fe400078ec0ff */
[----:B------:R-:W-:-:S02]  /*e5010*/  LOP3.LUT R25, R21, 0xffff, RZ, 0xc0, !PT ;  /* 0x0000ffff15197812 */ /* 0x000fc400078ec0ff */
[----:B------:R-:W-:Y:S02]  /*e5020*/  LOP3.LUT R28, R12, 0xffff, RZ, 0xc0, !PT ;  /* 0x0000ffff0c1c7812 */ /* 0x000fe400078ec0ff */
[----:B------:R-:W-:Y:S01]  /*e5030*/  LOP3.LUT R26, R0, 0xffff, RZ, 0xc0, !PT ;  /* 0x0000ffff001a7812 */ /* 0x000fe200078ec0ff */
[----:B------:R-:W3:Y:S04]  /*e5040*/  LDL.LU R12, [R1+0x2f64] ;  /* 0x002f6400010c7983 */ /* 0x000ee80000300800 */
[----:B------:R-:W4:Y:S01]  /*e5050*/  LDL.LU R15, [R1+0x2f30] ;  /* 0x002f3000010f7983 */ /* 0x000f220000300800 */
[----:B------:R-:W-:-:S03]  /*e5060*/  PRMT R20, R20, 0x3340, R28 ;  /* 0x0000334014147816 */ /* 0x000fc6000000001c */
[----:B------:R-:W3:Y:S04]  /*e5070*/  LDL.LU R0, [R1+0x2f2c] ;  /* 0x002f2c0001007983 */ /* 0x000ee80000300800 */
[----:B------:R-:W3:Y:S01]  /*e5080*/  LDL.LU R19, [R1+0x918] ;  /* 0x0009180001137983 */ /* 0x000ee20000300800 */
        /* <DEDUP_REMOVED lines=21> */
[----:B------:R-:W-:Y:S02]  /*e51e0*/  PRMT R29, R29, 0x3340, R18 ;  /* 0x000033401d1d7816 */ /* 0x000fe40000000012 */
[----:B------:R-:W-:-:S02]  /*e51f0*/  LOP3.LUT R21, R11, 0xffff, RZ, 0xc0, !PT ;  /* 0x0000ffff0b157812 */ /* 0x000fc400078ec0ff */
[----:B------:R-:W-:Y:S02]  /*e5200*/  LOP3.LUT R11, R17, 0xffff, RZ, 0xc0, !PT ;  /* 0x0000ffff110b7812 */ /* 0x000fe400078ec0ff */
[----:B------:R-:W4:Y:S04]  /*e5210*/  LDL.LU R17, [R1+0x3734] ;  /* 0x0037340001117983 */ /* 0x000f280000300800 */
[----:B------:R-:W4:Y:S04]  /*e5220*/  LDL.LU R18, [R1+0x3730] ;  /* 0x0037300001127983 */ /* 0x000f280000300800 */
[----:B------:R0:W-:Y:S04]  /*e5230*/  STL [R1+0x268], R29 ;  /* 0x0002681d01007387 */ /* 0x0001e80000100800 */
[----:B0-----:R-:W4:Y:S01]  /*e5240*/  LDL.LU R29, [R1+0x372c] ;  /* 0x00372c00011d7983 */ /* 0x001f220000300800 */
[----:B------:R-:W-:-:S02]  /*e5250*/  LOP3.LUT R28, R28, 0xffff, RZ, 0xc0, !PT ;  /* 0x0000ffff1c1c7812 */ /* 0x000fc400078ec0ff */
[----:B------:R-:W-:Y:S02]  /*e5260*/  LOP3.LUT R26, R26, 0xffff, RZ, 0xc0, !PT ;  /* 0x0000ffff1a1a7812 */ /* 0x000fe400078ec0ff */
[----:B------:R-:W-:Y:S02]  /*e5270*/  LOP3.LUT R25, R25, 0xffff, RZ, 0xc0, !PT ;  /* 0x0000ffff19197812 */ /* 0x000fe400078ec0ff */
[----:B------:R-:W-:Y:S02]  /*e5280*/  PRMT R21, R20, 0x3340, R21 ;  /* 0x0000334014157816 */ /* 0x000fe40000000015 */
[----:B------:R-:W-:Y:S02]  /*e5290*/  PRMT R20, R28, 0x3340, R26 ;  /* 0x000033401c147816 */ /* 0x000fe4000000001a */
[----:B------:R-:W-:Y:S01]  /*e52a0*/  PRMT R11, R25, 0x3340, R11 ;  /* 0x00003340190b7816 */ /* 0x000fe2000000000b */
[----:B------:R0:W-:Y:S04]  /*e52b0*/  STL [R1+0x264], R21 ;  /* 0x0002641501007387 */ /* 0x0001e80000100800 */
[----:B------:R-:W-:Y:S04]  /*e52c0*/  STL [R1+0x260], R20 ;  /* 0x0002601401007387 */ /* 0x000fe80000100800 */
[----:B------:R-:W-:Y:S01]  /*e52d0*/  STL [R1+0x25c], R11 ;  /* 0x00025c0b01007387 */ /* 0x000fe20000100800 */
[----:B--2---:R-:W-:-:S04]  /*e52e0*/  LOP3.LUT R16, R16, 0xffff, RZ, 0xc0, !PT ;  /* 0x0000ffff10107812 */ /* 0x004fc800078ec0ff */
[----:B0-----:R-:W-:Y:S02]  /*e52f0*/  SHF.R.U32.HI R21, RZ, 0x8, R16 ;  /* 0x00000008ff157819 */ /* 0x001fe40000011610 */
[----:B---3--:R-:W-:-:S04]  /*e5300*/  LOP3.LUT R28, R19, 0xffff, RZ, 0xc0, !PT ;  /* 0x0000ffff131c7812 */ /* 0x008fc800078ec0ff */
[----:B------:R-:W-:Y:S02]  /*e5310*/  PRMT R16, R16, 0x3340, R28 ;  /* 0x0000334010107816 */ /* 0x000fe4000000001c */
[----:B----4-:R-:W-:Y:S02]  /*e5320*/  LOP3.LUT R25, R18, 0xffff, RZ, 0xc0, !PT ;  /* 0x0000ffff12197812 */ /* 0x010fe400078ec0ff */
[----:B------:R-:W-:Y:S02]  /*e5330*/  LOP3.LUT R26, R29, 0xffff, RZ, 0xc0, !PT ;  /* 0x0000ffff1d1a7812 */ /* 0x000fe400078ec0ff */
[----:B------:R-:W2:Y:S04]  /*e5340*/  LDL.LU R29, [R1+0x3728] ;  /* 0x00372800011d7983 */ /* 0x000ea80000300800 */
[----:B------:R-:W3:Y:S04]  /*e5350*/  LDL.LU R18, [R1+0x2ef8] ;  /* 0x002ef80001127983 */ /* 0x000ee80000300800 */
[----:B------:R0:W-:Y:S04]  /*e5360*/  STL [R1+0x5d0], R16 ;  /* 0x0005d01001007387 */ /* 0x0001e80000100800 */
[----:B0-----:R-:W4:Y:S01]  /*e5370*/  LDL.LU R16, [R1+0x25ec] ;  /* 0x0025ec0001107983 */ /* 0x001f220000300800 */
[----:B------:R-:W-:-:S02]  /*e5380*/  LOP3.LUT R12, R12, 0xffff, RZ, 0xc0, !PT ;  /* 0x0000ffff0c0c7812 */ /* 0x000fc400078ec0ff */
[----:B------:R-:W-:Y:S02]  /*e5390*/  SHF.R.U32.HI R19, RZ, 0x8, R28 ;  /* 0x00000008ff137819 */ /* 0x000fe4000001161c */
[----:B------:R-:W-:Y:S02]  /*e53a0*/  SHF.R.U32.HI R28, RZ, 0x8, R12 ;  /* 0x00000008ff1c7819 */ /* 0x000fe4000001160c */
[----:B------:R-:W-:Y:S02]  /*e53b0*/  PRMT R12, R12, 0x3340, R26 ;  /* 0x000033400c0c7816 */ /* 0x000fe4000000001a */
[----:B------:R-:W-:Y:S02]  /*e53c0*/  LOP3.LUT R15, R15, 0xffff, RZ, 0xc0, !PT ;  /* 0x0000ffff0f0f7812 */ /* 0x000fe400078ec0ff */
[----:B------:R-:W-:Y:S02]  /*e53d0*/  LOP3.LUT R0, R0, 0xffff, RZ, 0xc0, !PT ;  /* 0x0000ffff00007812 */ /* 0x000fe400078ec0ff */
[----:B------:R-:W-:Y:S01]  /*e53e0*/  LOP3.LUT R11, R17, 0xffff, RZ, 0xc0, !PT ;  /* 0x0000ffff110b7812 */ /* 0x000fe200078ec0ff */
[----:B------:R0:W-:Y:S01]  /*e53f0*/  STL [R1+0x32c], R12 ;  /* 0x00032c0c01007387 */ /* 0x0001e20000100800 */
[----:B------:R-:W-:-:S02]  /*e5400*/  PRMT R20, R15, 0x3340, R25 ;  /* 0x000033400f147816 */ /* 0x000fc40000000019 */
[----:B------:R-:W-:Y:S02]  /*e5410*/  SHF.R.U32.HI R26, RZ, 0x8, R26 ;  /* 0x00000008ff1a7819 */ /* 0x000fe4000001161a */
[----:B------:R-:W-:Y:S02]  /*e5420*/  SHF.R.U32.HI R17, RZ, 0x8, R0 ;  /* 0x00000008ff117819 */ /* 0x000fe40000011600 */
[----:B0-----:R-:W-:Y:S02]  /*e5430*/  SHF.R.U32.HI R12, RZ, 0x8, R15 ;  /* 0x00000008ff0c7819 */ /* 0x001fe4000001160f */
[----:B------:R-:W-:Y:S02]  /*e5440*/  SHF.R.U32.HI R15, RZ, 0x8, R25 ;  /* 0x00000008ff0f7819 */ /* 0x000fe40000011619 */
[--C-:B------:R-:W-:Y:S01]  /*e5450*/  PRMT R25, R0, 0x3340, R11.reuse ;  /* 0x0000334000197816 */ /* 0x100fe2000000000b */
[----:B------:R0:W-:Y:S01]  /*e5460*/  STL [R1+0x328], R20 ;  /* 0x0003281401007387 */ /* 0x0001e20000100800 */
[----:B------:R-:W-:-:S02]  /*e5470*/  SHF.R.U32.HI R0, RZ, 0x8, R11 ;  /* 0x00000008ff007819 */ /* 0x000fc4000001160b */
[----:B------:R-:W-:Y:S02]  /*e5480*/  LOP3.LUT R11, R19, 0xffff, RZ, 0xc0, !PT ;  /* 0x0000ffff130b7812 */ /* 0x000fe400078ec0ff */
[----:B------:R-:W-:Y:S02]  /*e5490*/  LOP3.LUT R28, R28, 0xffff, RZ, 0xc0, !PT ;  /* 0x0000ffff1c1c7812 */ /* 0x000fe400078ec0ff */
[----:B------:R-:W-:Y:S01]  /*e54a0*/  LOP3.LUT R26, R26, 0xffff, RZ, 0xc0, !PT ;  /* 0x0000ffff1a1a7812 */ /* 0x000fe200078ec0ff */
[----:B0-----:R-:W3:Y:S04]  /*e54b0*/  LDL.LU R20, [R1+0x2ef4] ;  /* 0x002ef40001147983 */ /* 0x001ee80000300800 */
[----:B------:R0:W-:Y:S01]  /*e54c0*/  STL [R1+0x324], R25 ;  /* 0x0003241901007387 */ /* 0x0001e20000100800 */
[----:B------:R-:W-:-:S02]  /*e54d0*/  LOP3.LUT R12, R12, 0xffff, RZ, 0xc0, !PT ;  /* 0x0000ffff0c0c7812 */ /* 0x000fc400078ec0ff */
[----:B------:R-:W-:Y:S02]  /*e54e0*/  LOP3.LUT R15, R15, 0xffff, RZ, 0xc0, !PT ;  /* 0x0000ffff0f0f7812 */ /* 0x000fe400078ec0ff */
[----:B0-----:R-:W-:Y:S02]  /*e54f0*/  LOP3.LUT R25, R21, 0xffff, RZ, 0xc0, !PT ;  /* 0x0000ffff15197812 */ /* 0x001fe400078ec0ff */
[----:B------:R-:W3:Y:S04]  /*e5500*/  LDL.LU R21, [R1+0x2c04] ;  /* 0x002c040001157983 */ /* 0x000ee80000300800 */
[----:B------:R-:W3:Y:S01]  /*e5510*/  LDL.LU R19, [R1+0x25e8] ;  /* 0x0025e80001137983 */ /* 0x000ee20000300800 */
[----:B------:R-:W-:Y:S02]  /*e5520*/  PRMT R25, R25, 0x3340, R11 ;  /* 0x0000334019197816 */ /* 0x000fe4000000000b */
[----:B------:R-:W-:-:S02]  /*e5530*/  PRMT R11, R28, 0x3340, R26 ;  /* 0x000033401c0b7816 */ /* 0x000fc4000000001a */
[----:B------:R-:W-:Y:S01]  /*e5540*/  LOP3.LUT R0, R0, 0xffff, RZ, 0xc0, !PT ;  /* 0x0000ffff00007812 */ /* 0x000fe200078ec0ff */
[----:B------:R-:W3:Y:S01]  /*e5550*/  LDL.LU R28, [R1+0xb4] ;  /* 0x0000b400011c7983 */ /* 0x000ee20000300800 */
[----:B------:R-:W-:-:S03]  /*e5560*/  LOP3.LUT R17, R17, 0xffff, RZ, 0xc0, !PT ;  /* 0x0000ffff11117812 */ /* 0x000fc600078ec0ff */
[----:B------:R0:W-:Y:S04]  /*e5570*/  STL [R1+0x24c], R25 ;  /* 0x00024c1901007387 */ /* 0x0001e80000100800 */
[----:B------:R1:W-:Y:S01]  /*e5580*/  STL [R1+0x250], R11 ;  /* 0x0002500b01007387 */ /* 0x0003e20000100800 */
[----:B0-----:R-:W-:Y:S02]  /*e5590*/  PRMT R25, R12, 0x3340, R15 ;  /* 0x000033400c197816 */ /* 0x001fe4000000000f */
[----:B-1----:R-:W-:Y:S01]  /*e55a0*/  PRMT R11, R17, 0x3340, R0 ;  /* 0x00003340110b7816 */ /* 0x002fe20000000000 */
[----:B------:R-:W3:Y:S04]  /*e55b0*/  LDL.LU R15, [R1+0x3724] ;  /* 0x00372400010f7983 */ /* 0x000ee80000300800 */
[----:B------:R-:W3:Y:S04]  /*e55c0*/  LDL.LU R12, [R1+0x3720] ;  /* 0x00372000010c7983 */ /* 0x000ee80000300800 */
[----:B------:R-:W3:Y:S04]  /*e55d0*/  LDL.LU R0, [R1+0x371c] ;  /* 0x00371c0001007983 */ /* 0x000ee80000300800 */
[----:B------:R-:W-:Y:S04]  /*e55e0*/  STL [R1+0x23c], R25 ;  /* 0x00023c1901007387 */ /* 0x000fe80000100800 */
[----:B------:R-:W3:Y:S04]  /*e55f0*/  LDL.LU R17, [R1+0x3718] ;  /* 0x0037180001117983 */ /* 0x000ee80000300800 */
[----:B------:R2:W-:Y:S02]  /*e5600*/  STL [R1+0x244], R11 ;  /* 0x0002440b01007387 */ /* 0x0005e40000100800 */
[----:B--2---:R-:W-:-:S05]  /*e5610*/  VIADD R11, R29, 0x113 ;  /* 0x000001131d0b7836 */ /* 0x004fca0000000000 */
[----:B------:R-:W-:Y:S02]  /*e5620*/  ISETP.GE.AND P0, PT, R11, UR58, PT ;  /* 0x0000003a0b007c0c */ /* 0x000fe4000bf06270 */
[----:B----4-:R-:W-:Y:S02]  /*e5630*/  R2UR UR58, R16 ;  /* 0x00000000103a72ca */ /* 0x010fe400000e0000 */
[----:B------:R-:W2:Y:S01]  /*e5640*/  LDL.LU R16, [R1+0x2c08] ;  /* 0x002c080001107983 */ /* 0x000ea20000300800 */
[C---:B------:R-:W-:Y:S01]  /*e5650*/  VIADD R25, R29.reuse, 0x111 ;  /* 0x000001111d197836 */ /* 0x040fe20000000000 */
[----:B---3--:R-:W-:Y:S01]  /*e5660*/  LOP3.LUT R18, R18, 0xffff, RZ, 0xc0, !PT ;  /* 0x0000ffff12127812 */ /* 0x008fe200078ec0ff */
[----:B------:R-:W-:Y:S01]  /*e5670*/  UMOV UR54, UR56 ;  /* 0x0000003800367c82 */ /* 0x000fe20008000000 */
[----:B------:R-:W-:Y:S01]  /*e5680*/  VIADD R26, R29, 0x10f ;  /* 0x0000010f1d1a7836 */ /* 0x000fe20000000000 */
[----:B------:R-:W-:Y:S02]  /*e5690*/  LOP3.LUT R20, R20, 0xffff, RZ, 0xc0, !PT ;  /* 0x0000ffff14147812 */ /* 0x000fe400078ec0ff */
[----:B------:R-:W-:-:S02]  /*e56a0*/  ISETP.LT.AND P1, PT, R17, UR6, !P0 ;  /* 0x0000000611007c0c */ /* 0x000fc4000c721270 */
[----:B------:R-:W-:Y:S01]  /*e56b0*/  ISETP.LT.AND P0, PT, R0, UR4, !P0 ;  /* 0x0000000400007c0c */ /* 0x000fe2000c701270 */
[----:B------:R-:W0:Y:S01]  /*e56c0*/  LDCU UR6, c[0x0][0x398] ;  /* 0x00007300ff0677ac */ /* 0x000e220008000800 */
[----:B------:R-:W-:Y:S01]  /*e56d0*/  LOP3.LUT R12, R12, 0xfffbffff, RZ, 0xc0, !PT ;  /* 0xfffbffff0c0c7812 */ /* 0x000fe200078ec0ff */
[----:B------:R-:W1:Y:S08]  /*e56e0*/  LDCU UR4, c[0x0][0x398] ;  /* 0x00007300ff0477ac */ /* 0x000e700008000800 */
[----:B------:R-:W-:-:S04]  /*e56f0*/  @P1 LOP3.LUT R12, R12, 0x40000, RZ, 0xfc, !PT ;  /* 0x000400000c0c1812 */ /* 0x000fc800078efcff */
[----:B------:R-:W-:-:S04]  /*e5700*/  LOP3.LUT R12, R12, 0xfffdffff, RZ, 0xc0, !PT ;  /* 0xfffdffff0c0c7812 */ /* 0x000fc800078ec0ff */
[----:B------:R-:W-:Y:S02]  /*e5710*/  @P0 LOP3.LUT R12, R12, 0x20000, RZ, 0xfc, !PT ;  /* 0x000200000c0c0812 */ /* 0x000fe400078efcff */
[----:B------:R-:W-:-:S04]  /*e5720*/  ISETP.GE.AND P0, PT, R25, UR60, PT ;  /* 0x0000003c19007c0c */ /* 0x000fc8000bf06270 */
[----:B0-----:R-:W-:Y:S02]  /*e5730*/  ISETP.LT.AND P1, PT, R17, UR6, !P0 ;  /* 0x0000000611007c0c */ /* 0x001fe4000c721270 */
[----:B------:R-:W-:Y:S02]  /*e5740*/  LOP3.LUT R28, R28, 0xffff, RZ, 0xc0, !PT ;  /* 0x0000ffff1c1c7812 */ /* 0x000fe400078ec0ff */
[----:B-1----:R-:W-:Y:S02]  /*e5750*/  ISETP.LT.AND P0, PT, R0, UR4, !P0 ;  /* 0x0000000400007c0c */ /* 0x002fe4000c701270 */
[----:B------:R-:W-:Y:S02]  /*e5760*/  LOP3.LUT R11, R15, 0xffff, RZ, 0xc0, !PT ;  /* 0x0000ffff0f0b7812 */ /* 0x000fe400078ec0ff */
[----:B------:R-:W-:Y:S02]  /*e5770*/  LOP3.LUT R12, R12, 0xfffeffff, RZ, 0xc0, !PT ;  /* 0xfffeffff0c0c7812 */ /* 0x000fe400078ec0ff */
[----:B------:R-:W-:-:S02]  /*e5780*/  R2UR UR60, R21 ;  /* 0x00000000153c72ca */ /* 0x000fc400000e0000 */
[----:B------:R-:W-:Y:S02]  /*e5790*/  R2UR UR56, R19 ;  /* 0x00000000133872ca */ /* 0x000fe400000e0000 */
[----:B------:R-:W-:Y:S02]  /*e57a0*/  SHF.R.U32.HI R25, RZ, 0x8, R18 ;  /* 0x00000008ff197819 */ /* 0x000fe40000011612 */
[--C-:B------:R-:W-:Y:S02]  /*e57b0*/  PRMT R21, R18, 0x3340, R28.reuse ;  /* 0x0000334012157816 */ /* 0x100fe4000000001c */
[----:B------:R-:W-:Y:S02]  /*e57c0*/  SHF.R.U32.HI R19, RZ, 0x8, R28 ;  /* 0x00000008ff137819 */ /* 0x000fe4000001161c */
[----:B------:R-:W-:Y:S02]  /*e57d0*/  SHF.R.U32.HI R18, RZ, 0x8, R20 ;  /* 0x00000008ff127819 */ /* 0x000fe40000011614 */
[----:B------:R-:W-:Y:S01]  /*e57e0*/  SHF.R.U32.HI R28, RZ, 0x8, R11 ;  /* 0x00000008ff1c7819 */ /* 0x000fe2000001160b */
[----:B------:R-:W3:Y:S01]  /*e57f0*/  LDL.LU R15, [R1+0x3714] ;  /* 0x00371400010f7983 */ /* 0x000ee20000300800 */
[----:B------:R-:W-:-:S02]  /*e5800*/  @P1 LOP3.LUT R12, R12, 0x10000, RZ, 0xfc, !PT ;  /* 0x000100000c0c1812 */ /* 0x000fc400078efcff */
[----:B------:R-:W-:Y:S02]  /*e5810*/  PRMT R20, R20, 0x3340, R11 ;  /* 0x0000334014147816 */ /* 0x000fe4000000000b */
[----:B------:R-:W-:Y:S02]  /*e5820*/  LOP3.LUT R25, R25, 0xffff, RZ, 0xc0, !PT ;  /* 0x0000ffff19197812 */ /* 0x000fe400078ec0ff */
[----:B------:R-:W-:Y:S02]  /*e5830*/  LOP3.LUT R11, R19, 0xffff, RZ, 0xc0, !PT ;  /* 0x0000ffff130b7812 */ /* 0x000fe400078ec0ff */
[----:B------:R-:W-:Y:S02]  /*e5840*/  LOP3.LUT R12, R12, 0xffff7fff, RZ, 0xc0, !PT ;  /* 0xffff7fff0c0c7812 */ /* 0x000fe400078ec0ff */
[----:B------:R-:W-:Y:S02]  /*e5850*/  LOP3.LUT R18, R18, 0xffff, RZ, 0xc0, !PT ;  /* 0x0000ffff12127812 */ /* 0x000fe400078ec0ff */
[----:B------:R-:W-:-:S02]  /*e5860*/  LOP3.LUT R28, R28, 0xffff, RZ, 0xc0, !PT ;  /* 0x0000ffff1c1c7812 */ /* 0x000fc400078ec0ff */
[----:B------:R-:W-:Y:S02]  /*e5870*/  PRMT R11, R25, 0x3340, R11 ;  /* 0x00003340190b7816 */ /* 0x000fe4000000000b */
[----:B------:R-:W-:Y:S01]  /*e5880*/  @P0 LOP3.LUT R12, R12, 0x8000, RZ, 0xfc, !PT ;  /* 0x000080000c0c0812 */ /* 0x000fe200078efcff */
[----:B------:R0:W-:Y:S01]  /*e5890*/  STL [R1+0x320], R21 ;  /* 0x0003201501007387 */ /* 0x0001e20000100800 */
[----:B------:R-:W-:Y:S02]  /*e58a0*/  PRMT R18, R18, 0x3340, R28 ;  /* 0x0000334012127816 */ /* 0x000fe4000000001c */
[----:B------:R-:W-:Y:S01]  /*e58b0*/  ISETP.GE.AND P0, PT, R26, UR54, PT ;  /* 0x000000361a007c0c */ /* 0x000fe2000bf06270 */
[----:B------:R-:W-:Y:S01]  /*e58c0*/  STL [R1+0x31c], R20 ;  /* 0x00031c1401007387 */ /* 0x000fe20000100800 */
[----:B------:R-:W1:Y:S01]  /*e58d0*/  LDCU UR4, c[0x0][0x398] ;  /* 0x00007300ff0477ac */ /* 0x000e620008000800 */
[----:B------:R-:W4:Y:S01]  /*e58e0*/  LDCU UR6, c[0x0][0x398] ;  /* 0x00007300ff0677ac */ /* 0x000f220008000800 */
[----:B--2---:R-:W-:-:S02]  /*e58f0*/  R2UR UR54, R16 ;  /* 0x00000000103672ca */ /* 0x004fc400000e0000 */
[----:B------:R-:W2:Y:S04]  /*e5900*/  LDL.LU R16, [R1+0x2c10] ;  /* 0x002c100001107983 */ /* 0x000ea80000300800 */
[----:B------:R1:W-:Y:S04]  /*e5910*/  STL [R1+0x234], R11 ;  /* 0x0002340b01007387 */ /* 0x0003e80000100800 */
[----:B------:R1:W-:Y:S04]  /*e5920*/  STL [R1+0x238], R18 ;  /* 0x0002381201007387 */ /* 0x0003e80000100800 */
[----:B0-----:R-:W2:Y:S04]  /*e5930*/  LDL.LU R21, [R1+0x2c18] ;  /* 0x002c180001157983 */ /* 0x001ea80000300800 */
[----:B------:R-:W2:Y:S01]  /*e5940*/  LDL.LU R19, [R1+0x2fa8] ;  /* 0x002fa80001137983 */ /* 0x000ea20000300800 */
[----:B------:R-:W-:-:S02]  /*e5950*/  ISETP.LT.AND P1, PT, R17, UR10, !P0 ;  /* 0x0000000a11007c0c */ /* 0x000fc4000c721270 */
[----:B------:R-:W-:Y:S02]  /*e5960*/  ISETP.LT.AND P0, PT, R0, UR8, !P0 ;  /* 0x0000000800007c0c */ /* 0x000fe4000c701270 */
[----:B------:R-:W-:Y:S01]  /*e5970*/  LOP3.LUT R12, R12, 0xffffbfff, RZ, 0xc0, !PT ;  /* 0xffffbfff0c0c7812 */ /* 0x000fe200078ec0ff */
[----:B------:R-:W0:Y:S01]  /*e5980*/  LDCU UR8, c[0x0][0x398] ;  /* 0x00007300ff0877ac */ /* 0x000e220008000800 */
[----:B------:R-:W0:Y:S01]  /*e5990*/  LDCU UR10, c[0x0][0x398] ;  /* 0x00007300ff0a77ac */ /* 0x000e220008000800 */
[----:B-1----:R-:W-:-:S06]  /*e59a0*/  VIADD R11, R29, 0x10d ;  /* 0x0000010d1d0b7836 */ /* 0x002fcc0000000000 */
[----:B------:R-:W-:-:S04]  /*e59b0*/  @P1 LOP3.LUT R12, R12, 0x4000, RZ, 0xfc, !PT ;  /* 0x000040000c0c1812 */ /* 0x000fc800078efcff */
[----:B------:R-:W-:-:S04]  /*e59c0*/  LOP3.LUT R12, R12, 0xffffdfff, RZ, 0xc0, !PT ;  /* 0xffffdfff0c0c7812 */ /* 0x000fc800078ec0ff */
[----:B------:R-:W-:Y:S02]  /*e59d0*/  @P0 LOP3.LUT R12, R12, 0x2000, RZ, 0xfc, !PT ;  /* 0x000020000c0c0812 */ /* 0x000fe400078efcff */
[----:B------:R-:W-:-:S04]  /*e59e0*/  ISETP.GE.AND P0, PT, R11, UR58, PT ;  /* 0x0000003a0b007c0c */ /* 0x000fc8000bf06270 */
[----:B------:R-:W-:Y:S02]  /*e59f0*/  ISETP.LT.AND P1, PT, R17, UR4, !P0 ;  /* 0x0000000411007c0c */ /* 0x000fe4000c721270 */
[----:B----4-:R-:W-:Y:S02]  /*e5a00*/  ISETP.LT.AND P0, PT, R0, UR6, !P0 ;  /* 0x0000000600007c0c */ /* 0x010fe4000c701270 */
[----:B------:R-:W-:Y:S01]  /*e5a10*/  LOP3.LUT R12, R12, 0xffffefff, RZ, 0xc0, !PT ;  /* 0xffffefff0c0c7812 */ /* 0x000fe200078ec0ff */
[----:B------:R-:W-:Y:S01]  /*e5a20*/  VIADD R11, R29, 0x10b ;  /* 0x0000010b1d0b7836 */ /* 0x000fe20000000000 */
[----:B------:R-:W1:Y:S01]  /*e5a30*/  LDCU UR4, c[0x0][0x398] ;  /* 0x00007300ff0477ac */ /* 0x000e620008000800 */
[----:B------:R-:W4:Y:S06]  /*e5a40*/  LDCU UR6, c[0x0][0x398] ;  /* 0x00007300ff0677ac */ /* 0x000f2c0008000800 */
[----:B------:R-:W-:-:S04]  /*e5a50*/  @P1 LOP3.LUT R12, R12, 0x1000, RZ, 0xfc, !PT ;  /* 0x000010000c0c1812 */ /* 0x000fc800078efcff */
[----:B------:R-:W-:-:S04]  /*e5a60*/  LOP3.LUT R12, R12, 0xfffff7ff, RZ, 0xc0, !PT ;  /* 0xfffff7ff0c0c7812 */ /* 0x000fc800078ec0ff */
[----:B------:R-:W-:Y:S02]  /*e5a70*/  @P0 LOP3.LUT R12, R12, 0x800, RZ, 0xfc, !PT ;  /* 0x000008000c0c0812 */ /* 0x000fe400078efcff */
[----:B------:R-:W-:-:S04]  /*e5a80*/  ISETP.GE.AND P0, PT, R11, UR60, PT ;  /* 0x0000003c0b007c0c */ /* 0x000fc8000bf06270 */
[----:B------:R-:W-:Y:S02]  /*e5a90*/  ISETP.LT.AND P1, PT, R17, UR12, !P0 ;  /* 0x0000000c11007c0c */ /* 0x000fe4000c721270 */
[----:B0-----:R-:W-:Y:S02]  /*e5aa0*/  ISETP.LT.AND P0, PT, R0, UR8, !P0 ;  /* 0x0000000800007c0c */ /* 0x001fe4000c701270 */
[----:B------:R-:W-:Y:S01]  /*e5ab0*/  LOP3.LUT R12, R12, 0xfffffbff, RZ, 0xc0, !PT ;  /* 0xfffffbff0c0c7812 */ /* 0x000fe200078ec0ff */
[C---:B------:R-:W-:Y:S02]  /*e5ac0*/  VIADD R11, R29.reuse, 0x109 ;  /* 0x000001091d0b7836 */ /* 0x040fe40000000000 */
[----:B------:R-:W-:Y:S01]  /*e5ad0*/  VIADD R25, R29, 0x105 ;  /* 0x000001051d197836 */ /* 0x000fe20000000000 */
[----:B------:R-:W0:Y:S01]  /*e5ae0*/  LDCU UR8, c[0x0][0x398] ;  /* 0x00007300ff0877ac */ /* 0x000e220008000800 */
[----:B------:R-:W0:Y:S04]  /*e5af0*/  LDCU UR12, c[0x0][0x398] ;  /* 0x00007300ff0c77ac */ /* 0x000e280008000800 */
[----:B------:R-:W-:-:S04]  /*e5b00*/  @P1 LOP3.LUT R12, R12, 0x400, RZ, 0xfc, !PT ;  /* 0x000004000c0c1812 */ /* 0x000fc800078efcff */
[----:B------:R-:W-:-:S04]  /*e5b10*/  LOP3.LUT R12, R12, 0xfffffdff, RZ, 0xc0, !PT ;  /* 0xfffffdff0c0c7812 */ /* 0x000fc800078ec0ff */
[----:B------:R-:W-:Y:S02]  /*e5b20*/  @P0 LOP3.LUT R12, R12, 0x200, RZ, 0xfc, !PT ;  /* 0x000002000c0c0812 */ /* 0x000fe400078efcff */
[----:B------:R-:W-:-:S04]  /*e5b30*/  ISETP.GE.AND P0, PT, R11, UR56, PT ;  /* 0x000000380b007c0c */ /* 0x000fc8000bf06270 */
[----:B------:R-:W-:Y:S02]  /*e5b40*/  ISETP.LT.AND P1, PT, R17, UR14, !P0 ;  /* 0x0000000e11007c0c */ /* 0x000fe4000c721270 */
[----:B-1----:R-:W-:Y:S02]  /*e5b50*/  ISETP.LT.AND P0, PT, R0, UR4, !P0 ;  /* 0x0000000400007c0c */ /* 0x002fe4000c701270 */
[----:B------:R-:W-:Y:S01]  /*e5b60*/  LOP3.LUT R12, R12, 0xfffffeff, RZ, 0xc0, !PT ;  /* 0xfffffeff0c0c7812 */ /* 0x000fe200078ec0ff */
[C---:B------:R-:W-:Y:S02]  /*e5b70*/  VIADD R11, R29.reuse, 0x107 ;  /* 0x000001071d0b7836 */ /* 0x040fe40000000000 */
[C---:B------:R-:W-:Y:S01]  /*e5b80*/  VIADD R26, R29.reuse, 0x103 ;  /* 0x000001031d1a7836 */ /* 0x040fe20000000000 */
[----:B------:R-:W1:Y:S01]  /*e5b90*/  LDCU UR4, c[0x0][0x398] ;  /* 0x00007300ff0477ac */ /* 0x000e620008000800 */
[C---:B------:R-:W-:Y:S02]  /*e5ba0*/  VIADD R28, R29.reuse, 0x101 ;  /* 0x000001011d1c7836 */ /* 0x040fe40000000000 */
[----:B------:R-:W-:Y:S01]  /*e5bb0*/  VIADD R18, R29, 0xff ;  /* 0x000000ff1d127836 */ /* 0x000fe20000000000 */
[----:B------:R-:W0:Y:S01]  /*e5bc0*/  LDCU UR14, c[0x0][0x398] ;  /* 0x00007300ff0e77ac */ /* 0x000e220008000800 */
[----:B------:R-:W-:-:S04]  /*e5bd0*/  @P1 LOP3.LUT R12, R12, 0x100, RZ, 0xfc, !PT ;  /* 0x000001000c0c1812 */ /* 0x000fc800078efcff */
[----:B------:R-:W-:-:S04]  /*e5be0*/  LOP3.LUT R12, R12, 0xffffff7f, RZ, 0xc0, !PT ;  /* 0xffffff7f0c0c7812 */ /* 0x000fc800078ec0ff */
[----:B------:R-:W-:Y:S02]  /*e5bf0*/  @P0 LOP3.LUT R12, R12, 0x80, RZ, 0xfc, !PT ;  /* 0x000000800c0c0812 */ /* 0x000fe400078efcff */
[----:B------:R-:W-:-:S04]  /*e5c00*/  ISETP.GE.AND P0, PT, R11, UR54, PT ;  /* 0x000000360b007c0c */ /* 0x000fc8000bf06270 */
[----:B----4-:R-:W-:Y:S02]  /*e5c10*/  ISETP.LT.AND P1, PT, R17, UR6, !P0 ;  /* 0x0000000611007c0c */ /* 0x010fe4000c721270 */
[----:B------:R-:W-:Y:S02]  /*e5c20*/  ISETP.LT.AND P0, PT, R0, UR10, !P0 ;  /* 0x0000000a00007c0c */ /* 0x000fe4000c701270 */
[----:B---3--:R-:W-:Y:S02]  /*e5c30*/  R2UR UR58, R15 ;  /* 0x000000000f3a72ca */ /* 0x008fe400000e0000 */
[----:B------:R-:W-:Y:S01]  /*e5c40*/  LOP3.LUT R12, R12, 0xffffffbf, RZ, 0xc0, !PT ;  /* 0xffffffbf0c0c7812 */ /* 0x000fe200078ec0ff */
[----:B------:R-:W3:Y:S04]  /*e5c50*/  LDL.LU R15, [R1+0x2fa4] ;  /* 0x002fa400010f7983 */ /* 0x000ee80000300800 */
[----:B------:R-:W4:Y:S01]  /*e5c60*/  LDL.LU R20, [R1+0xb74] ;  /* 0x000b740001147983 */ /* 0x000f220000300800 */
[----:B------:R-:W0:Y:S01]  /*e5c70*/  LDCU UR6, c[0x0][0x398] ;  /* 0x00007300ff0677ac */ /* 0x000e220008000800 */
[----:B------:R-:W0:Y:S01]  /*e5c80*/  LDCU UR10, c[0x0][0x398] ;  /* 0x00007300ff0a77ac */ /* 0x000e220008000800 */
[----:B------:R-:W-:-:S04]  /*e5c90*/  @P1 LOP3.LUT R12, R12, 0x40, RZ, 0xfc, !PT ;  /* 0x000000400c0c1812 */ /* 0x000fc800078efcff */
[----:B------:R-:W-:-:S04]  /*e5ca0*/  LOP3.LUT R12, R12, 0xffffffdf, RZ, 0xc0, !PT ;  /* 0xffffffdf0c0c7812 */ /* 0x000fc800078ec0ff */
[----:B------:R-:W-:Y:S02]  /*e5cb0*/  @P0 LOP3.LUT R12, R12, 0x20, RZ, 0xfc, !PT ;  /* 0x000000200c0c0812 */ /* 0x000fe400078efcff */
[----:B------:R-:W-:Y:S02]  /*e5cc0*/  ISETP.GE.AND P0, PT, R25, UR58, PT ;  /* 0x0000003a19007c0c */ /* 0x000fe4000bf06270 */
[----:B--2---:R-:W-:Y:S02]  /*e5cd0*/  R2UR UR60, R16 ;  /* 0x00000000103c72ca */ /* 0x004fe400000e0000 */
[----:B------:R-:W2:Y:S01]  /*e5ce0*/  LDL.LU R16, [R1+0xb70] ;  /* 0x000b700001107983 */ /* 0x000ea20000300800 */
[----:B------:R-:W-:Y:S02]  /*e5cf0*/  R2UR UR56, R21 ;  /* 0x00000000153872ca */ /* 0x000fe400000e0000 */
[----:B------:R-:W-:Y:S02]  /*e5d00*/  LOP3.LUT R21, R19, 0xffff, RZ, 0xc0, !PT ;  /* 0x0000ffff13157812 */ /* 0x000fe400078ec0ff */
[----:B------:R-:W2:Y:S04]  /*e5d10*/  LDL.LU R19, [R1+0x2c24] ;  /* 0x002c240001137983 */ /* 0x000ea80000300800 */
[----:B------:R-:W2:Y:S04]  /*e5d20*/  LDL.LU R11, [R1+0x2c1c] ;  /* 0x002c1c00010b7983 */ /* 0x000ea80000300800 */
[----:B------:R-:W2:Y:S01]  /*e5d30*/  LDL.LU R25, [R1+0x2c20] ;  /* 0x002c200001197983 */ /* 0x000ea20000300800 */
[----:B0-----:R-:W-:-:S02]  /*e5d40*/  ISETP.LT.AND P1, PT, R17, UR8, !P0 ;  /* 0x0000000811007c0c */ /* 0x001fc4000c721270 */
[----:B------:R-:W-:Y:S02]  /*e5d50*/  ISETP.LT.AND P0, PT, R0, UR12, !P0 ;  /* 0x0000000c00007c0c */ /* 0x000fe4000c701270 */
[----:B------:R-:W-:Y:S01]  /*e5d60*/  LOP3.LUT R12, R12, 0xffffffef, RZ, 0xc0, !PT ;  /* 0xffffffef0c0c7812 */ /* 0x000fe200078ec0ff */
[----:B------:R-:W0:Y:S01]  /*e5d70*/  LDCU UR12, c[0x0][0x398] ;  /* 0x00007300ff0c77ac */ /* 0x000e220008000800 */
[----:B------:R-:W0:Y:S07]  /*e5d80*/  LDCU UR8, c[0x0][0x398] ;  /* 0x00007300ff0877ac */ /* 0x000e2e0008000800 */
[----:B------:R-:W-:-:S04]  /*e5d90*/  @P1 LOP3.LUT R12, R12, 0x10, RZ, 0xfc, !PT ;  /* 0x000000100c0c1812 */ /* 0x000fc800078efcff */
[----:B------:R-:W-:-:S04]  /*e5da0*/  LOP3.LUT R12, R12, 0xfffffff7, RZ, 0xc0, !PT ;  /* 0xfffffff70c0c7812 */ /* 0x000fc800078ec0ff */
[----:B------:R-:W-:Y:S02]  /*e5db0*/  @P0 LOP3.LUT R12, R12, 0x8, RZ, 0xfc, !PT ;  /* 0x000000080c0c0812 */ /* 0x000fe400078efcff */
[----:B------:R-:W-:Y:S02]  /*e5dc0*/  ISETP.GE.AND P0, PT, R26, UR60, PT ;  /* 0x0000003c1a007c0c */ /* 0x000fe4000bf06270 */
[----:B----4-:R-:W-:Y:S02]  /*e5dd0*/  LOP3.LUT R20, R20, 0xffff, RZ, 0xc0, !PT ;  /* 0x0000ffff14147812 */ /* 0x010fe400078ec0ff */
[----:B---3--:R-:W-:Y:S02]  /*e5de0*/  LOP3.LUT R15, R15, 0xffff, RZ, 0xc0, !PT ;  /* 0x0000ffff0f0f7812 */ /* 0x008fe400078ec0ff */
[----:B--2---:R-:W-:Y:S02]  /*e5df0*/  R2UR UR54, R11 ;  /* 0x000000000b3672ca */ /* 0x004fe400000e0000 */
[----:B------:R-:W-:-:S02]  /*e5e00*/  LOP3.LUT R11, R16, 0xffff, RZ, 0xc0, !PT ;  /* 0x0000ffff100b7812 */ /* 0x000fc400078ec0ff */
[----:B------:R-:W-:Y:S02]  /*e5e10*/  SHF.R.U32.HI R16, RZ, 0x8, R21 ;  /* 0x00000008ff107819 */ /* 0x000fe40000011615 */
[--C-:B------:R-:W-:Y:S02]  /*e5e20*/  PRMT R21, R21, 0x3340, R20.reuse ;  /* 0x0000334015157816 */ /* 0x100fe40000000014 */
[----:B------:R-:W-:Y:S02]  /*e5e30*/  R2UR UR58, R25 ;  /* 0x00000000193a72ca */ /* 0x000fe400000e0000 */
[----:B------:R-:W-:Y:S02]  /*e5e40*/  R2UR UR60, R19 ;  /* 0x00000000133c72ca */ /* 0x000fe400000e0000 */
[----:B------:R-:W-:Y:S01]  /*e5e50*/  PRMT R25, R15, 0x3340, R11 ;  /* 0x000033400f197816 */ /* 0x000fe2000000000b */
[----:B------:R2:W-:Y:S04]  /*e5e60*/  STL [R1+0x310], R21 ;  /* 0x0003101501007387 */ /* 0x0005e80000100800 */
[----:B------:R-:W3:Y:S01]  /*e5e70*/  LDL.LU R19, [R1+0x2c30] ;  /* 0x002c300001137983 */ /* 0x000ee20000300800 */
[----:B--2---:R-:W-:-:S02]  /*e5e80*/  SHF.R.U32.HI R21, RZ, 0x8, R20 ;  /* 0x00000008ff157819 */ /* 0x004fc40000011614 */
[----:B------:R-:W-:Y:S02]  /*e5e90*/  SHF.R.U32.HI R20, RZ, 0x8, R15 ;  /* 0x00000008ff147819 */ /* 0x000fe4000001160f */
[----:B------:R-:W2:Y:S04]  /*e5ea0*/  LDL.LU R15, [R1+0x3710] ;  /* 0x00371000010f7983 */ /* 0x000ea80000300800 */
[----:B------:R4:W-:Y:S01]  /*e5eb0*/  STL [R1+0x30c], R25 ;  /* 0x00030c1901007387 */ /* 0x0009e20000100800 */
[----:B------:R-:W-:-:S03]  /*e5ec0*/  SHF.R.U32.HI R26, RZ, 0x8, R11 ;  /* 0x00000008ff1a7819 */ /* 0x000fc6000001160b */
[----:B------:R-:W3:Y:S01]  /*e5ed0*/  LDL.LU R11, [R1+0x2c28] ;  /* 0x002c2800010b7983 */ /* 0x000ee20000300800 */
[----:B------:R-:W-:Y:S02]  /*e5ee0*/  ISETP.LT.AND P1, PT, R17, UR16, !P0 ;  /* 0x0000001011007c0c */ /* 0x000fe4000c721270 */
[----:B-1----:R-:W-:Y:S02]  /*e5ef0*/  ISETP.LT.AND P0, PT, R0, UR4, !P0 ;  /* 0x0000000400007c0c */ /* 0x002fe4000c701270 */
[----:B------:R-:W-:Y:S02]  /*e5f00*/  LOP3.LUT R12, R12, 0xfffffffb, RZ, 0xc0, !PT ;  /* 0xfffffffb0c0c7812 */ /* 0x000fe400078ec0ff */
[----:B----4-:R-:W-:Y:S02]  /*e5f10*/  LOP3.LUT R25, R16, 0xffff, RZ, 0xc0, !PT ;  /* 0x0000ffff10197812 */ /* 0x010fe400078ec0ff */
[----:B--2---:R-:W-:-:S05]  /*e5f20*/  LOP3.LUT R15, R15, 0x7fffffff, RZ, 0xc0, !PT ;  /* 0x7fffffff0f0f7812 */ /* 0x004fca00078ec0ff */
[----:B------:R-:W-:Y:S01]  /*e5f30*/  @P1 LOP3.LUT R12, R12, 0x4, RZ, 0xfc, !PT ;  /* 0x000000040c0c1812 */ /* 0x000fe200078efcff */
[----:B------:R-:W2:Y:S01]  /*e5f40*/  LDL.LU R16, [R1+0x2c38] ;  /* 0x002c380001107983 */ /* 0x000ea20000300800 */
[----:B------:R-:W-:Y:S01]  /*e5f50*/  LOP3.LUT R26, R26, 0xffff, RZ, 0xc0, !PT ;  /* 0x0000ffff1a1a7812 */ /* 0x000fe200078ec0ff */
[----:B------:R-:W1:Y:S01]  /*e5f60*/  LDCU UR4, c[0x0][0x398] ;  /* 0x00007300ff0477ac */ /* 0x000e620008000800 */
[----:B------:R-:W-:Y:S01]  /*e5f70*/  LOP3.LUT R12, R12, 0xfffffffd, RZ, 0xc0, !PT ;  /* 0xfffffffd0c0c7812 */ /* 0x000fe200078ec0ff */
[----:B------:R-:W4:Y:S03]  /*e5f80*/  LDCU UR16, c[0x0][0x398] ;  /* 0x00007300ff1077ac */ /* 0x000f260008000800 */
[----:B------:R-:W-:Y:S02]  /*e5f90*/  @P0 LOP3.LUT R12, R12, 0x2, RZ, 0xfc, !PT ;  /* 0x000000020c0c0812 */ /* 0x000fe400078efcff */
[----:B------:R-:W-:-:S04]  /*e5fa0*/  ISETP.GE.AND P0, PT, R28, UR56, PT ;  /* 0x000000381c007c0c */ /* 0x000fc8000bf06270 */
[----:B------:R-:W-:Y:S02]  /*e5fb0*/  ISETP.LT.AND P1, PT, R17, UR20, !P0 ;  /* 0x0000001411007c0c */ /* 0x000fe4000c721270 */
[----:B------:R-:W-:Y:S02]  /*e5fc0*/  ISETP.LT.AND P0, PT, R0, UR18, !P0 ;  /* 0x0000001200007c0c */ /* 0x000fe4000c701270 */
[----:B------:R-:W-:Y:S02]  /*e5fd0*/  LOP3.LUT R12, R12, 0xfffffffe, RZ, 0xc0, !PT ;  /* 0xfffffffe0c0c7812 */ /* 0x000fe400078ec0ff */
[----:B---3--:R-:W-:Y:S02]  /*e5fe0*/  R2UR UR56, R11 ;  /* 0x000000000b3872ca */ /* 0x008fe400000e0000 */
[----:B------:R-:W-:Y:S01]  /*e5ff0*/  LOP3.LUT R28, R20, 0xffff, RZ, 0xc0, !PT ;  /* 0x0000ffff141c7812 */ /* 0x000fe200078ec0ff */
[----:B------:R-:W3:Y:S01]  /*e6000*/  LDCU UR18, c[0x0][0x398] ;  /* 0x00007300ff1277ac */ /* 0x000ee20008000800 */
[----:B------:R-:W0:Y:S03]  /*e6010*/  LDCU UR20, c[0x0][0x398] ;  /* 0x00007300ff1477ac */ /* 0x000e260008000800 */
[----:B------:R-:W-:-:S02]  /*e6020*/  @P1 LOP3.LUT R12, R12, 0x1, RZ, 0xfc, !PT ;  /* 0x000000010c0c1812 */ /* 0x000fc400078efcff */
[----:B------:R-:W-:Y:S02]  /*e6030*/  @P0 LOP3.LUT R15, R15, 0x80000000, RZ, 0xfc, !PT ;  /* 0x800000000f0f0812 */ /* 0x000fe400078efcff */
[----:B------:R-:W-:Y:S01]  /*e6040*/  ISETP.GE.AND P0, PT, R18, UR54, PT ;  /* 0x0000003612007c0c */ /* 0x000fe2000bf06270 */
[----:B------:R-:W-:Y:S04]  /*e6050*/  STL [R1+0x3640], R12 ;  /* 0x0036400c01007387 */ /* 0x000fe80000100800 */
[----:B------:R-:W3:Y:S01]  /*e6060*/  LDL.LU R18, [R1+0x2c3c] ;  /* 0x002c3c0001127983 */ /* 0x000ee20000300800 */
[----:B------:R-:W-:Y:S02]  /*e6070*/  ISETP.LT.AND P1, PT, R17, UR24, !P0 ;  /* 0x0000001811007c0c */ /* 0x000fe4000c721270 */
[----:B------:R-:W-:-:S02]  /*e6080*/  LOP3.LUT R11, R21, 0xffff, RZ, 0xc0, !PT ;  /* 0x0000ffff150b7812 */ /* 0x000fc400078ec0ff */
[----:B------:R-:W-:Y:S02]  /*e6090*/  ISETP.LT.AND P0, PT, R0, UR6, !P0 ;  /* 0x0000000600007c0c */ /* 0x000fe4000c701270 */
[----:B------:R-:W-:Y:S02]  /*e60a0*/  LOP3.LUT R15, R15, 0xbfffffff, RZ, 0xc0, !PT ;  /* 0xbfffffff0f0f7812 */ /* 0x000fe400078ec0ff */
[----:B------:R-:W-:Y:S02]  /*e60b0*/  R2UR UR54, R19 ;  /* 0x00000000133672ca */ /* 0x000fe400000e0000 */
[----:B------:R-:W-:Y:S01]  /*e60c0*/  PRMT R11, R25, 0x3340, R11 ;  /* 0x00003340190b7816 */ /* 0x000fe2000000000b */
[----:B------:R-:W0:Y:S01]  /*e60d0*/  LDCU UR6, c[0x0][0x398] ;  /* 0x00007300ff0677ac */ /* 0x000e220008000800 */
[----:B------:R-:W0:Y:S03]  /*e60e0*/  LDCU UR24, c[0x0][0x398] ;  /* 0x00007300ff1877ac */ /* 0x000e260008000800 */
[----:B------:R1:W-:Y:S01]  /*e60f0*/  STL [R1+0x22c], R11 ;  /* 0x00022c0b01007387 */ /* 0x0003e20000100800 */
[----:B------:R-:W-:-:S04]  /*e6100*/  @P1 LOP3.LUT R15, R15, 0x40000000, RZ, 0xfc, !PT ;  /* 0x400000000f0f1812 */ /* 0x000fc800078efcff */
[----:B------:R-:W-:Y:S01]  /*e6110*/  LOP3.LUT R15, R15, 0xdfffffff, RZ, 0xc0, !PT ;  /* 0xdfffffff0f0f7812 */ /* 0x000fe200078ec0ff */
[----:B-1----:R-:W-:-:S03]  /*e6120*/  VIADD R11, R29, 0xfd ;  /* 0x000000fd1d0b7836 */ /* 0x002fc60000000000 */
[----:B------:R-:W-:Y:S02]  /*e6130*/  @P0 LOP3.LUT R15, R15, 0x20000000, RZ, 0xfc, !PT ;  /* 0x200000000f0f0812 */ /* 0x000fe400078efcff */
[----:B------:R-:W-:-:S04]  /*e6140*/  ISETP.GE.AND P0, PT, R11, UR58, PT ;  /* 0x0000003a0b007c0c */ /* 0x000fc8000bf06270 */
[----:B------:R-:W-:Y:S02]  /*e6150*/  ISETP.LT.AND P1, PT, R17, UR26, !P0 ;  /* 0x0000001a11007c0c */ /* 0x000fe4000c721270 */
[----:B0-----:R-:W-:Y:S02]  /*e6160*/  ISETP.LT.AND P0, PT, R0, UR12, !P0 ;  /* 0x0000000c00007c0c */ /* 0x001fe4000c701270 */
[----:B------:R-:W-:Y:S01]  /*e6170*/  LOP3.LUT R15, R15, 0xefffffff, RZ, 0xc0, !PT ;  /* 0xefffffff0f0f7812 */ /* 0x000fe200078ec0ff */
[C---:B------:R-:W-:Y:S01]  /*e6180*/  VIADD R11, R29.reuse, 0xfb ;  /* 0x000000fb1d0b7836 */ /* 0x040fe20000000000 */
[----:B------:R-:W-:Y:S01]  /*e6190*/  PRMT R12, R28, 0x3340, R26 ;  /* 0x000033401c0c7816 */ /* 0x000fe2000000001a */
[----:B------:R-:W-:Y:S01]  /*e61a0*/  VIADD R25, R29, 0xf5 ;  /* 0x000000f51d197836 */ /* 0x000fe20000000000 */
[----:B------:R-:W0:Y:S01]  /*e61b0*/  LDCU UR12, c[0x0][0x398] ;  /* 0x00007300ff0c77ac */ /* 0x000e220008000800 */
[----:B------:R-:W1:Y:S04]  /*e61c0*/  LDCU UR26, c[0x0][0x398] ;  /* 0x00007300ff1a77ac */ /* 0x000e680008000800 */
[----:B------:R-:W-:-:S04]  /*e61d0*/  @P1 LOP3.LUT R15, R15, 0x10000000, RZ, 0xfc, !PT ;  /* 0x100000000f0f1812 */ /* 0x000fc800078efcff */
[----:B------:R-:W-:-:S04]  /*e61e0*/  LOP3.LUT R15, R15, 0xf7ffffff, RZ, 0xc0, !PT ;  /* 0xf7ffffff0f0f7812 */ /* 0x000fc800078ec0ff */
[----:B------:R-:W-:Y:S02]  /*e61f0*/  @P0 LOP3.LUT R15, R15, 0x8000000, RZ, 0xfc, !PT ;  /* 0x080000000f0f0812 */ /* 0x000fe400078efcff */
[----:B------:R-:W-:-:S04]  /*e6200*/  ISETP.GE.AND P0, PT, R11, UR60, PT ;  /* 0x0000003c0b007c0c */ /* 0x000fc8000bf06270 */
[----:B------:R-:W-:Y:S02]  /*e6210*/  ISETP.LT.AND P1, PT, R17, UR8, !P0 ;  /* 0x0000000811007c0c */ /* 0x000fe4000c721270 */
[----:B------:R-:W-:Y:S02]  /*e6220*/  ISETP.LT.AND P0, PT, R0, UR10, !P0 ;  /* 0x0000000a00007c0c */ /* 0x000fe4000c701270 */
[----:B------:R-:W-:Y:S01]  /*e6230*/  LOP3.LUT R15, R15, 0xfbffffff, RZ, 0xc0, !PT ;  /* 0xfbffffff0f0f7812 */ /* 0x000fe200078ec0ff */
[----:B------:R0:W-:Y:S01]  /*e6240*/  STL [R1+0x230], R12 ;  /* 0x0002300c01007387 */ /* 0x0001e20000100800 */
[----:B------:R-:W-:-:S03]  /*e6250*/  VIADD R11, R29, 0xf9 ;  /* 0x000000f91d0b7836 */ /* 0x000fc60000000000 */
[----:B------:R-:W4:Y:S01]  /*e6260*/  LDL.LU R20, [R1+0x2f88] ;  /* 0x002f880001147983 */ /* 0x000f220000300800 */
[----:B--2---:R-:W-:-:S03]  /*e6270*/  R2UR UR58, R16 ;  /* 0x00000000103a72ca */ /* 0x004fc600000e0000 */
[----:B------:R-:W-:Y:S01]  /*e6280*/  @P1 LOP3.LUT R15, R15, 0x4000000, RZ, 0xfc, !PT ;  /* 0x040000000f0f1812 */ /* 0x000fe200078efcff */
[----:B------:R-:W2:Y:S01]  /*e6290*/  LDL.LU R16, [R1+0x2f48] ;  /* 0x002f480001107983 */ /* 0x000ea20000300800 */
[C---:B------:R-:W-:Y:S02]  /*e62a0*/  VIADD R26, R29.reuse, 0xf3 ;  /* 0x000000f31d1a7836 */ /* 0x040fe40000000000 */
[----:B------:R-:W-:Y:S01]  /*e62b0*/  VIADD R28, R29, 0xf1 ;  /* 0x000000f11d1c7836 */ /* 0x000fe20000000000 */
[----:B------:R-:W-:Y:S01]  /*e62c0*/  LOP3.LUT R15, R15, 0xfdffffff, RZ, 0xc0, !PT ;  /* 0xfdffffff0f0f7812 */ /* 0x000fe200078ec0ff */
[----:B------:R-:W0:Y:S01]  /*e62d0*/  LDCU UR10, c[0x0][0x398] ;  /* 0x00007300ff0a77ac */ /* 0x000e220008000800 */
[----:B------:R-:W0:Y:S02]  /*e62e0*/  LDCU UR8, c[0x0][0x398] ;  /* 0x00007300ff0877ac */ /* 0x000e240008000800 */
[----:B------:R-:W-:Y:S02]  /*e62f0*/  @P0 LOP3.LUT R15, R15, 0x2000000, RZ, 0xfc, !PT ;  /* 0x020000000f0f0812 */ /* 0x000fe400078efcff */
[----:B------:R-:W-:-:S02]  /*e6300*/  ISETP.GE.AND P0, PT, R11, UR56, PT ;  /* 0x000000380b007c0c */ /* 0x000fc4000bf06270 */
[----:B---3--:R-:W-:Y:S02]  /*e6310*/  R2UR UR60, R18 ;  /* 0x00000000123c72ca */ /* 0x008fe400000e0000 */
[----:B------:R-:W3:Y:S04]  /*e6320*/  LDL.LU R18, [R1+0x91c] ;  /* 0x00091c0001127983 */ /* 0x000ee80000300800 */
[----:B------:R-:W2:Y:S04]  /*e6330*/  LDL.LU R19, [R1+0x720] ;  /* 0x0007200001137983 */ /* 0x000ea80000300800 */
[----:B------:R-:W2:Y:S04]  /*e6340*/  LDL.LU R21, [R1+0x2c48] ;  /* 0x002c480001157983 */ /* 0x000ea80000300800 */
[----:B------:R-:W2:Y:S01]  /*e6350*/  LDL.LU R11, [R1+0x2c40] ;  /* 0x002c4000010b7983 */ /* 0x000ea20000300800 */
[----:B------:R-:W-:-:S02]  /*e6360*/  ISETP.LT.AND P1, PT, R17, UR4, !P0 ;  /* 0x0000000411007c0c */ /* 0x000fc4000c721270 */
[----:B------:R-:W-:Y:S02]  /*e6370*/  ISETP.LT.AND P0, PT, R0, UR14, !P0 ;  /* 0x0000000e00007c0c */ /* 0x000fe4000c701270 */
[----:B------:R-:W-:Y:S01]  /*e6380*/  LOP3.LUT R15, R15, 0xfeffffff, RZ, 0xc0, !PT ;  /* 0xfeffffff0f0f7812 */ /* 0x000fe200078ec0ff */
[----:B0-----:R-:W-:Y:S01]  /*e6390*/  VIADD R12, R29, 0xef ;  /* 0x000000ef1d0c7836 */ /* 0x001fe20000000000 */
[----:B------:R-:W0:Y:S01]  /*e63a0*/  LDCU UR4, c[0x0][0x398] ;  /* 0x00007300ff0477ac */ /* 0x000e220008000800 */
[----:B------:R-:W0:Y:S06]  /*e63b0*/  LDCU UR14, c[0x0][0x398] ;  /* 0x00007300ff0e77ac */ /* 0x000e2c0008000800 */
[----:B------:R-:W-:-:S04]  /*e63c0*/  @P1 LOP3.LUT R15, R15, 0x1000000, RZ, 0xfc, !PT ;  /* 0x010000000f0f1812 */ /* 0x000fc800078efcff */
[----:B------:R-:W-:-:S04]  /*e63d0*/  LOP3.LUT R15, R15, 0xff7fffff, RZ, 0xc0, !PT ;  /* 0xff7fffff0f0f7812 */ /* 0x000fc800078ec0ff */
[----:B------:R-:W-:-:S04]  /*e63e0*/  @P0 LOP3.LUT R15, R15, 0x800000, RZ, 0xfc, !PT ;  /* 0x008000000f0f0812 */ /* 0x000fc800078efcff */
[----:B------:R-:W-:Y:S02]  /*e63f0*/  LOP3.LUT R15, R15, 0xffbfffff, RZ, 0xc0, !PT ;  /* 0xffbfffff0f0f7812 */ /* 0x000fe400078ec0ff */
[----:B--2---:R-:W-:Y:S01]  /*e6400*/  R2UR UR56, R11 ;  /* 0x000000000b3872ca */ /* 0x004fe200000e0000 */
[----:B------:R-:W-:-:S05]  /*e6410*/  VIADD R11, R29, 0xf7 ;  /* 0x000000f71d0b7836 */ /* 0x000fca0000000000 */
[----:B------:R-:W-:Y:S02]  /*e6420*/  ISETP.GE.AND P0, PT, R11, UR54, PT ;  /* 0x000000360b007c0c */ /* 0x000fe4000bf06270 */
[----:B------:R-:W2:Y:S02]  /*e6430*/  LDL.LU R11, [R1+0x2c44] ;  /* 0x002c4400010b7983 */ /* 0x000ea40000300800 */
[----:B----4-:R-:W-:Y:S02]  /*e6440*/  ISETP.LT.AND P1, PT, R17, UR16, !P0 ;  /* 0x0000001011007c0c */ /* 0x010fe4000c721270 */
[----:B------:R-:W-:Y:S02]  /*e6450*/  ISETP.LT.AND P0, PT, R0, UR18, !P0 ;  /* 0x0000001200007c0c */ /* 0x000fe4000c701270 */
[----:B------:R-:W-:Y:S02]  /*e6460*/  LOP3.LUT R20, R20, 0xffff, RZ, 0xc0, !PT ;  /* 0x0000ffff14147812 */ /* 0x000fe400078ec0ff */
[----:B---3--:R-:W-:-:S02]  /*e6470*/  LOP3.LUT R18, R18, 0xffff, RZ, 0xc0, !PT ;  /* 0x0000ffff12127812 */ /* 0x008fc400078ec0ff */
[----:B------:R-:W-:Y:S01]  /*e6480*/  LOP3.LUT R16, R16, 0xffff, RZ, 0xc0, !PT ;  /* 0x0000ffff10107812 */ /* 0x000fe200078ec0ff */
[----:B------:R-:W3:Y:S01]  /*e6490*/  LDCU UR18, c[0x0][0x398] ;  /* 0x00007300ff1277ac */ /* 0x000ee20008000800 */
[----:B------:R-:W4:Y:S03]  /*e64a0*/  LDCU UR16, c[0x0][0x398] ;  /* 0x00007300ff1077ac */ /* 0x000f260008000800 */
[----:B------:R-:W-:-:S04]  /*e64b0*/  @P1 LOP3.LUT R15, R15, 0x400000, RZ, 0xfc, !PT ;  /* 0x004000000f0f1812 */ /* 0x000fc800078efcff */
[----:B------:R-:W-:-:S04]  /*e64c0*/  LOP3.LUT R15, R15, 0xffdfffff, RZ, 0xc0, !PT ;  /* 0xffdfffff0f0f7812 */ /* 0x000fc800078ec0ff */
[----:B------:R-:W-:Y:S02]  /*e64d0*/  @P0 LOP3.LUT R15, R15, 0x200000, RZ, 0xfc, !PT ;  /* 0x002000000f0f0812 */ /* 0x000fe400078efcff */
[----:B------:R-:W-:Y:S02]  /*e64e0*/  ISETP.GE.AND P0, PT, R25, UR58, PT ;  /* 0x0000003a19007c0c */ /* 0x000fe4000bf06270 */
[----:B------:R-:W3:Y:S02]  /*e64f0*/  LDL.LU R25, [R1+0x2c4c] ;  /* 0x002c4c0001197983 */ /* 0x000ee40000300800 */
[----:B------:R-:W-:Y:S02]  /*e6500*/  ISETP.LT.AND P1, PT, R17, UR20, !P0 ;  /* 0x0000001411007c0c */ /* 0x000fe4000c721270 */
[----:B------:R-:W-:Y:S02]  /*e6510*/  ISETP.LT.AND P0, PT, R0, UR22, !P0 ;  /* 0x0000001600007c0c */ /* 0x000fe4000c701270 */
[----:B------:R-:W-:-:S02]  /*e6520*/  LOP3.LUT R15, R15, 0xffefffff, RZ, 0xc0, !PT ;  /* 0xffefffff0f0f7812 */ /* 0x000fc400078ec0ff */
[----:B------:R-:W-:Y:S01]  /*e6530*/  R2UR UR58, R21 ;  /* 0x00000000153a72ca */ /* 0x000fe200000e0000 */
[----:B------:R-:W0:Y:S01]  /*e6540*/  LDCU UR20, c[0x0][0x398] ;  /* 0x00007300ff1477ac */ /* 0x000e220008000800 */
[----:B------:R-:W0:Y:S05]  /*e6550*/  LDCU UR22, c[0x0][0x398] ;  /* 0x00007300ff1677ac */ /* 0x000e2a0008000800 */
[----:B------:R-:W-:-:S04]  /*e6560*/  @P1 LOP3.LUT R15, R15, 0x100000, RZ, 0xfc, !PT ;  /* 0x001000000f0f1812 */ /* 0x000fc800078efcff */
[----:B------:R-:W-:-:S04]  /*e6570*/  LOP3.LUT R15, R15, 0xfff7ffff, RZ, 0xc0, !PT ;  /* 0xfff7ffff0f0f7812 */ /* 0x000fc800078ec0ff */
[----:B------:R-:W-:Y:S02]  /*e6580*/  @P0 LOP3.LUT R15, R15, 0x80000, RZ, 0xfc, !PT ;  /* 0x000800000f0f0812 */ /* 0x000fe400078efcff */
[----:B------:R-:W-:Y:S02]  /*e6590*/  ISETP.GE.AND P0, PT, R26, UR60, PT ;  /* 0x0000003c1a007c0c */ /* 0x000fe4000bf06270 */
[----:B------:R-:W-:Y:S02]  /*e65a0*/  SHF.R.U32.HI R21, RZ, 0x8, R16 ;  /* 0x00000008ff157819 */ /* 0x000fe40000011610 */
[----:B--2---:R-:W-:Y:S02]  /*e65b0*/  R2UR UR54, R11 ;  /* 0x000000000b3672ca */ /* 0x004fe400000e0000 */
[----:B------:R-:W-:Y:S02]  /*e65c0*/  LOP3.LUT R11, R19, 0xffff, RZ, 0xc0, !PT ;  /* 0x0000ffff130b7812 */ /* 0x000fe400078ec0ff */
[----:B------:R-:W-:-:S02]  /*e65d0*/  SHF.R.U32.HI R19, RZ, 0x8, R20 ;  /* 0x00000008ff137819 */ /* 0x000fc40000011614 */
[----:B------:R-:W-:Y:S02]  /*e65e0*/  PRMT R20, R20, 0x3340, R18 ;  /* 0x0000334014147816 */ /* 0x000fe40000000012 */
[----:B------:R-:W-:-:S03]  /*e65f0*/  SHF.R.U32.HI R26, RZ, 0x8, R11 ;  /* 0x00000008ff1a7819 */ /* 0x000fc6000001160b */
[----:B------:R2:W-:Y:S04]  /*e6600*/  STL [R1+0x300], R20 ;  /* 0x0003001401007387 */ /* 0x0005e80000100800 */
[----:B--2---:R-:W2:Y:S01]  /*e6610*/  LDL.LU R20, [R1+0x2c5c] ;  /* 0x002c5c0001147983 */ /* 0x004ea20000300800 */
[----:B---3--:R-:W-:Y:S02]  /*e6620*/  R2UR UR60, R25 ;  /* 0x00000000193c72ca */ /* 0x008fe400000e0000 */
[----:B------:R-:W-:Y:S02]  /*e6630*/  PRMT R25, R16, 0x3340, R11 ;  /* 0x0000334010197816 */ /* 0x000fe4000000000b */
[----:B------:R-:W3:Y:S04]  /*e6640*/  LDL.LU R16, [R1+0x370c] ;  /* 0x00370c0001107983 */ /* 0x000ee80000300800 */
[----:B------:R0:W-:Y:S04]  /*e6650*/  STL [R1+0x2fc], R25 ;  /* 0x0002fc1901007387 */ /* 0x0001e80000100800 */
[----:B------:R-:W2:Y:S01]  /*e6660*/  LDL.LU R11, [R1+0x2c50] ;  /* 0x002c5000010b7983 */ /* 0x000ea20000300800 */
[----:B0-----:R-:W-:-:S03]  /*e6670*/  LOP3.LUT R25, R19, 0xffff, RZ, 0xc0, !PT ;  /* 0x0000ffff13197812 */ /* 0x001fc600078ec0ff */
[----:B------:R-:W3:Y:S01]  /*e6680*/  LDL.LU R19, [R1+0x2c60] ;  /* 0x002c600001137983 */ /* 0x000ee20000300800 */
[----:B------:R-:W-:Y:S02]  /*e6690*/  ISETP.LT.AND P1, PT, R17, UR6, !P0 ;  /* 0x0000000611007c0c */ /* 0x000fe4000c721270 */
[----:B------:R-:W-:Y:S02]  /*e66a0*/  ISETP.LT.AND P0, PT, R0, UR24, !P0 ;  /* 0x0000001800007c0c */ /* 0x000fe4000c701270 */
[----:B------:R-:W-:Y:S02]  /*e66b0*/  LOP3.LUT R15, R15, 0xfffbffff, RZ, 0xc0, !PT ;  /* 0xfffbffff0f0f7812 */ /* 0x000fe400078ec0ff */
[----:B------:R-:W-:Y:S02]  /*e66c0*/  SHF.R.U32.HI R18, RZ, 0x8, R18 ;  /* 0x00000008ff127819 */ /* 0x000fe40000011612 */
[----:B------:R-:W-:Y:S01]  /*e66d0*/  LOP3.LUT R26, R26, 0xffff, RZ, 0xc0, !PT ;  /* 0x0000ffff1a1a7812 */ /* 0x000fe200078ec0ff */
[----:B------:R-:W0:Y:S01]  /*e66e0*/  LDCU UR24, c[0x0][0x398] ;  /* 0x00007300ff1877ac */ /* 0x000e220008000800 */
[----:B------:R-:W0:Y:S03]  /*e66f0*/  LDCU UR6, c[0x0][0x398] ;  /* 0x00007300ff0677ac */ /* 0x000e260008000800 */
[----:B------:R-:W-:-:S04]  /*e6700*/  @P1 LOP3.LUT R15, R15, 0x40000, RZ, 0xfc, !PT ;  /* 0x000400000f0f1812 */ /* 0x000fc800078efcff */
[----:B------:R-:W-:-:S04]  /*e6710*/  LOP3.LUT R15, R15, 0xfffdffff, RZ, 0xc0, !PT ;  /* 0xfffdffff0f0f7812 */ /* 0x000fc800078ec0ff */
[----:B------:R-:W-:Y:S02]  /*e6720*/  @P0 LOP3.LUT R15, R15, 0x20000, RZ, 0xfc, !PT ;  /* 0x000200000f0f0812 */ /* 0x000fe400078efcff */
[----:B------:R-:W-:-:S04]  /*e6730*/  ISETP.GE.AND P0, PT, R28, UR56, PT ;  /* 0x000000381c007c0c */ /* 0x000fc8000bf06270 */
[----:B------:R-:W-:Y:S02]  /*e6740*/  ISETP.LT.AND P1, PT, R17, UR34, !P0 ;  /* 0x0000002211007c0c */ /* 0x000fe4000c721270 */
[----:B------:R-:W-:Y:S02]  /*e6750*/  ISETP.LT.AND P0, PT, R0, UR12, !P0 ;  /* 0x0000000c00007c0c */ /* 0x000fe4000c701270 */
[----:B------:R-:W-:Y:S02]  /*e6760*/  LOP3.LUT R15, R15, 0xfffeffff, RZ, 0xc0, !PT ;  /* 0xfffeffff0f0f7812 */ /* 0x000fe400078ec0ff */
[----:B------:R-:W-:Y:S01]  /*e6770*/  LOP3.LUT R28, R21, 0xffff, RZ, 0xc0, !PT ;  /* 0x0000ffff151c7812 */ /* 0x000fe200078ec0ff */
[----:B------:R-:W0:Y:S01]  /*e6780*/  LDCU UR34, c[0x0][0x398] ;  /* 0x00007300ff2277ac */ /* 0x000e220008000800 */
[----:B------:R-:W0:Y:S05]  /*e6790*/  LDCU UR12, c[0x0][0x398] ;  /* 0x00007300ff0c77ac */ /* 0x000e2a0008000800 */
[----:B------:R-:W-:-:S04]  /*e67a0*/  @P1 LOP3.LUT R15, R15, 0x10000, RZ, 0xfc, !PT ;  /* 0x000100000f0f1812 */ /* 0x000fc800078efcff */
[----:B------:R-:W-:-:S04]  /*e67b0*/  LOP3.LUT R15, R15, 0xffff7fff, RZ, 0xc0, !PT ;  /* 0xffff7fff0f0f7812 */ /* 0x000fc800078ec0ff */
[----:B------:R-:W-:Y:S02]  /*e67c0*/  @P0 LOP3.LUT R15, R15, 0x8000, RZ, 0xfc, !PT ;  /* 0x000080000f0f0812 */ /* 0x000fe400078efcff */
[----:B------:R-:W-:-:S04]  /*e67d0*/  ISETP.GE.AND P0, PT, R12, UR54, PT ;  /* 0x000000360c007c0c */ /* 0x000fc8000bf06270 */
[----:B------:R-:W-:Y:S02]  /*e67e0*/  ISETP.LT.AND P1, PT, R17, UR40, !P0 ;  /* 0x0000002811007c0c */ /* 0x000fe4000c721270 */
[----:B------:R-:W-:Y:S02]  /*e67f0*/  ISETP.LT.AND P0, PT, R0, UR38, !P0 ;  /* 0x0000002600007c0c */ /* 0x000fe4000c701270 */
[----:B------:R-:W-:Y:S02]  /*e6800*/  LOP3.LUT R15, R15, 0xffffbfff, RZ, 0xc0, !PT ;  /* 0xffffbfff0f0f7812 */ /* 0x000fe400078ec0ff */
[----:B------:R-:W-:Y:S01]  /*e6810*/  PRMT R12, R28, 0x3340, R26 ;  /* 0x000033401c0c7816 */ /* 0x000fe2000000001a */
[----:B------:R-:W0:Y:S01]  /*e6820*/  LDCU UR38, c[0x0][0x398] ;  /* 0x00007300ff2677ac */ /* 0x000e220008000800 */
[----:B------:R-:W0:Y:S05]  /*e6830*/  LDCU UR40, c[0x0][0x398] ;  /* 0x00007300ff2877ac */ /* 0x000e2a0008000800 */
[----:B------:R-:W-:-:S04]  /*e6840*/  @P1 LOP3.LUT R15, R15, 0x4000, RZ, 0xfc, !PT ;  /* 0x000040000f0f1812 */ /* 0x000fc800078efcff */
[----:B------:R-:W-:-:S04]  /*e6850*/  LOP3.LUT R15, R15, 0xffffdfff, RZ, 0xc0, !PT ;  /* 0xffffdfff0f0f7812 */ /* 0x000fc800078ec0ff */
[----:B------:R-:W-:-:S04]  /*e6860*/  @P0 LOP3.LUT R15, R15, 0x2000, RZ, 0xfc, !PT ;  /* 0x000020000f0f0812 */ /* 0x000fc800078efcff */
[----:B------:R-:W-:Y:S02]  /*e6870*/  LOP3.LUT R15, R15, 0xffffefff, RZ, 0xc0, !PT ;  /* 0xffffefff0f0f7812 */ /* 0x000fe400078ec0ff */
[----:B--2---:R-:W-:Y:S02]  /*e6880*/  R2UR UR56, R11 ;  /* 0x000000000b3872ca */ /* 0x004fe400000e0000 */
[----:B------:R-:W-:Y:S02]  /*e6890*/  LOP3.LUT R11, R18, 0xffff, RZ, 0xc0, !PT ;  /* 0x0000ffff120b7812 */ /* 0x000fe400078ec0ff */
[----:B------:R-:W2:Y:S02]  /*e68a0*/  LDL.LU R18, [R1+0x3708] ;  /* 0x0037080001127983 */ /* 0x000ea40000300800 */
[----:B------:R-:W-:Y:S02]  /*e68b0*/  PRMT R11, R25, 0x3340, R11 ;  /* 0x00003340190b7816 */ /* 0x000fe4000000000b */
[----:B------:R-:W4:Y:S04]  /*e68c0*/  LDL.LU R25, [R1+0x2c6c] ;  /* 0x002c6c0001197983 */ /* 0x000f280000300800 */
[----:B------:R0:W-:Y:S02]  /*e68d0*/  STL [R1+0x228], R11 ;  /* 0x0002280b01007387 */ /* 0x0001e40000100800 */
[----:B0-----:R-:W-:-:S05]  /*e68e0*/  VIADD R11, R29, 0xed ;  /* 0x000000ed1d0b7836 */ /* 0x001fca0000000000 */
[----:B------:R-:W-:Y:S01]  /*e68f0*/  ISETP.GE.AND P0, PT, R11, UR58, PT ;  /* 0x0000003a0b007c0c */ /* 0x000fe2000bf06270 */
[----:B------:R-:W-:Y:S01]  /*e6900*/  VIADD R11, R29, 0xeb ;  /* 0x000000eb1d0b7836 */ /* 0x000fe20000000000 */
[----:B------:R0:W-:Y:S04]  /*e6910*/  STL [R1+0x21c], R12 ;  /* 0x00021c0c01007387 */ /* 0x0001e80000100800 */
[----:B------:R-:W4:Y:S01]  /*e6920*/  LDL.LU R21, [R1+0x2f54] ;  /* 0x002f540001157983 */ /* 0x000f220000300800 */
[----:B------:R-:W-:Y:S02]  /*e6930*/  ISETP.LT.AND P1, PT, R17, UR10, !P0 ;  /* 0x0000000a11007c0c */ /* 0x000fe4000c721270 */
[----:B------:R-:W-:Y:S02]  /*e6940*/  ISETP.LT.AND P0, PT, R0, UR8, !P0 ;  /* 0x0000000800007c0c */ /* 0x000fe4000c701270 */
[----:B---3--:R-:W-:-:S02]  /*e6950*/  R2UR UR54, R19 ;  /* 0x00000000133672ca */ /* 0x008fc400000e0000 */
[----:B------:R-:W-:Y:S01]  /*e6960*/  R2UR UR71, R20 ;  /* 0x00000000144772ca */ /* 0x000fe200000e0000 */
[C---:B------:R-:W-:Y:S02]  /*e6970*/  VIADD R26, R29.reuse, 0xe3 ;  /* 0x000000e31d1a7836 */ /* 0x040fe40000000000 */
[----:B------:R-:W-:Y:S01]  /*e6980*/  VIADD R28, R29, 0xe1 ;  /* 0x000000e11d1c7836 */ /* 0x000fe20000000000 */
[----:B------:R-:W3:Y:S01]  /*e6990*/  LDCU UR58, c[0x0][0x398] ;  /* 0x00007300ff3a77ac */ /* 0x000ee20008000800 */
[----:B------:R-:W1:Y:S01]  /*e69a0*/  LDCU UR10, c[0x0][0x398] ;  /* 0x00007300ff0a77ac */ /* 0x000e620008000800 */
[----:B0-----:R-:W3:Y:S04]  /*e69b0*/  LDL.LU R12, [R1+0x2f20] ;  /* 0x002f2000010c7983 */ /* 0x001ee80000300800 */
[----:B------:R-:W3:Y:S01]  /*e69c0*/  LDL.LU R19, [R1+0x2c74] ;  /* 0x002c740001137983 */ /* 0x000ee20000300800 */
[----:B------:R-:W0:Y:S01]  /*e69d0*/  LDCU UR8, c[0x0][0x398] ;  /* 0x00007300ff0877ac */ /* 0x000e220008000800 */
        /* <DEDUP_REMOVED lines=8> */
[----:B--2---:R-:W-:-:S07]  /*e6a60*/  LOP3.LUT R18, R18, 0xffff, RZ, 0xc0, !PT ;  /* 0x0000ffff12127812 */ /* 0x004fce00078ec0ff */
[----:B------:R-:W-:Y:S02]  /*e6a70*/  @P1 LOP3.LUT R15, R15, 0x400, RZ, 0xfc, !PT ;  /* 0x000004000f0f1812 */ /* 0x000fe400078efcff */
[----:B----4-:R-:W-:Y:S02]  /*e6a80*/  LOP3.LUT R21, R21, 0xffff, RZ, 0xc0, !PT ;  /* 0x0000ffff15157812 */ /* 0x010fe400078ec0ff */
[----:B------:R-:W-:Y:S02]  /*e6a90*/  LOP3.LUT R15, R15, 0xfffffdff, RZ, 0xc0, !PT ;  /* 0xfffffdff0f0f7812 */ /* 0x000fe400078ec0ff */
[----:B------:R-:W-:Y:S01]  /*e6aa0*/  R2UR UR60, R25 ;  /* 0x00000000193c72ca */ /* 0x000fe200000e0000 */
[----:B------:R-:W-:Y:S01]  /*e6ab0*/  VIADD R20, R29, 0xdf ;  /* 0x000000df1d147836 */ /* 0x000fe20000000000 */
[----:B------:R-:W2:Y:S01]  /*e6ac0*/  LDCU UR4, c[0x0][0x398] ;  /* 0x00007300ff0477ac */ /* 0x000ea20008000800 */
[----:B------:R-:W-:Y:S02]  /*e6ad0*/  @P0 LOP3.LUT R15, R15, 0x200, RZ, 0xfc, !PT ;  /* 0x000002000f0f0812 */ /* 0x000fe400078efcff */
[----:B------:R-:W-:Y:S01]  /*e6ae0*/  ISETP.GE.AND P0, PT, R11, UR56, PT ;  /* 0x000000380b007c0c */ /* 0x000fe2000bf06270 */
[----:B------:R-:W-:Y:S01]  /*e6af0*/  VIADD R25, R29, 0xe5 ;  /* 0x000000e51d197836 */ /* 0x000fe20000000000 */
[----:B------:R-:W4:Y:S01]  /*e6b00*/  LDL.LU R11, [R1+0x2c70] ;  /* 0x002c7000010b7983 */ /* 0x000f220000300800 */
[----:B------:R-:W-:-:S02]  /*e6b10*/  LOP3.LUT R15, R15, 0xfffffeff, RZ, 0xc0, !PT ;  /* 0xfffffeff0f0f7812 */ /* 0x000fc400078ec0ff */
[----:B-1----:R-:W-:Y:S02]  /*e6b20*/  ISETP.LT.AND P1, PT, R17, UR26, !P0 ;  /* 0x0000001a11007c0c */ /* 0x002fe4000c721270 */
[----:B------:R-:W-:Y:S02]  /*e6b30*/  ISETP.LT.AND P0, PT, R0, UR14, !P0 ;  /* 0x0000000e00007c0c */ /* 0x000fe4000c701270 */
[----:B---3--:R-:W-:Y:S02]  /*e6b40*/  LOP3.LUT R12, R12, 0xffff, RZ, 0xc0, !PT ;  /* 0x0000ffff0c0c7812 */ /* 0x008fe400078ec0ff */
[----:B------:R-:W-:Y:S01]  /*e6b50*/  R2UR UR65, R19 ;  /* 0x00000000134172ca */ /* 0x000fe200000e0000 */
[----:B------:R-:W1:Y:S01]  /*e6b60*/  LDCU UR56, c[0x0][0x398] ;  /* 0x00007300ff3877ac */ /* 0x000e620008000800 */
[----:B------:R-:W3:Y:S01]  /*e6b70*/  LDCU UR26, c[0x0][0x398] ;  /* 0x00007300ff1a77ac */ /* 0x000ee20008000800 */
[----:B------:R-:W0:Y:S04]  /*e6b80*/  LDCU UR42, c[0x0][0x398] ;  /* 0x00007300ff2a77ac */ /* 0x000e280008000800 */
[----:B------:R-:W-:Y:S01]  /*e6b90*/  @P1 LOP3.LUT R15, R15, 0x100, RZ, 0xfc, !PT ;  /* 0x000001000f0f1812 */ /* 0x000fe200078efcff */
[----:B------:R-:W0:Y:S03]  /*e6ba0*/  LDCU UR14, c[0x0][0x398] ;  /* 0x00007300ff0e77ac */ /* 0x000e260008000800 */
[----:B------:R-:W-:-:S04]  /*e6bb0*/  LOP3.LUT R15, R15, 0xffffff7f, RZ, 0xc0, !PT ;  /* 0xffffff7f0f0f7812 */ /* 0x000fc800078ec0ff */
[----:B------:R-:W-:-:S04]  /*e6bc0*/  @P0 LOP3.LUT R15, R15, 0x80, RZ, 0xfc, !PT ;  /* 0x000000800f0f0812 */ /* 0x000fc800078efcff */
[----:B------:R-:W-:Y:S02]  /*e6bd0*/  LOP3.LUT R15, R15, 0xffffffbf, RZ, 0xc0, !PT ;  /* 0xffffffbf0f0f7812 */ /* 0x000fe400078ec0ff */
[----:B----4-:R-:W-:Y:S01]  /*e6be0*/  R2UR UR75, R11 ;  /* 0x000000000b4b72ca */ /* 0x010fe200000e0000 */
[----:B------:R-:W-:-:S05]  /*e6bf0*/  VIADD R11, R29, 0xe7 ;  /* 0x000000e71d0b7836 */ /* 0x000fca0000000000 */
[----:B------:R-:W-:Y:S02]  /*e6c00*/  ISETP.GE.AND P0, PT, R11, UR71, PT ;  /* 0x000000470b007c0c */ /* 0x000fe4000bf06270 */
[----:B------:R-:W-:Y:S02]  /*e6c10*/  LOP3.LUT R11, R16, 0xffff, RZ, 0xc0, !PT ;  /* 0x0000ffff100b7812 */ /* 0x000fe400078ec0ff */
[----:B------:R-:W-:Y:S01]  /*e6c20*/  SHF.R.U32.HI R19, RZ, 0x8, R21 ;  /* 0x00000008ff137819 */ /* 0x000fe20000011615 */
[----:B------:R-:W4:Y:S01]  /*e6c30*/  LDL.LU R16, [R1+0x3704] ;  /* 0x0037040001107983 */ /* 0x000f220000300800 */
[----:B------:R-:W-:Y:S02]  /*e6c40*/  ISETP.LT.AND P1, PT, R17, UR18, !P0 ;  /* 0x0000001211007c0c */ /* 0x000fe4000c721270 */
[----:B------:R-:W-:Y:S02]  /*e6c50*/  ISETP.LT.AND P0, PT, R0, UR28, !P0 ;  /* 0x0000001c00007c0c */ /* 0x000fe4000c701270 */
[----:B------:R-:W-:Y:S01]  /*e6c60*/  PRMT R21, R21, 0x3340, R18 ;  /* 0x0000334015157816 */ /* 0x000fe20000000012 */
[----:B------:R-:W0:Y:S01]  /*e6c70*/  LDCU UR71, c[0x0][0x398] ;  /* 0x00007300ff4777ac */ /* 0x000e220008000800 */
[----:B------:R-:W0:Y:S07]  /*e6c80*/  LDCU UR18, c[0x0][0x398] ;  /* 0x00007300ff1277ac */ /* 0x000e2e0008000800 */
[----:B------:R-:W-:Y:S01]  /*e6c90*/  @P1 LOP3.LUT R15, R15, 0x40, RZ, 0xfc, !PT ;  /* 0x000000400f0f1812 */ /* 0x000fe200078efcff */
[----:B------:R-:W0:Y:S03]  /*e6ca0*/  LDCU UR28, c[0x0][0x398] ;  /* 0x00007300ff1c77ac */ /* 0x000e260008000800 */
[----:B------:R-:W-:-:S04]  /*e6cb0*/  LOP3.LUT R15, R15, 0xffffffdf, RZ, 0xc0, !PT ;  /* 0xffffffdf0f0f7812 */ /* 0x000fc800078ec0ff */
[----:B------:R-:W-:Y:S02]  /*e6cc0*/  @P0 LOP3.LUT R15, R15, 0x20, RZ, 0xfc, !PT ;  /* 0x000000200f0f0812 */ /* 0x000fe400078efcff */
[----:B------:R-:W-:Y:S02]  /*e6cd0*/  ISETP.GE.AND P0, PT, R25, UR54, PT ;  /* 0x0000003619007c0c */ /* 0x000fe4000bf06270 */
[----:B------:R-:W2:Y:S02]  /*e6ce0*/  LDL.LU R25, [R1+0x2c78] ;  /* 0x002c780001197983 */ /* 0x000ea40000300800 */
[----:B------:R-:W-:Y:S02]  /*e6cf0*/  ISETP.LT.AND P1, PT, R17, UR16, !P0 ;  /* 0x0000001011007c0c */ /* 0x000fe4000c721270 */
[----:B------:R-:W-:Y:S02]  /*e6d00*/  ISETP.LT.AND P0, PT, R0, UR30, !P0 ;  /* 0x0000001e00007c0c */ /* 0x000fe4000c701270 */
[----:B------:R-:W-:Y:S01]  /*e6d10*/  LOP3.LUT R15, R15, 0xffffffef, RZ, 0xc0, !PT ;  /* 0xffffffef0f0f7812 */ /* 0x000fe200078ec0ff */
[----:B------:R0:W-:Y:S01]  /*e6d20*/  STL [R1+0x2f8], R21 ;  /* 0x0002f81501007387 */ /* 0x0001e20000100800 */
[----:B------:R-:W-:Y:S01]  /*e6d30*/  SHF.R.U32.HI R18, RZ, 0x8, R18 ;  /* 0x00000008ff127819 */ /* 0x000fe20000011612 */
[----:B------:R-:W1:Y:S01]  /*e6d40*/  LDCU UR16, c[0x0][0x398] ;  /* 0x00007300ff1077ac */ /* 0x000e620008000800 */
[----:B------:R-:W1:Y:S05]  /*e6d50*/  LDCU UR30, c[0x0][0x398] ;  /* 0x00007300ff1e77ac */ /* 0x000e6a0008000800 */
[----:B------:R-:W-:Y:S01]  /*e6d60*/  @P1 LOP3.LUT R15, R15, 0x10, RZ, 0xfc, !PT ;  /* 0x000000100f0f1812 */ /* 0x000fe200078efcff */
[----:B0-----:R-:W3:Y:S03]  /*e6d70*/  LDL.LU R21, [R1+0x2c84] ;  /* 0x002c840001157983 */ /* 0x001ee60000300800 */
[----:B------:R-:W-:-:S04]  /*e6d80*/  LOP3.LUT R15, R15, 0xfffffff7, RZ, 0xc0, !PT ;  /* 0xfffffff70f0f7812 */ /* 0x000fc800078ec0ff */
[----:B------:R-:W-:Y:S02]  /*e6d90*/  @P0 LOP3.LUT R15, R15, 0x8, RZ, 0xfc, !PT ;  /* 0x000000080f0f0812 */ /* 0x000fe400078efcff */
[----:B------:R-:W-:Y:S02]  /*e6da0*/  ISETP.GE.AND P0, PT, R26, UR60, PT ;  /* 0x0000003c1a007c0c */ /* 0x000fe4000bf06270 */
[----:B------:R-:W-:Y:S02]  /*e6db0*/  SHF.R.U32.HI R26, RZ, 0x8, R11 ;  /* 0x00000008ff1a7819 */ /* 0x000fe4000001160b */
[----:B----4-:R-:W-:Y:S02]  /*e6dc0*/  R2UR UR60, R16 ;  /* 0x00000000103c72ca */ /* 0x010fe400000e0000 */
[----:B------:R-:W4:Y:S01]  /*e6dd0*/  LDL.LU R16, [R1+0x3700] ;  /* 0x0037000001107983 */ /* 0x000f220000300800 */
[----:B--2---:R-:W-:Y:S02]  /*e6de0*/  R2UR UR54, R25 ;  /* 0x00000000193672ca */ /* 0x004fe400000e0000 */
[----:B------:R-:W-:-:S02]  /*e6df0*/  SHF.R.U32.HI R25, RZ, 0x8, R12 ;  /* 0x00000008ff197819 */ /* 0x000fc4000001160c */
[----:B------:R-:W-:-:S05]  /*e6e00*/  PRMT R12, R12, 0x3340, R11 ;  /* 0x000033400c0c7816 */ /* 0x000fca000000000b */
[----:B------:R0:W-:Y:S04]  /*e6e10*/  STL [R1+0x2f4], R12 ;  /* 0x0002f40c01007387 */ /* 0x0001e80000100800 */
[----:B------:R-:W2:Y:S01]  /*e6e20*/  LDL.LU R11, [R1+0x2c80] ;  /* 0x002c8000010b7983 */ /* 0x000ea20000300800 */
        /* <DEDUP_REMOVED lines=13> */
[----:B0-----:R-:W-:Y:S02]  /*e6f00*/  LOP3.LUT R12, R25, 0xffff, RZ, 0xc0, !PT ;  /* 0x0000ffff190c7812 */ /* 0x001fe400078ec0ff */
[----:B------:R-:W-:Y:S02]  /*e6f10*/  LOP3.LUT R25, R19, 0xffff, RZ, 0xc0, !PT ;  /* 0x0000ffff13197812 */ /* 0x000fe400078ec0ff */
[----:B----4-:R-:W-:-:S03]  /*e6f20*/  LOP3.LUT R16, R16, 0x7fffffff, RZ, 0xc0, !PT ;  /* 0x7fffffff10107812 */ /* 0x010fc600078ec0ff */
[----:B------:R-:W-:Y:S01]  /*e6f30*/  @P1 LOP3.LUT R15, R15, 0x1, RZ, 0xfc, !PT ;  /* 0x000000010f0f1812 */ /* 0x000fe200078efcff */
[----:B------:R-:W-:Y:S01]  /*e6f40*/  VIADD R28, R29, 0xd1 ;  /* 0x000000d11d1c7836 */ /* 0x000fe20000000000 */
[----:B------:R-:W0:Y:S01]  /*e6f50*/  LDCU UR24, c[0x0][0x398] ;  /* 0x00007300ff1877ac */ /* 0x000e220008000800 */
[----:B------:R-:W-:Y:S01]  /*e6f60*/  @P0 LOP3.LUT R16, R16, 0x80000000, RZ, 0xfc, !PT ;  /* 0x8000000010100812 */ /* 0x000fe200078efcff */
[----:B------:R-:W4:Y:S01]  /*e6f70*/  LDCU UR32, c[0x0][0x398] ;  /* 0x00007300ff2077ac */ /* 0x000f220008000800 */
[----:B------:R-:W-:Y:S04]  /*e6f80*/  STL [R1+0x3644], R15 ;  /* 0x0036440f01007387 */ /* 0x000fe80000100800 */
[----:B------:R-:W4:Y:S01]  /*e6f90*/  LDL.LU R19, [R1+0x36fc] ;  /* 0x0036fc0001137983 */ /* 0x000f220000300800 */
[----:B------:R-:W-:-:S02]  /*e6fa0*/  ISETP.GE.AND P0, PT, R20, UR65, PT ;  /* 0x0000004114007c0c */ /* 0x000fc4000bf06270 */
[----:B--2---:R-:W-:Y:S02]  /*e6fb0*/  R2UR UR75, R11 ;  /* 0x000000000b4b72ca */ /* 0x004fe400000e0000 */
[----:B------:R-:W-:Y:S02]  /*e6fc0*/  LOP3.LUT R11, R18, 0xffff, RZ, 0xc0, !PT ;  /* 0x0000ffff120b7812 */ /* 0x000fe400078ec0ff */
[----:B------:R-:W2:Y:S04]  /*e6fd0*/  LDL.LU R18, [R1+0x36f8] ;  /* 0x0036f80001127983 */ /* 0x000ea80000300800 */
[----:B------:R-:W4:Y:S01]  /*e6fe0*/  LDL.LU R20, [R1+0x2c8c] ;  /* 0x002c8c0001147983 */ /* 0x000f220000300800 */
[----:B------:R-:W-:Y:S02]  /*e6ff0*/  ISETP.LT.AND P1, PT, R17, UR6, !P0 ;  /* 0x0000000611007c0c */ /* 0x000fe4000c721270 */
[----:B------:R-:W-:-:S02]  /*e7000*/  ISETP.LT.AND P0, PT, R0, UR36, !P0 ;  /* 0x0000002400007c0c */ /* 0x000fc4000c701270 */
[----:B------:R-:W-:Y:S02]  /*e7010*/  LOP3.LUT R16, R16, 0xbfffffff, RZ, 0xc0, !PT ;  /* 0xbfffffff10107812 */ /* 0x000fe400078ec0ff */
[----:B------:R-:W-:Y:S02]  /*e7020*/  PRMT R11, R25, 0x3340, R11 ;  /* 0x00003340190b7816 */ /* 0x000fe4000000000b */
[----:B------:R-:W-:Y:S02]  /*e7030*/  PRMT R12, R12, 0x3340, R26 ;  /* 0x000033400c0c7816 */ /* 0x000fe4000000001a */
[----:B---3--:R-:W-:Y:S01]  /*e7040*/  R2UR UR65, R21 ;  /* 0x00000000154172ca */ /* 0x008fe200000e0000 */
[----:B------:R-:W3:Y:S01]  /*e7050*/  LDCU UR6, c[0x0][0x398] ;  /* 0x00007300ff0677ac */ /* 0x000ee20008000800 */
[----:B------:R-:W0:Y:S01]  /*e7060*/  LDCU UR36, c[0x0][0x398] ;  /* 0x00007300ff2477ac */ /* 0x000e220008000800 */
[----:B------:R1:W-:Y:S01]  /*e7070*/  STL [R1+0x214], R11 ;  /* 0x0002140b01007387 */ /* 0x0003e20000100800 */
[----:B------:R-:W-:-:S04]  /*e7080*/  @P1 LOP3.LUT R16, R16, 0x40000000, RZ, 0xfc, !PT ;  /* 0x4000000010101812 */ /* 0x000fc800078efcff */
[----:B------:R-:W-:Y:S01]  /*e7090*/  LOP3.LUT R16, R16, 0xdfffffff, RZ, 0xc0, !PT ;  /* 0xdfffffff10107812 */ /* 0x000fe200078ec0ff */
[----:B-1----:R-:W-:-:S03]  /*e70a0*/  VIADD R11, R29, 0xdd ;  /* 0x000000dd1d0b7836 */ /* 0x002fc60000000000 */
[----:B------:R-:W-:Y:S02]  /*e70b0*/  @P0 LOP3.LUT R16, R16, 0x20000000, RZ, 0xfc, !PT ;  /* 0x2000000010100812 */ /* 0x000fe400078efcff */
[----:B------:R-:W-:-:S04]  /*e70c0*/  ISETP.GE.AND P0, PT, R11, UR54, PT ;  /* 0x000000360b007c0c */ /* 0x000fc8000bf06270 */
[----:B------:R-:W-:Y:S02]  /*e70d0*/  ISETP.LT.AND P1, PT, R17, UR34, !P0 ;  /* 0x0000002211007c0c */ /* 0x000fe4000c721270 */
[----:B------:R-:W-:Y:S02]  /*e70e0*/  ISETP.LT.AND P0, PT, R0, UR12, !P0 ;  /* 0x0000000c00007c0c */ /* 0x000fe4000c701270 */
[----:B------:R-:W-:Y:S01]  /*e70f0*/  LOP3.LUT R16, R16, 0xefffffff, RZ, 0xc0, !PT ;  /* 0xefffffff10107812 */ /* 0x000fe200078ec0ff */
[C---:B------:R-:W-:Y:S01]  /*e7100*/  VIADD R11, R29.reuse, 0xdb ;  /* 0x000000db1d0b7836 */ /* 0x040fe20000000000 */
[----:B------:R1:W-:Y:S01]  /*e7110*/  STL [R1+0x218], R12 ;  /* 0x0002180c01007387 */ /* 0x0003e20000100800 */
[C---:B------:R-:W-:Y:S02]  /*e7120*/  VIADD R25, R29.reuse, 0xd5 ;  /* 0x000000d51d197836 */ /* 0x040fe40000000000 */
[----:B------:R-:W-:Y:S01]  /*e7130*/  VIADD R26, R29, 0xd3 ;  /* 0x000000d31d1a7836 */ /* 0x000fe20000000000 */
[----:B------:R-:W0:Y:S01]  /*e7140*/  LDCU UR12, c[0x0][0x398] ;  /* 0x00007300ff0c77ac */ /* 0x000e220008000800 */
[----:B------:R-:W0:Y:S02]  /*e7150*/  LDCU UR34, c[0x0][0x398] ;  /* 0x00007300ff2277ac */ /* 0x000e240008000800 */
[----:B------:R-:W-:-:S04]  /*e7160*/  @P1 LOP3.LUT R16, R16, 0x10000000, RZ, 0xfc, !PT ;  /* 0x1000000010101812 */ /* 0x000fc800078efcff */
[----:B------:R-:W-:-:S04]  /*e7170*/  LOP3.LUT R16, R16, 0xf7ffffff, RZ, 0xc0, !PT ;  /* 0xf7ffffff10107812 */ /* 0x000fc800078ec0ff */
[----:B------:R-:W-:Y:S02]  /*e7180*/  @P0 LOP3.LUT R16, R16, 0x8000000, RZ, 0xfc, !PT ;  /* 0x0800000010100812 */ /* 0x000fe400078efcff */
[----:B------:R-:W-:Y:S02]  /*e7190*/  ISETP.GE.AND P0, PT, R11, UR60, PT ;  /* 0x0000003c0b007c0c */ /* 0x000fe4000bf06270 */
[----:B--2---:R-:W-:Y:S02]  /*e71a0*/  R2UR UR54, R18 ;  /* 0x00000000123672ca */ /* 0x004fe400000e0000 */
[----:B----4-:R-:W-:Y:S01]  /*e71b0*/  R2UR UR60, R20 ;  /* 0x00000000143c72ca */ /* 0x010fe200000e0000 */
[----:B------:R-:W2:Y:S04]  /*e71c0*/  LDL.LU R18, [R1+0x2fc0] ;  /* 0x002fc00001127983 */ /* 0x000ea80000300800 */
[----:B------:R-:W4:Y:S04]  /*e71d0*/  LDL.LU R21, [R1+0x2f34] ;  /* 0x002f340001157983 */ /* 0x000f280000300800 */
[----:B------:R-:W3:Y:S01]  /*e71e0*/  LDL.LU R20, [R1+0xb80] ;  /* 0x000b800001147983 */ /* 0x000ee20000300800 */
[----:B------:R-:W-:-:S02]  /*e71f0*/  ISETP.LT.AND P1, PT, R17, UR38, !P0 ;  /* 0x0000002611007c0c */ /* 0x000fc4000c721270 */
[----:B------:R-:W-:Y:S02]  /*e7200*/  ISETP.LT.AND P0, PT, R0, UR40, !P0 ;  /* 0x0000002800007c0c */ /* 0x000fe4000c701270 */
[----:B------:R-:W-:Y:S01]  /*e7210*/  LOP3.LUT R16, R16, 0xfbffffff, RZ, 0xc0, !PT ;  /* 0xfbffffff10107812 */ /* 0x000fe200078ec0ff */
[C---:B------:R-:W-:Y:S02]  /*e7220*/  VIADD R11, R29.reuse, 0xd9 ;  /* 0x000000d91d0b7836 */ /* 0x040fe40000000000 */
[----:B-1----:R-:W-:Y:S01]  /*e7230*/  VIADD R12, R29, 0xcf ;  /* 0x000000cf1d0c7836 */ /* 0x002fe20000000000 */
[----:B------:R-:W1:Y:S01]  /*e7240*/  LDCU UR38, c[0x0][0x398] ;  /* 0x00007300ff2677ac */ /* 0x000e620008000800 */
[----:B------:R-:W0:Y:S04]  /*e7250*/  LDCU UR40, c[0x0][0x398] ;  /* 0x00007300ff2877ac */ /* 0x000e280008000800 */
        /* <DEDUP_REMOVED lines=8> */
[----:B------:R-:W0:Y:S01]  /*e72e0*/  LDCU UR8, c[0x0][0x398] ;  /* 0x00007300ff0877ac */ /* 0x000e220008000800 */
[----:B------:R-:W0:Y:S01]  /*e72f0*/  LDCU UR48, c[0x0][0x398] ;  /* 0x00007300ff3077ac */ /* 0x000e220008000800 */
[----:B------:R-:W0:Y:S07]  /*e7300*/  LDCU UR75, c[0x0][0x398] ;  /* 0x00007300ff4b77ac */ /* 0x000e2e0008000800 */
[----:B------:R-:W-:-:S04]  /*e7310*/  @P1 LOP3.LUT R16, R16, 0x1000000, RZ, 0xfc, !PT ;  /* 0x0100000010101812 */ /* 0x000fc800078efcff */
[----:B------:R-:W-:-:S04]  /*e7320*/  LOP3.LUT R16, R16, 0xff7fffff, RZ, 0xc0, !PT ;  /* 0xff7fffff10107812 */ /* 0x000fc800078ec0ff */
[----:B------:R-:W-:Y:S02]  /*e7330*/  @P0 LOP3.LUT R16, R16, 0x800000, RZ, 0xfc, !PT ;  /* 0x0080000010100812 */ /* 0x000fe400078efcff */
[----:B------:R-:W-:Y:S02]  /*e7340*/  ISETP.GE.AND P0, PT, R11, UR65, PT ;  /* 0x000000410b007c0c */ /* 0x000fe4000bf06270 */
[----:B------:R-:W-:Y:S01]  /*e7350*/  LOP3.LUT R11, R19, 0xffff, RZ, 0xc0, !PT ;  /* 0x0000ffff130b7812 */ /* 0x000fe200078ec0ff */
[----:B------:R-:W0:Y:S01]  /*e7360*/  LDCU UR65, c[0x0][0x398] ;  /* 0x00007300ff4177ac */ /* 0x000e220008000800 */
[----:B------:R-:W-:Y:S02]  /*e7370*/  ISETP.LT.AND P1, PT, R17, UR46, !P0 ;  /* 0x0000002e11007c0c */ /* 0x000fe4000c721270 */
[----:B------:R-:W-:Y:S02]  /*e7380*/  ISETP.LT.AND P0, PT, R0, UR44, !P0 ;  /* 0x0000002c00007c0c */ /* 0x000fe4000c701270 */
[----:B------:R-:W-:Y:S01]  /*e7390*/  LOP3.LUT R16, R16, 0xffbfffff, RZ, 0xc0, !PT ;  /* 0xffbfffff10107812 */ /* 0x000fe200078ec0ff */
[----:B------:R-:W0:Y:S01]  /*e73a0*/  LDCU UR46, c[0x0][0x398] ;  /* 0x00007300ff2e77ac */ /* 0x000e220008000800 */
[----:B------:R-:W0:Y:S07]  /*e73b0*/  LDCU UR44, c[0x0][0x398] ;  /* 0x00007300ff2c77ac */ /* 0x000e2e0008000800 */
[----:B------:R-:W-:-:S04]  /*e73c0*/  @P1 LOP3.LUT R16, R16, 0x400000, RZ, 0xfc, !PT ;  /* 0x0040000010101812 */ /* 0x000fc800078efcff */
[----:B------:R-:W-:Y:S02]  /*e73d0*/  LOP3.LUT R16, R16, 0xffdfffff, RZ, 0xc0, !PT ;  /* 0xffdfffff10107812 */ /* 0x000fe400078ec0ff */
[----:B--2---:R-:W-:Y:S02]  /*e73e0*/  LOP3.LUT R18, R18, 0xffff, RZ, 0xc0, !PT ;  /* 0x0000ffff12127812 */ /* 0x004fe400078ec0ff */
[----:B---3--:R-:W-:Y:S02]  /*e73f0*/  LOP3.LUT R15, R20, 0xffff, RZ, 0xc0, !PT ;  /* 0x0000ffff140f7812 */ /* 0x008fe400078ec0ff */
[----:B------:R-:W-:Y:S01]  /*e7400*/  SHF.R.U32.HI R19, RZ, 0x8, R18 ;  /* 0x00000008ff137819 */ /* 0x000fe20000011612 */
[----:B------:R-:W2:Y:S01]  /*e7410*/  LDL.LU R20, [R1+0x2f18] ;  /* 0x002f180001147983 */ /* 0x000ea20000300800 */
[----:B------:R-:W-:-:S05]  /*e7420*/  PRMT R18, R18, 0x3340, R15 ;  /* 0x0000334012127816 */ /* 0x000fca000000000f */
[----:B------:R3:W-:Y:S04]  /*e7430*/  STL [R1+0x2e8], R18 ;  /* 0x0002e81201007387 */ /* 0x0007e80000100800 */
[----:B---3--:R-:W3:Y:S01]  /*e7440*/  LDL.LU R18, [R1+0x2f1c] ;  /* 0x002f1c0001127983 */ /* 0x008ee20000300800 */
[----:B------:R-:W-:Y:S02]  /*e7450*/  @P0 LOP3.LUT R16, R16, 0x200000, RZ, 0xfc, !PT ;  /* 0x0020000010100812 */ /* 0x000fe400078efcff */
[----:B------:R-:W-:Y:S02]  /*e7460*/  ISETP.GE.AND P0, PT, R25, UR54, PT ;  /* 0x0000003619007c0c */ /* 0x000fe4000bf06270 */
[----:B----4-:R-:W-:Y:S02]  /*e7470*/  LOP3.LUT R21, R21, 0xffff, RZ, 0xc0, !PT ;  /* 0x0000ffff15157812 */ /* 0x010fe400078ec0ff */
[----:B------:R-:W-:-:S02]  /*e7480*/  SHF.R.U32.HI R15, RZ, 0x8, R15 ;  /* 0x00000008ff0f7819 */ /* 0x000fc4000001160f */
[----:B------:R-:W-:Y:S02]  /*e7490*/  LOP3.LUT R16, R16, 0xffefffff, RZ, 0xc0, !PT ;  /* 0xffefffff10107812 */ /* 0x000fe400078ec0ff */
[----:B------:R-:W-:Y:S02]  /*e74a0*/  ISETP.LT.AND P1, PT, R17, UR52, !P0 ;  /* 0x0000003411007c0c */ /* 0x000fe4000c721270 */
[----:B------:R-:W-:Y:S02]  /*e74b0*/  ISETP.LT.AND P0, PT, R0, UR50, !P0 ;  /* 0x0000003200007c0c */ /* 0x000fe4000c701270 */
[----:B------:R-:W-:Y:S01]  /*e74c0*/  SHF.R.U32.HI R25, RZ, 0x8, R21 ;  /* 0x00000008ff197819 */ /* 0x000fe20000011615 */
[----:B------:R-:W4:Y:S01]  /*e74d0*/  LDCU UR54, c[0x0][0x398] ;  /* 0x00007300ff3677ac */ /* 0x000f220008000800 */
[----:B------:R-:W0:Y:S01]  /*e74e0*/  LDCU UR52, c[0x0][0x398] ;  /* 0x00007300ff3477ac */ /* 0x000e220008000800 */
[----:B------:R-:W0:Y:S06]  /*e74f0*/  LDCU UR50, c[0x0][0x398] ;  /* 0x00007300ff3277ac */ /* 0x000e2c0008000800 */
[----:B------:R-:W-:-:S04]  /*e7500*/  @P1 LOP3.LUT R16, R16, 0x100000, RZ, 0xfc, !PT ;  /* 0x0010000010101812 */ /* 0x000fc800078efcff */
[----:B------:R-:W-:-:S04]  /*e7510*/  LOP3.LUT R16, R16, 0xfff7ffff, RZ, 0xc0, !PT ;  /* 0xfff7ffff10107812 */ /* 0x000fc800078ec0ff */
[----:B------:R-:W-:Y:S02]  /*e7520*/  @P0 LOP3.LUT R16, R16, 0x80000, RZ, 0xfc, !PT ;  /* 0x0008000010100812 */ /* 0x000fe400078efcff */
[----:B------:R-:W-:Y:S02]  /*e7530*/  ISETP.GE.AND P0, PT, R26, UR60, PT ;  /* 0x0000003c1a007c0c */ /* 0x000fe4000bf06270 */
[----:B------:R-:W-:Y:S02]  /*e7540*/  LOP3.LUT R16, R16, 0xfffbffff, RZ, 0xc0, !PT ;  /* 0xfffbffff10107812 */ /* 0x000fe400078ec0ff */
[----:B------:R-:W-:Y:S02]  /*e7550*/  ISETP.LT.AND P1, PT, R17, UR58, !P0 ;  /* 0x0000003a11007c0c */ /* 0x000fe4000c721270 */
[----:B------:R-:W-:Y:S02]  /*e7560*/  ISETP.LT.AND P0, PT, R0, UR56, !P0 ;  /* 0x0000003800007c0c */ /* 0x000fe4000c701270 */
[----:B------:R-:W-:-:S02]  /*e7570*/  PRMT R26, R21, 0x3340, R11 ;  /* 0x00003340151a7816 */ /* 0x000fc4000000000b */
[----:B------:R-:W-:Y:S01]  /*e7580*/  LOP3.LUT R25, R25, 0xffff, RZ, 0xc0, !PT ;  /* 0x0000ffff19197812 */ /* 0x000fe200078ec0ff */
[----:B------:R-:W0:Y:S01]  /*e7590*/  LDCU UR58, c[0x0][0x398] ;  /* 0x00007300ff3a77ac */ /* 0x000e220008000800 */
[----:B------:R-:W0:Y:S05]  /*e75a0*/  LDCU UR60, c[0x0][0x398] ;  /* 0x00007300ff3c77ac */ /* 0x000e2a0008000800 */
[----:B------:R-:W-:Y:S01]  /*e75b0*/  @P1 LOP3.LUT R16, R16, 0x40000, RZ, 0xfc, !PT ;  /* 0x0004000010101812 */ /* 0x000fe200078efcff */
[----:B------:R-:W4:Y:S01]  /*e75c0*/  LDL.LU R21, [R1+0x36f4] ;  /* 0x0036f40001157983 */ /* 0x000f220000300800 */
[----:B------:R-:W0:Y:S02]  /*e75d0*/  LDCU UR56, c[0x0][0x398] ;  /* 0x00007300ff3877ac */ /* 0x000e240008000800 */
[----:B------:R-:W-:-:S04]  /*e75e0*/  LOP3.LUT R16, R16, 0xfffdffff, RZ, 0xc0, !PT ;  /* 0xfffdffff10107812 */ /* 0x000fc800078ec0ff */
[----:B------:R-:W-:Y:S02]  /*e75f0*/  @P0 LOP3.LUT R16, R16, 0x20000, RZ, 0xfc, !PT ;  /* 0x0002000010100812 */ /* 0x000fe400078efcff */
[----:B------:R-:W-:-:S04]  /*e7600*/  ISETP.GE.AND P0, PT, R28, UR63, PT ;  /* 0x0000003f1c007c0c */ /* 0x000fc8000bf06270 */
[----:B------:R-:W-:Y:S02]  /*e7610*/  ISETP.LT.AND P1, PT, R17, UR73, !P0 ;  /* 0x0000004911007c0c */ /* 0x000fe4000c721270 */
[----:B------:R-:W-:Y:S02]  /*e7620*/  ISETP.LT.AND P0, PT, R0, UR67, !P0 ;  /* 0x0000004300007c0c */ /* 0x000fe4000c701270 */
[----:B------:R-:W-:Y:S02]  /*e7630*/  LOP3.LUT R16, R16, 0xfffeffff, RZ, 0xc0, !PT ;  /* 0xfffeffff10107812 */ /* 0x000fe400078ec0ff */
[----:B------:R-:W-:Y:S01]  /*e7640*/  SHF.R.U32.HI R11, RZ, 0x8, R11 ;  /* 0x00000008ff0b7819 */ /* 0x000fe2000001160b */
[----:B------:R0:W-:Y:S01]  /*e7650*/  STL [R1+0x2f0], R26 ;  /* 0x0002f01a01007387 */ /* 0x0001e20000100800 */
[----:B------:R-:W-:Y:S01]  /*e7660*/  LOP3.LUT R28, R19, 0xffff, RZ, 0xc0, !PT ;  /* 0x0000ffff131c7812 */ /* 0x000fe200078ec0ff */
[----:B------:R-:W1:Y:S01]  /*e7670*/  LDCU UR67, c[0x0][0x398] ;  /* 0x00007300ff4377ac */ /* 0x000e620008000800 */
[----:B------:R-:W-:Y:S01]  /*e7680*/  LOP3.LUT R11, R11, 0xffff, RZ, 0xc0, !PT ;  /* 0x0000ffff0b0b7812 */ /* 0x000fe200078ec0ff */
[----:B------:R-:W1:Y:S02]  /*e7690*/  LDCU UR73, c[0x0][0x398] ;  /* 0x00007300ff4977ac */ /* 0x000e640008000800 */
[----:B------:R-:W-:-:S02]  /*e76a0*/  @P1 LOP3.LUT R16, R16, 0x10000, RZ, 0xfc, !PT ;  /* 0x0001000010101812 */ /* 0x000fc400078efcff */
[----:B0-----:R-:W-:Y:S02]  /*e76b0*/  LOP3.LUT R26, R15, 0xffff, RZ, 0xc0, !PT ;  /* 0x0000ffff0f1a7812 */ /* 0x001fe400078ec0ff */
[----:B------:R-:W-:Y:S02]  /*e76c0*/  LOP3.LUT R16, R16, 0xffff7fff, RZ, 0xc0, !PT ;  /* 0xffff7fff10107812 */ /* 0x000fe400078ec0ff */
[----:B------:R-:W-:Y:S02]  /*e76d0*/  PRMT R11, R25, 0x3340, R11 ;  /* 0x00003340190b7816 */ /* 0x000fe4000000000b */
[----:B------:R-:W-:Y:S02]  /*e76e0*/  @P0 LOP3.LUT R16, R16, 0x8000, RZ, 0xfc, !PT ;  /* 0x0000800010100812 */ /* 0x000fe400078efcff */
[----:B------:R-:W-:Y:S02]  /*e76f0*/  ISETP.GE.AND P0, PT, R12, UR62, PT ;  /* 0x0000003e0c007c0c */ /* 0x000fe4000bf06270 */
[----:B------:R-:W-:Y:S01]  /*e7700*/  PRMT R12, R28, 0x3340, R26 ;  /* 0x000033401c0c7816 */ /* 0x000fe2000000001a */
[----:B------:R0:W-:Y:S04]  /*e7710*/  STL [R1+0x20c], R11 ;  /* 0x00020c0b01007387 */ /* 0x0001e80000100800 */
[----:B------:R-:W4:Y:S01]  /*e7720*/  LDL.LU R19, [R1+0x2fc8] ;  /* 0x002fc80001137983 */ /* 0x000f220000300800 */
[----:B------:R-:W-:-:S02]  /*e7730*/  ISETP.LT.AND P1, PT, R17, UR71, !P0 ;  /* 0x0000004711007c0c */ /* 0x000fc4000c721270 */
[----:B------:R-:W-:Y:S02]  /*e7740*/  ISETP.LT.AND P0, PT, R0, UR69, !P0 ;  /* 0x0000004500007c0c */ /* 0x000fe4000c701270 */
[----:B------:R-:W-:Y:S02]  /*e7750*/  LOP3.LUT R16, R16, 0xffffbfff, RZ, 0xc0, !PT ;  /* 0xffffbfff10107812 */ /* 0x000fe400078ec0ff */
[----:B--2---:R-:W-:Y:S02]  /*e7760*/  R2UR.FILL UR63, R20 ;  /* 0x00000000143f72ca */ /* 0x004fe400004e0000 */
[----:B---3--:R-:W-:Y:S01]  /*e7770*/  R2UR.FILL UR62, R18 ;  /* 0x00000000123e72ca */ /* 0x008fe200004e0000 */
[C---:B0-----:R-:W-:Y:S01]  /*e7780*/  VIADD R11, R29.reuse, 0xcd ;  /* 0x000000cd1d0b7836 */ /* 0x041fe20000000000 */
[----:B------:R-:W2:Y:S04]  /*e7790*/  LDL.LU R18, [R1+0x2f98] ;  /* 0x002f980001127983 */ /* 0x000ea80000300800 */
[----:B------:R0:W-:Y:S04]  /*e77a0*/  STL [R1+0x208], R12 ;  /* 0x0002080c01007387 */ /* 0x0001e80000100800 */
[----:B------:R-:W3:Y:S04]  /*e77b0*/  LDL.LU R15, [R1+0xb84] ;  /* 0x000b8400010f7983 */ /* 0x000ee80000300800 */
[----:B------:R-:W3:Y:S01]  /*e77c0*/  LDL.LU R20, [R1+0x990] ;  /* 0x0009900001147983 */ /* 0x000ee20000300800 */
[----:B------:R-:W-:Y:S01]  /*e77d0*/  @P1 LOP3.LUT R16, R16, 0x4000, RZ, 0xfc, !PT ;  /* 0x0000400010101812 */ /* 0x000fe200078efcff */
[----:B------:R-:W-:-:S02]  /*e77e0*/  VIADD R25, R29, 0xc5 ;  /* 0x000000c51d197836 */ /* 0x000fc40000000000 */
[C---:B------:R-:W-:Y:S02]  /*e77f0*/  VIADD R26, R29.reuse, 0xc3 ;  /* 0x000000c31d1a7836 */ /* 0x040fe40000000000 */
[----:B------:R-:W-:Y:S01]  /*e7800*/  VIADD R28, R29, 0xc1 ;  /* 0x000000c11d1c7836 */ /* 0x000fe20000000000 */
[----:B------:R-:W-:Y:S01]  /*e7810*/  LOP3.LUT R16, R16, 0xffffdfff, RZ, 0xc0, !PT ;  /* 0xffffdfff10107812 */ /* 0x000fe200078ec0ff */
[----:B------:R-:W0:Y:S01]  /*e7820*/  LDCU UR69, c[0x0][0x398] ;  /* 0x00007300ff4577ac */ /* 0x000e220008000800 */
[----:B------:R-:W0:Y:S02]  /*e7830*/  LDCU UR71, c[0x0][0x398] ;  /* 0x00007300ff4777ac */ /* 0x000e240008000800 */
[----:B------:R-:W-:Y:S02]  /*e7840*/  @P0 LOP3.LUT R16, R16, 0x2000, RZ, 0xfc, !PT ;  /* 0x0000200010100812 */ /* 0x000fe400078efcff */
[----:B------:R-:W-:Y:S02]  /*e7850*/  ISETP.GE.AND P0, PT, R11, UR61, PT ;  /* 0x0000003d0b007c0c */ /* 0x000fe4000bf06270 */
[----:B------:R-:W-:-:S02]  /*e7860*/  LOP3.LUT R16, R16, 0xffffefff, RZ, 0xc0, !PT ;  /* 0xffffefff10107812 */ /* 0x000fc400078ec0ff */
[----:B------:R-:W-:Y:S02]  /*e7870*/  ISETP.LT.AND P1, PT, R17, UR77, !P0 ;  /* 0x0000004d11007c0c */ /* 0x000fe4000c721270 */
[----:B------:R-:W-:Y:S01]  /*e7880*/  ISETP.LT.AND P0, PT, R0, UR14, !P0 ;  /* 0x0000000e00007c0c */ /* 0x000fe2000c701270 */
[----:B------:R-:W-:Y:S01]  /*e7890*/  VIADD R11, R29, 0xcb ;  /* 0x000000cb1d0b7836 */ /* 0x000fe20000000000 */
[----:B----4-:R-:W-:-:S09]  /*e78a0*/  LOP3.LUT R19, R19, 0xffff, RZ, 0xc0, !PT ;  /* 0x0000ffff13137812 */ /* 0x010fd200078ec0ff */
[----:B------:R-:W-:Y:S02]  /*e78b0*/  @P1 LOP3.LUT R16, R16, 0x1000, RZ, 0xfc, !PT ;  /* 0x0000100010101812 */ /* 0x000fe400078efcff */
[----:B--2---:R-:W-:Y:S02]  /*e78c0*/  LOP3.LUT R18, R18, 0xffff, RZ, 0xc0, !PT ;  /* 0x0000ffff12127812 */ /* 0x004fe400078ec0ff */
[----:B------:R-:W-:Y:S02]  /*e78d0*/  LOP3.LUT R16, R16, 0xfffff7ff, RZ, 0xc0, !PT ;  /* 0xfffff7ff10107812 */ /* 0x000fe400078ec0ff */
[----:B---3--:R-:W-:Y:S01]  /*e78e0*/  LOP3.LUT R15, R15, 0xffff, RZ, 0xc0, !PT ;  /* 0x0000ffff0f0f7812 */ /* 0x008fe200078ec0ff */
[----:B0-----:R-:W-:Y:S01]  /*e78f0*/  VIADD R12, R29, 0xbf ;  /* 0x000000bf1d0c7836 */ /* 0x001fe20000000000 */
[----:B------:R-:W0:Y:S01]  /*e7900*/  LDCU UR61, c[0x0][0x398] ;  /* 0x00007300ff3d77ac */ /* 0x000e220008000800 */
[----:B------:R-:W-:Y:S02]  /*e7910*/  @P0 LOP3.LUT R16, R16, 0x800, RZ, 0xfc, !PT ;  /* 0x0000080010100812 */ /* 0x000fe400078efcff */
[----:B------:R-:W-:Y:S01]  /*e7920*/  ISETP.GE.AND P0, PT, R11, UR59, PT ;  /* 0x0000003b0b007c0c */ /* 0x000fe2000bf06270 */
[----:B------:R-:W2:Y:S01]  /*e7930*/  LDCU UR77, c[0x0][0x398] ;  /* 0x00007300ff4d77ac */ /* 0x000ea20008000800 */
[----:B------:R-:W3:Y:S01]  /*e7940*/  LDCU UR14, c[0x0][0x398] ;  /* 0x00007300ff0e77ac */ /* 0x000ee20008000800 */
[----:B------:R-:W-:-:S02]  /*e7950*/  LOP3.LUT R16, R16, 0xfffffbff, RZ, 0xc0, !PT ;  /* 0xfffffbff10107812 */ /* 0x000fc400078ec0ff */
[----:B------:R-:W-:Y:S02]  /*e7960*/  ISETP.LT.AND P1, PT, R17, UR4, !P0 ;  /* 0x0000000411007c0c */ /* 0x000fe4000c721270 */
[----:B------:R-:W-:Y:S01]  /*e7970*/  ISETP.LT.AND P0, PT, R0, UR10, !P0 ;  /* 0x0000000a00007c0c */ /* 0x000fe2000c701270 */
[----:B------:R-:W-:Y:S01]  /*e7980*/  VIADD R11, R29, 0xc9 ;  /* 0x000000c91d0b7836 */ /* 0x000fe20000000000 */
[----:B------:R-:W4:Y:S01]  /*e7990*/  LDCU UR10, c[0x0][0x398] ;  /* 0x00007300ff0a77ac */ /* 0x000f220008000800 */
[----:B------:R-:W0:Y:S01]  /*e79a0*/  LDCU UR4, c[0x0][0x398] ;  /* 0x00007300ff0477ac */ /* 0x000e220008000800 */
[----:B------:R-:W0:Y:S07]  /*e79b0*/  LDCU UR59, c[0x0][0x398] ;  /* 0x00007300ff3b77ac */ /* 0x000e2e0008000800 */
        /* <DEDUP_REMOVED lines=17> */
[----:B------:R-:W-:Y:S02]  /*e7ad0*/  ISETP.LT.AND P0, PT, R0, UR24, !P0 ;  /* 0x0000001800007c0c */ /* 0x000fe4000c701270 */
[----:B------:R-:W-:-:S02]  /*e7ae0*/  LOP3.LUT R11, R20, 0xffff, RZ, 0xc0, !PT ;  /* 0x0000ffff140b7812 */ /* 0x000fc400078ec0ff */
[----:B------:R-:W-:Y:S02]  /*e7af0*/  SHF.R.U32.HI R20, RZ, 0x8, R19 ;  /* 0x00000008ff147819 */ /* 0x000fe40000011613 */
[----:B------:R-:W-:Y:S01]  /*e7b00*/  PRMT R19, R19, 0x3340, R15 ;  /* 0x0000334013137816 */ /* 0x000fe2000000000f */
[----:B------:R-:W0:Y:S01]  /*e7b10*/  LDCU UR55, c[0x0][0x398] ;  /* 0x00007300ff3777ac */ /* 0x000e220008000800 */
[----:B------:R-:W0:Y:S01]  /*e7b20*/  LDCU UR24, c[0x0][0x398] ;  /* 0x00007300ff1877ac */ /* 0x000e220008000800 */
[----:B------:R-:W0:Y:S02]  /*e7b30*/  LDCU UR76, c[0x0][0x398] ;  /* 0x00007300ff4c77ac */ /* 0x000e240008000800 */
[----:B------:R-:W-:-:S04]  /*e7b40*/  @P1 LOP3.LUT R16, R16, 0x40, RZ, 0xfc, !PT ;  /* 0x0000004010101812 */ /* 0x000fc800078efcff */
[----:B------:R-:W-:Y:S01]  /*e7b50*/  LOP3.LUT R16, R16, 0xffffffdf, RZ, 0xc0, !PT ;  /* 0xffffffdf10107812 */ /* 0x000fe200078ec0ff */
[----:B------:R1:W-:Y:S03]  /*e7b60*/  STL [R1+0x2cc], R19 ;  /* 0x0002cc1301007387 */ /* 0x0003e60000100800 */
[----:B------:R-:W-:Y:S02]  /*e7b70*/  @P0 LOP3.LUT R16, R16, 0x20, RZ, 0xfc, !PT ;  /* 0x0000002010100812 */ /* 0x000fe400078efcff */
[----:B------:R-:W-:Y:S02]  /*e7b80*/  ISETP.GE.AND P0, PT, R25, UR53, PT ;  /* 0x0000003519007c0c */ /* 0x000fe4000bf06270 */
[----:B------:R-:W-:Y:S01]  /*e7b90*/  PRMT R25, R18, 0x3340, R11 ;  /* 0x0000334012197816 */ /* 0x000fe2000000000b */
[----:B------:R-:W0:Y:S01]  /*e7ba0*/  LDCU UR53, c[0x0][0x398] ;  /* 0x00007300ff3577ac */ /* 0x000e220008000800 */
[----:B-1----:R-:W-:-:S02]  /*e7bb0*/  SHF.R.U32.HI R19, RZ, 0x8, R15 ;  /* 0x00000008ff137819 */ /* 0x002fc4000001160f */
[----:B------:R-:W-:Y:S02]  /*e7bc0*/  SHF.R.U32.HI R15, RZ, 0x8, R18 ;  /* 0x00000008ff0f7819 */ /* 0x000fe40000011612 */
[----:B------:R-:W2:Y:S01]  /*e7bd0*/  LDL.LU R18, [R1+0x36f0] ;  /* 0x0036f00001127983 */ /* 0x000ea20000300800 */
[----:B------:R-:W-:Y:S02]  /*e7be0*/  ISETP.LT.AND P1, PT, R17, UR20, !P0 ;  /* 0x0000001411007c0c */ /* 0x000fe4000c721270 */
[----:B------:R-:W-:Y:S02]  /*e7bf0*/  ISETP.LT.AND P0, PT, R0, UR22, !P0 ;  /* 0x0000001600007c0c */ /* 0x000fe4000c701270 */
[----:B------:R-:W-:Y:S01]  /*e7c00*/  LOP3.LUT R16, R16, 0xffffffef, RZ, 0xc0, !PT ;  /* 0xffffffef10107812 */ /* 0x000fe200078ec0ff */
[----:B------:R1:W-:Y:S01]  /*e7c10*/  STL [R1+0x2c8], R25 ;  /* 0x0002c81901007387 */ /* 0x0003e20000100800 */
        /* <DEDUP_REMOVED lines=9> */
[----:B------:R-:W-:-:S02]  /*e7cb0*/  SHF.R.U32.HI R26, RZ, 0x8, R11 ;  /* 0x00000008ff1a7819 */ /* 0x000fc4000001160b */
[----:B-1----:R-:W-:Y:S01]  /*e7cc0*/  LOP3.LUT R25, R20, 0xffff, RZ, 0xc0, !PT ;  /* 0x0000ffff14197812 */ /* 0x002fe200078ec0ff */
[----:B------:R-:W1:Y:S01]  /*e7cd0*/  LDCU UR26, c[0x0][0x398] ;  /* 0x00007300ff1a77ac */ /* 0x000e620008000800 */
[----:B------:R-:W0:Y:S05]  /*e7ce0*/  LDCU UR51, c[0x0][0x398] ;  /* 0x00007300ff3377ac */ /* 0x000e2a0008000800 */
[----:B------:R-:W-:-:S04]  /*e7cf0*/  @P1 LOP3.LUT R16, R16, 0x4, RZ, 0xfc, !PT ;  /* 0x0000000410101812 */ /* 0x000fc800078efcff */
[----:B------:R-:W-:-:S04]  /*e7d00*/  LOP3.LUT R16, R16, 0xfffffffd, RZ, 0xc0, !PT ;  /* 0xfffffffd10107812 */ /* 0x000fc800078ec0ff */
[----:B------:R-:W-:Y:S02]  /*e7d10*/  @P0 LOP3.LUT R16, R16, 0x2, RZ, 0xfc, !PT ;  /* 0x0000000210100812 */ /* 0x000fe400078efcff */
[----:B------:R-:W-:Y:S02]  /*e7d20*/  ISETP.GE.AND P0, PT, R28, UR49, PT ;  /* 0x000000311c007c0c */ /* 0x000fe4000bf06270 */
[----:B------:R-:W-:Y:S02]  /*e7d30*/  LOP3.LUT R11, R19, 0xffff, RZ, 0xc0, !PT ;  /* 0x0000ffff130b7812 */ /* 0x000fe400078ec0ff */
[----:B------:R-:W-:Y:S02]  /*e7d40*/  LOP3.LUT R16, R16, 0xfffffffe, RZ, 0xc0, !PT ;  /* 0xfffffffe10107812 */ /* 0x000fe400078ec0ff */
[----:B------:R-:W-:Y:S02]  /*e7d50*/  ISETP.LT.AND P1, PT, R17, UR6, !P0 ;  /* 0x0000000611007c0c */ /* 0x000fe4000c721270 */
[----:B------:R-:W-:-:S02]  /*e7d60*/  ISETP.LT.AND P0, PT, R0, UR32, !P0 ;  /* 0x0000002000007c0c */ /* 0x000fc4000c701270 */
[----:B------:R-:W-:Y:S02]  /*e7d70*/  LOP3.LUT R28, R15, 0xffff, RZ, 0xc0, !PT ;  /* 0x0000ffff0f1c7812 */ /* 0x000fe400078ec0ff */
[----:B------:R-:W-:Y:S02]  /*e7d80*/  LOP3.LUT R26, R26, 0xffff, RZ, 0xc0, !PT ;  /* 0x0000ffff1a1a7812 */ /* 0x000fe400078ec0ff */
[----:B------:R-:W-:Y:S01]  /*e7d90*/  PRMT R11, R25, 0x3340, R11 ;  /* 0x00003340190b7816 */ /* 0x000fe2000000000b */
[----:B------:R-:W0:Y:S01]  /*e7da0*/  LDCU UR49, c[0x0][0x398] ;  /* 0x00007300ff3177ac */ /* 0x000e220008000800 */
[----:B------:R-:W0:Y:S03]  /*e7db0*/  LDCU UR6, c[0x0][0x398] ;  /* 0x00007300ff0677ac */ /* 0x000e260008000800 */
[----:B------:R-:W-:-:S05]  /*e7dc0*/  @P1 LOP3.LUT R16, R16, 0x1, RZ, 0xfc, !PT ;  /* 0x0000000110101812 */ /* 0x000fca00078efcff */
[----:B------:R0:W-:Y:S04]  /*e7dd0*/  STL [R1+0x3648], R16 ;  /* 0x0036481001007387 */ /* 0x0001e80000100800 */
[----:B------:R-:W3:Y:S04]  /*e7de0*/  LDL.LU R19, [R1+0x2fa0] ;  /* 0x002fa00001137983 */ /* 0x000ee80000300800 */
[----:B------:R1:W-:Y:S04]  /*e7df0*/  STL [R1+0x1fc], R11 ;  /* 0x0001fc0b01007387 */ /* 0x0003e80000100800 */
[----:B------:R-:W4:Y:S04]  /*e7e00*/  LDL.LU R20, [R1+0x2f9c] ;  /* 0x002f9c0001147983 */ /* 0x000f280000300800 */
[----:B0-----:R-:W4:Y:S01]  /*e7e10*/  LDL.LU R16, [R1+0x994] ;  /* 0x0009940001107983 */ /* 0x001f220000300800 */
[----:B-1----:R-:W-:Y:S01]  /*e7e20*/  VIADD R11, R29, 0xbd ;  /* 0x000000bd1d0b7836 */ /* 0x002fe20000000000 */
[----:B--2---:R-:W-:-:S04]  /*e7e30*/  LOP3.LUT R18, R18, 0x7fffffff, RZ, 0xc0, !PT ;  /* 0x7fffffff12127812 */ /* 0x004fc800078ec0ff */
[----:B------:R-:W-:Y:S02]  /*e7e40*/  @P0 LOP3.LUT R18, R18, 0x80000000, RZ, 0xfc, !PT ;  /* 0x8000000012120812 */ /* 0x000fe400078efcff */
[----:B------:R-:W-:Y:S02]  /*e7e50*/  ISETP.GE.AND P0, PT, R12, UR47, PT ;  /* 0x0000002f0c007c0c */ /* 0x000fe4000bf06270 */
[----:B------:R-:W-:Y:S01]  /*e7e60*/  PRMT R12, R28, 0x3340, R26 ;  /* 0x000033401c0c7816 */ /* 0x000fe2000000001a */
[C---:B------:R-:W-:Y:S01]  /*e7e70*/  VIADD R25, R29.reuse, 0xb7 ;  /* 0x000000b71d197836 */ /* 0x040fe20000000000 */
[----:B------:R-:W-:Y:S01]  /*e7e80*/  LOP3.LUT R18, R18, 0xbfffffff, RZ, 0xc0, !PT ;  /* 0xbfffffff12127812 */ /* 0x000fe200078ec0ff */
[----:B------:R-:W-:Y:S01]  /*e7e90*/  VIADD R15, R29, 0xb4 ;  /* 0x000000b41d0f7836 */ /* 0x000fe20000000000 */
[----:B------:R-:W0:Y:S01]  /*e7ea0*/  LDCU UR47, c[0x0][0x398] ;  /* 0x00007300ff2f77ac */ /* 0x000e220008000800 */
[----:B------:R1:W-:Y:S04]  /*e7eb0*/  STL [R1+0x200], R12 ;  /* 0x0002000c01007387 */ /* 0x0003e80000100800 */
[----:B-1----:R-:W2:Y:S01]  /*e7ec0*/  LDL.LU R12, [R1+0x980] ;  /* 0x00098000010c7983 */ /* 0x002ea20000300800 */
[----:B------:R-:W-:-:S02]  /*e7ed0*/  ISETP.LT.AND P1, PT, R17, UR12, !P0 ;  /* 0x0000000c11007c0c */ /* 0x000fc4000c721270 */
[----:B------:R-:W-:Y:S01]  /*e7ee0*/  ISETP.LT.AND P0, PT, R0, UR30, !P0 ;  /* 0x0000001e00007c0c */ /* 0x000fe2000c701270 */
[----:B------:R-:W-:Y:S01]  /*e7ef0*/  VIADD R26, R29, 0xb6 ;  /* 0x000000b61d1a7836 */ /* 0x000fe20000000000 */
[----:B---3--:R-:W-:-:S09]  /*e7f00*/  LOP3.LUT R19, R19, 0xffff, RZ, 0xc0, !PT ;  /* 0x0000ffff13137812 */ /* 0x008fd200078ec0ff */
[----:B------:R-:W-:Y:S02]  /*e7f10*/  @P1 LOP3.LUT R18, R18, 0x40000000, RZ, 0xfc, !PT ;  /* 0x4000000012121812 */ /* 0x000fe400078efcff */
[----:B----4-:R-:W-:Y:S02]  /*e7f20*/  LOP3.LUT R20, R20, 0xffff, RZ, 0xc0, !PT ;  /* 0x0000ffff14147812 */ /* 0x010fe400078ec0ff */
[----:B------:R-:W-:Y:S02]  /*e7f30*/  LOP3.LUT R16, R16, 0xffff, RZ, 0xc0, !PT ;  /* 0x0000ffff10107812 */ /* 0x000fe400078ec0ff */
[----:B------:R-:W-:Y:S01]  /*e7f40*/  LOP3.LUT R18, R18, 0xdfffffff, RZ, 0xc0, !PT ;  /* 0xdfffffff12127812 */ /* 0x000fe200078ec0ff */
[----:B------:R-:W-:Y:S01]  /*e7f50*/  VIADD R28, R29, 0xb5 ;  /* 0x000000b51d1c7836 */ /* 0x000fe20000000000 */
[----:B------:R-:W1:Y:S02]  /*e7f60*/  LDCU UR12, c[0x0][0x398] ;  /* 0x00007300ff0c77ac */ /* 0x000e640008000800 */
[----:B------:R-:W-:-:S02]  /*e7f70*/  @P0 LOP3.LUT R18, R18, 0x20000000, RZ, 0xfc, !PT ;  /* 0x2000000012120812 */ /* 0x000fc400078efcff */
[----:B------:R-:W-:Y:S02]  /*e7f80*/  ISETP.GE.AND P0, PT, R11, UR43, PT ;  /* 0x0000002b0b007c0c */ /* 0x000fe4000bf06270 */
[----:B------:R-:W-:Y:S02]  /*e7f90*/  LOP3.LUT R18, R18, 0xefffffff, RZ, 0xc0, !PT ;  /* 0xefffffff12127812 */ /* 0x000fe400078ec0ff */
[----:B------:R-:W-:Y:S02]  /*e7fa0*/  ISETP.LT.AND P1, PT, R17, UR36, !P0 ;  /* 0x0000002411007c0c */ /* 0x000fe4000c721270 */
[----:B------:R-:W-:Y:S01]  /*e7fb0*/  ISETP.LT.AND P0, PT, R0, UR38, !P0 ;  /* 0x0000002600007c0c */ /* 0x000fe2000c701270 */
[----:B------:R-:W-:Y:S01]  /*e7fc0*/  VIADD R11, R29, 0xbb ;  /* 0x000000bb1d0b7836 */ /* 0x000fe20000000000 */
[----:B------:R-:W3:Y:S09]  /*e7fd0*/  LDCU UR43, c[0x0][0x398] ;  /* 0x00007300ff2b77ac */ /* 0x000ef20008000800 */
        /* <DEDUP_REMOVED lines=8> */
[----:B------:R-:W4:Y:S01]  /*e8060*/  LDCU.64 UR34, c[0x0][0x398] ;  /* 0x00007300ff2277ac */ /* 0x000f220008000a00 */
[----:B------:R-:W0:Y:S06]  /*e8070*/  LDCU UR42, c[0x0][0x398] ;  /* 0x00007300ff2a77ac */ /* 0x000e2c0008000800 */
[----:B------:R-:W-:-:S04]  /*e8080*/  @P1 LOP3.LUT R18, R18, 0x4000000, RZ, 0xfc, !PT ;  /* 0x0400000012121812 */ /* 0x000fc800078efcff */
[----:B------:R-:W-:-:S04]  /*e8090*/  LOP3.LUT R18, R18, 0xfdffffff, RZ, 0xc0, !PT ;  /* 0xfdffffff12127812 */ /* 0x000fc800078ec0ff */
[----:B------:R-:W-:Y:S02]  /*e80a0*/  @P0 LOP3.LUT R18, R18, 0x2000000, RZ, 0xfc, !PT ;  /* 0x0200000012120812 */ /* 0x000fe400078efcff */
[----:B------:R-:W-:Y:S01]  /*e80b0*/  ISETP.GE.AND P0, PT, R11, UR29, PT ;  /* 0x0000001d0b007c0c */ /* 0x000fe2000bf06270 */
[----:B------:R-:W0:Y:S03]  /*e80c0*/  LDCU.64 UR28, c[0x0][0x398] ;  /* 0x00007300ff1c77ac */ /* 0x000e260008000a00 */
[----:B------:R-:W-:Y:S02]  /*e80d0*/  ISETP.LT.AND P1, PT, R17, UR8, !P0 ;  /* 0x0000000811007c0c */ /* 0x000fe4000c721270 */
[----:B------:R-:W-:Y:S02]  /*e80e0*/  ISETP.LT.AND P0, PT, R0, UR40, !P0 ;  /* 0x0000002800007c0c */ /* 0x000fe4000c701270 */
[----:B------:R-:W-:Y:S01]  /*e80f0*/  LOP3.LUT R18, R18, 0xfeffffff, RZ, 0xc0, !PT ;  /* 0xfeffffff12127812 */ /* 0x000fe200078ec0ff */
[----:B------:R-:W-:Y:S01]  /*e8100*/  VIADD R11, R29, 0xb8 ;  /* 0x000000b81d0b7836 */ /* 0x000fe20000000000 */
[----:B------:R-:W0:Y:S07]  /*e8110*/  LDCU UR8, c[0x0][0x398] ;  /* 0x00007300ff0877ac */ /* 0x000e2e0008000800 */
        /* <DEDUP_REMOVED lines=8> */
[----:B------:R-:W0:Y:S08]  /*e81a0*/  LDCU UR48, c[0x0][0x398] ;  /* 0x00007300ff3077ac */ /* 0x000e300008000800 */
[----:B------:R-:W-:-:S04]  /*e81b0*/  @P1 LOP3.LUT R18, R18, 0x400000, RZ, 0xfc, !PT ;  /* 0x0040000012121812 */ /* 0x000fc800078efcff */
[----:B------:R-:W-:-:S04]  /*e81c0*/  LOP3.LUT R18, R18, 0xffdfffff, RZ, 0xc0, !PT ;  /* 0xffdfffff12127812 */ /* 0x000fc800078ec0ff */
[----:B------:R-:W-:Y:S02]  /*e81d0*/  @P0 LOP3.LUT R18, R18, 0x200000, RZ, 0xfc, !PT ;  /* 0x0020000012120812 */ /* 0x000fe400078efcff */
[----:B------:R-:W-:Y:S01]  /*e81e0*/  ISETP.GE.AND P0, PT, R25, UR37, PT ;  /* 0x0000002519007c0c */ /* 0x000fe2000bf06270 */
[----:B------:R-:W0:Y:S03]  /*e81f0*/  LDCU.64 UR36, c[0x0][0x398] ;  /* 0x00007300ff2477ac */ /* 0x000e260008000a00 */
[----:B----4-:R-:W-:Y:S02]  /*e8200*/  ISETP.LT.AND P1, PT, R17, UR34, !P0 ;  /* 0x0000002211007c0c */ /* 0x010fe4000c721270 */
[----:B------:R-:W-:Y:S02]  /*e8210*/  ISETP.LT.AND P0, PT, R0, UR46, !P0 ;  /* 0x0000002e00007c0c */ /* 0x000fe4000c701270 */
[----:B------:R-:W-:Y:S01]  /*e8220*/  LOP3.LUT R18, R18, 0xffefffff, RZ, 0xc0, !PT ;  /* 0xffefffff12127812 */ /* 0x000fe200078ec0ff */
[----:B------:R-:W4:Y:S08]  /*e8230*/  LDCU UR46, c[0x0][0x398] ;  /* 0x00007300ff2e77ac */ /* 0x000f300008000800 */
[----:B------:R-:W-:-:S04]  /*e8240*/  @P1 LOP3.LUT R18, R18, 0x100000, RZ, 0xfc, !PT ;  /* 0x0010000012121812 */ /* 0x000fc800078efcff */
[----:B------:R-:W-:-:S04]  /*e8250*/  LOP3.LUT R18, R18, 0xfff7ffff, RZ, 0xc0, !PT ;  /* 0xfff7ffff12127812 */ /* 0x000fc800078ec0ff */
[----:B------:R-:W-:Y:S02]  /*e8260*/  @P0 LOP3.LUT R18, R18, 0x80000, RZ, 0xfc, !PT ;  /* 0x0008000012120812 */ /* 0x000fe400078efcff */
[----:B------:R-:W-:Y:S01]  /*e8270*/  ISETP.GE.AND P0, PT, R26, UR33, PT ;  /* 0x000000211a007c0c */ /* 0x000fe2000bf06270 */
[----:B------:R-:W0:Y:S01]  /*e8280*/  LDCU.64 UR32, c[0x0][0x398] ;  /* 0x00007300ff2077ac */ /* 0x000e220008000a00 */
[----:B--2---:R-:W-:Y:S02]  /*e8290*/  LOP3.LUT R11, R12, 0xffff, RZ, 0xc0, !PT ;  /* 0x0000ffff0c0b7812 */ /* 0x004fe400078ec0ff */
[----:B------:R-:W-:Y:S02]  /*e82a0*/  SHF.R.U32.HI R12, RZ, 0x8, R19 ;  /* 0x00000008ff0c7819 */ /* 0x000fe40000011613 */
[----:B------:R-:W-:Y:S02]  /*e82b0*/  PRMT R19, R19, 0x3340, R16 ;  /* 0x0000334013137816 */ /* 0x000fe40000000010 */
[----:B------:R-:W-:-:S03]  /*e82c0*/  PRMT R25, R20, 0x3340, R11 ;  /* 0x0000334014197816 */ /* 0x000fc6000000000b */
[----:B------:R2:W-:Y:S01]  /*e82d0*/  STL [R1+0x2c4], R19 ;  /* 0x0002c41301007387 */ /* 0x0005e20000100800 */
[----:B------:R-:W-:Y:S02]  /*e82e0*/  LOP3.LUT R12, R12, 0xffff, RZ, 0xc0, !PT ;  /* 0x0000ffff0c0c7812 */ /* 0x000fe400078ec0ff */
[----:B--2---:R-:W-:Y:S02]  /*e82f0*/  SHF.R.U32.HI R19, RZ, 0x8, R16 ;  /* 0x00000008ff137819 */ /* 0x004fe40000011610 */
[----:B------:R-:W-:Y:S02]  /*e8300*/  SHF.R.U32.HI R16, RZ, 0x8, R20 ;  /* 0x00000008ff107819 */ /* 0x000fe40000011614 */
[----:B------:R-:W2:Y:S04]  /*e8310*/  LDL.LU R20, [R1+0x36ec] ;  /* 0x0036ec0001147983 */ /* 0x000ea80000300800 */
[----:B------:R0:W-:Y:S01]  /*e8320*/  STL [R1+0x2e0], R25 ;  /* 0x0002e01901007387 */ /* 0x0001e20000100800 */
[----:B------:R-:W-:-:S02]  /*e8330*/  LOP3.LUT R26, R16, 0xffff, RZ, 0xc0, !PT ;  /* 0x0000ffff101a7812 */ /* 0x000fc400078ec0ff */
[----:B0-----:R-:W-:Y:S02]  /*e8340*/  SHF.R.U32.HI R25, RZ, 0x8, R11 ;  /* 0x00000008ff197819 */ /* 0x001fe4000001160b */
[----:B------:R-:W-:-:S04]  /*e8350*/  LOP3.LUT R11, R19, 0xffff, RZ, 0xc0, !PT ;  /* 0x0000ffff130b7812 */ /* 0x000fc800078ec0ff */
[----:B------:R-:W-:Y:S02]  /*e8360*/  PRMT R11, R12, 0x3340, R11 ;  /* 0x000033400c0b7816 */ /* 0x000fe4000000000b */
[----:B------:R-:W-:-:S03]  /*e8370*/  LOP3.LUT R25, R25, 0xffff, RZ, 0xc0, !PT ;  /* 0x0000ffff19197812 */ /* 0x000fc600078ec0ff */
[----:B------:R0:W-:Y:S04]  /*e8380*/  STL [R1+0x1f8], R11 ;  /* 0x0001f80b01007387 */ /* 0x0001e80000100800 */
[----:B------:R-:W2:Y:S04]  /*e8390*/  LDL.LU R19, [R1+0x2fac] ;  /* 0x002fac0001137983 */ /* 0x000ea80000300800 */
[----:B------:R-:W3:Y:S01]  /*e83a0*/  LDL.LU R12, [R1+0x2f44] ;  /* 0x002f4400010c7983 */ /* 0x000ee20000300800 */
[----:B0-----:R-:W-:-:S05]  /*e83b0*/  PRMT R11, R26, 0x3340, R25 ;  /* 0x000033401a0b7816 */ /* 0x001fca0000000019 */
[----:B------:R0:W-:Y:S04]  /*e83c0*/  STL [R1+0x204], R11 ;  /* 0x0002040b01007387 */ /* 0x0001e80000100800 */
[----:B------:R-:W3:Y:S01]  /*e83d0*/  LDL.LU R16, [R1+0x960] ;  /* 0x0009600001107983 */ /* 0x000ee20000300800 */
[----:B------:R-:W-:Y:S02]  /*e83e0*/  ISETP.LT.AND P1, PT, R17, UR36, !P0 ;  /* 0x0000002411007c0c */ /* 0x000fe4000c721270 */
[----:B------:R-:W-:Y:S02]  /*e83f0*/  ISETP.LT.AND P0, PT, R0, UR44, !P0 ;  /* 0x0000002c00007c0c */ /* 0x000fe4000c701270 */
[----:B------:R-:W-:Y:S01]  /*e8400*/  LOP3.LUT R18, R18, 0xfffbffff, RZ, 0xc0, !PT ;  /* 0xfffbffff12127812 */ /* 0x000fe200078ec0ff */
[----:B------:R-:W-:-:S02]  /*e8410*/  VIADD R25, R29, 0xaf ;  /* 0x000000af1d197836 */ /* 0x000fc40000000000 */
[----:B------:R-:W-:Y:S01]  /*e8420*/  VIADD R26, R29, 0xae ;  /* 0x000000ae1d1a7836 */ /* 0x000fe20000000000 */
[----:B------:R-:W0:Y:S05]  /*e8430*/  LDCU UR44, c[0x0][0x398] ;  /* 0x00007300ff2c77ac */ /* 0x000e2a0008000800 */
[----:B------:R-:W-:-:S04]  /*e8440*/  @P1 LOP3.LUT R18, R18, 0x40000, RZ, 0xfc, !PT ;  /* 0x0004000012121812 */ /* 0x000fc800078efcff */
[----:B------:R-:W-:-:S04]  /*e8450*/  LOP3.LUT R18, R18, 0xfffdffff, RZ, 0xc0, !PT ;  /* 0xfffdffff12127812 */ /* 0x000fc800078ec0ff */
[----:B------:R-:W-:Y:S02]  /*e8460*/  @P0 LOP3.LUT R18, R18, 0x20000, RZ, 0xfc, !PT ;  /* 0x0002000012120812 */ /* 0x000fe400078efcff */
[----:B------:R-:W-:Y:S01]  /*e8470*/  ISETP.GE.AND P0, PT, R28, UR31, PT ;  /* 0x0000001f1c007c0c */ /* 0x000fe2000bf06270 */
[----:B------:R-:W1:Y:S03]  /*e8480*/  LDCU.64 UR30, c[0x0][0x398] ;  /* 0x00007300ff1e77ac */ /* 0x000e660008000a00 */
[----:B------:R-:W-:Y:S02]  /*e8490*/  ISETP.LT.AND P1, PT, R17, UR32, !P0 ;  /* 0x0000002011007c0c */ /* 0x000fe4000c721270 */
[----:B------:R-:W-:Y:S02]  /*e84a0*/  ISETP.LT.AND P0, PT, R0, UR54, !P0 ;  /* 0x0000003600007c0c */ /* 0x000fe4000c701270 */
[----:B------:R-:W-:Y:S01]  /*e84b0*/  LOP3.LUT R18, R18, 0xfffeffff, RZ, 0xc0, !PT ;  /* 0xfffeffff12127812 */ /* 0x000fe200078ec0ff */
[----:B0-----:R-:W-:-:S02]  /*e84c0*/  VIADD R11, R29, 0xb3 ;  /* 0x000000b31d0b7836 */ /* 0x001fc40000000000 */
[----:B------:R-:W-:Y:S01]  /*e84d0*/  VIADD R28, R29, 0xad ;  /* 0x000000ad1d1c7836 */ /* 0x000fe20000000000 */
[----:B------:R-:W0:Y:S05]  /*e84e0*/  LDCU UR54, c[0x0][0x398] ;  /* 0x00007300ff3677ac */ /* 0x000e2a0008000800 */
[----:B------:R-:W-:-:S04]  /*e84f0*/  @P1 LOP3.LUT R18, R18, 0x10000, RZ, 0xfc, !PT ;  /* 0x0001000012121812 */ /* 0x000fc800078efcff */
[----:B------:R-:W-:-:S04]  /*e8500*/  LOP3.LUT R18, R18, 0xffff7fff, RZ, 0xc0, !PT ;  /* 0xffff7fff12127812 */ /* 0x000fc800078ec0ff */
[----:B------:R-:W-:Y:S02]  /*e8510*/  @P0 LOP3.LUT R18, R18, 0x8000, RZ, 0xfc, !PT ;  /* 0x0000800012120812 */ /* 0x000fe400078efcff */
[----:B------:R-:W-:Y:S02]  /*e8520*/  ISETP.GE.AND P0, PT, R15, UR45, PT ;  /* 0x0000002d0f007c0c */ /* 0x000fe4000bf06270 */
[----:B------:R-:W-:Y:S02]  /*e8530*/  LOP3.LUT R18, R18, 0xffffbfff, RZ, 0xc0, !PT ;  /* 0xffffbfff12127812 */ /* 0x000fe400078ec0ff */
[----:B-1----:R-:W-:Y:S02]  /*e8540*/  ISETP.LT.AND P1, PT, R17, UR30, !P0 ;  /* 0x0000001e11007c0c */ /* 0x002fe4000c721270 */
[----:B------:R-:W-:Y:S02]  /*e8550*/  ISETP.LT.AND P0, PT, R0, UR52, !P0 ;  /* 0x0000003400007c0c */ /* 0x000fe4000c701270 */
[----:B--2---:R-:W-:-:S09]  /*e8560*/  LOP3.LUT R19, R19, 0xffff, RZ, 0xc0, !PT ;  /* 0x0000ffff13137812 */ /* 0x004fd200078ec0ff */
[----:B------:R-:W-:Y:S02]  /*e8570*/  @P1 LOP3.LUT R18, R18, 0x4000, RZ, 0xfc, !PT ;  /* 0x0000400012121812 */ /* 0x000fe400078efcff */
[----:B---3--:R-:W-:Y:S02]  /*e8580*/  LOP3.LUT R16, R16, 0xffff, RZ, 0xc0, !PT ;  /* 0x0000ffff10107812 */ /* 0x008fe400078ec0ff */
[----:B------:R-:W-:Y:S02]  /*e8590*/  LOP3.LUT R18, R18, 0xffffdfff, RZ, 0xc0, !PT ;  /* 0xffffdfff12127812 */ /* 0x000fe400078ec0ff */
[----:B------:R-:W-:Y:S01]  /*e85a0*/  LOP3.LUT R12, R12, 0xffff, RZ, 0xc0, !PT ;  /* 0x0000ffff0c0c7812 */ /* 0x000fe200078ec0ff */
[----:B------:R-:W-:Y:S01]  /*e85b0*/  VIADD R15, R29, 0xac ;  /* 0x000000ac1d0f7836 */ /* 0x000fe20000000000 */
[----:B------:R-:W1:Y:S01]  /*e85c0*/  LDCU UR52, c[0x0][0x398] ;  /* 0x00007300ff3477ac */ /* 0x000e620008000800 */
[----:B------:R-:W-:Y:S02]  /*e85d0*/  @P0 LOP3.LUT R18, R18, 0x2000, RZ, 0xfc, !PT ;  /* 0x0000200012120812 */ /* 0x000fe400078efcff */
[----:B------:R-:W-:Y:S01]  /*e85e0*/  ISETP.GE.AND P0, PT, R11, UR41, PT ;  /* 0x000000290b007c0c */ /* 0x000fe2000bf06270 */
[----:B------:R-:W2:Y:S01]  /*e85f0*/  LDCU.64 UR40, c[0x0][0x398] ;  /* 0x00007300ff2877ac */ /* 0x000ea20008000a00 */
[----:B------:R-:W3:Y:S02]  /*e8600*/  LDCU UR45, c[0x0][0x398] ;  /* 0x00007300ff2d77ac */ /* 0x000ee40008000800 */
[----:B------:R-:W-:-:S02]  /*e8610*/  ISETP.LT.AND P1, PT, R17, UR38, !P0 ;  /* 0x0000002611007c0c */ /* 0x000fc4000c721270 */
        /* <DEDUP_REMOVED lines=8> */
[----:B------:R-:W0:Y:S03]  /*e86a0*/  LDCU.64 UR28, c[0x0][0x398] ;  /* 0x00007300ff1c77ac */ /* 0x000e260008000a00 */
[----:B--2---:R-:W-:Y:S02]  /*e86b0*/  ISETP.LT.AND P1, PT, R17, UR40, !P0 ;  /* 0x0000002811007c0c */ /* 0x004fe4000c721270 */
[----:B------:R-:W-:Y:S02]  /*e86c0*/  ISETP.LT.AND P0, PT, R0, UR58, !P0 ;  /* 0x0000003a00007c0c */ /* 0x000fe4000c701270 */
[----:B------:R-:W-:Y:S01]  /*e86d0*/  LOP3.LUT R18, R18, 0xfffffbff, RZ, 0xc0, !PT ;  /* 0xfffffbff12127812 */ /* 0x000fe200078ec0ff */
[----:B------:R-:W-:Y:S01]  /*e86e0*/  VIADD R11, R29, 0xb1 ;  /* 0x000000b11d0b7836 */ /* 0x000fe20000000000 */
[----:B------:R-:W2:Y:S07]  /*e86f0*/  LDCU UR58, c[0x0][0x398] ;  /* 0x00007300ff3a77ac */ /* 0x000eae0008000800 */
        /* <DEDUP_REMOVED lines=8> */
[----:B------:R-:W-:Y:S01]  /*e8780*/  VIADD R11, R29, 0xb0 ;  /* 0x000000b01d0b7836 */ /* 0x000fe20000000000 */
[----:B------:R-:W0:Y:S07]  /*e8790*/  LDCU UR60, c[0x0][0x398] ;  /* 0x00007300ff3c77ac */ /* 0x000e2e0008000800 */
[----:B------:R-:W-:-:S04]  /*e87a0*/  @P1 LOP3.LUT R18, R18, 0x100, RZ, 0xfc, !PT ;  /* 0x0000010012121812 */ /* 0x000fc800078efcff */
[----:B------:R-:W-:-:S04]  /*e87b0*/  LOP3.LUT R18, R18, 0xffffff7f, RZ, 0xc0, !PT ;  /* 0xffffff7f12127812 */ /* 0x000fc800078ec0ff */
[----:B------:R-:W-:Y:S02]  /*e87c0*/  @P0 LOP3.LUT R18, R18, 0x80, RZ, 0xfc, !PT ;  /* 0x0000008012120812 */ /* 0x000fe400078efcff */
[----:B------:R-:W-:Y:S02]  /*e87d0*/  ISETP.GE.AND P0, PT, R11, UR37, PT ;  /* 0x000000250b007c0c */ /* 0x000fe4000bf06270 */
[----:B------:R-:W-:Y:S02]  /*e87e0*/  LOP3.LUT R18, R18, 0xffffffbf, RZ, 0xc0, !PT ;  /* 0xffffffbf12127812 */ /* 0x000fe400078ec0ff */
[----:B-1----:R-:W-:Y:S02]  /*e87f0*/  ISETP.LT.AND P1, PT, R17, UR34, !P0 ;  /* 0x0000002211007c0c */ /* 0x002fe4000c721270 */
[----:B------:R-:W-:Y:S02]  /*e8800*/  ISETP.LT.AND P0, PT, R0, UR65, !P0 ;  /* 0x0000004100007c0c */ /* 0x000fe4000c701270 */
[----:B------:R-:W-:-:S02]  /*e8810*/  LOP3.LUT R11, R20, 0xffff, RZ, 0xc0, !PT ;  /* 0x0000ffff140b7812 */ /* 0x000fc400078ec0ff */
[----:B------:R-:W-:Y:S01]  /*e8820*/  SHF.R.U32.HI R20, RZ, 0x8, R19 ;  /* 0x00000008ff147819 */ /* 0x000fe20000011613 */
[----:B------:R-:W1:Y:S01]  /*e8830*/  LDCU.64 UR36, c[0x0][0x398] ;  /* 0x00007300ff2477ac */ /* 0x000e620008000a00 */
[----:B------:R-:W0:Y:S05]  /*e8840*/  LDCU UR65, c[0x0][0x398] ;  /* 0x00007300ff4177ac */ /* 0x000e2a0008000800 */
[----:B------:R-:W-:-:S04]  /*e8850*/  @P1 LOP3.LUT R18, R18, 0x40, RZ, 0xfc, !PT ;  /* 0x0000004012121812 */ /* 0x000fc800078efcff */
[----:B------:R-:W-:-:S04]  /*e8860*/  LOP3.LUT R18, R18, 0xffffffdf, RZ, 0xc0, !PT ;  /* 0xffffffdf12127812 */ /* 0x000fc800078ec0ff */
[----:B------:R-:W-:Y:S02]  /*e8870*/  @P0 LOP3.LUT R18, R18, 0x20, RZ, 0xfc, !PT ;  /* 0x0000002012120812 */ /* 0x000fe400078efcff */
[----:B------:R-:W-:Y:S02]  /*e8880*/  ISETP.GE.AND P0, PT, R25, UR33, PT ;  /* 0x0000002119007c0c */ /* 0x000fe4000bf06270 */
[--C-:B------:R-:W-:Y:S01]  /*e8890*/  PRMT R25, R19, 0x3340, R16.reuse ;  /* 0x0000334013197816 */ /* 0x100fe20000000010 */
[----:B------:R-:W0:Y:S01]  /*e88a0*/  LDCU.64 UR32, c[0x0][0x398] ;  /* 0x00007300ff2077ac */ /* 0x000e220008000a00 */
[----:B------:R-:W2:Y:S01]  /*e88b0*/  LDL.LU R19, [R1+0x36e8] ;  /* 0x0036e80001137983 */ /* 0x000ea20000300800 */
[----:B-1----:R-:W-:Y:S02]  /*e88c0*/  ISETP.LT.AND P1, PT, R17, UR36, !P0 ;  /* 0x0000002411007c0c */ /* 0x002fe4000c721270 */
[----:B------:R-:W-:Y:S02]  /*e88d0*/  ISETP.LT.AND P0, PT, R0, UR67, !P0 ;  /* 0x0000004300007c0c */ /* 0x000fe4000c701270 */
[----:B------:R-:W-:Y:S01]  /*e88e0*/  LOP3.LUT R18, R18, 0xffffffef, RZ, 0xc0, !PT ;  /* 0xffffffef12127812 */ /* 0x000fe200078ec0ff */
[----:B------:R1:W-:Y:S01]  /*e88f0*/  STL [R1+0x2ec], R25 ;  /* 0x0002ec1901007387 */ /* 0x0003e20000100800 */
[----:B------:R-:W-:Y:S01]  /*e8900*/  SHF.R.U32.HI R16, RZ, 0x8, R16 ;  /* 0x00000008ff107819 */ /* 0x000fe20000011610 */
[----:B------:R-:W0:Y:S06]  /*e8910*/  LDCU UR67, c[0x0][0x398] ;  /* 0x00007300ff4377ac */ /* 0x000e2c0008000800 */
[----:B------:R-:W-:-:S04]  /*e8920*/  @P1 LOP3.LUT R18, R18, 0x10, RZ, 0xfc, !PT ;  /* 0x0000001012121812 */ /* 0x000fc800078efcff */
[----:B------:R-:W-:-:S04]  /*e8930*/  LOP3.LUT R18, R18, 0xfffffff7, RZ, 0xc0, !PT ;  /* 0xfffffff712127812 */ /* 0x000fc800078ec0ff */
[----:B------:R-:W-:Y:S02]  /*e8940*/  @P0 LOP3.LUT R18, R18, 0x8, RZ, 0xfc, !PT ;  /* 0x0000000812120812 */ /* 0x000fe400078efcff */
[----:B------:R-:W-:Y:S01]  /*e8950*/  ISETP.GE.AND P0, PT, R26, UR31, PT ;  /* 0x0000001f1a007c0c */ /* 0x000fe2000bf06270 */
[----:B------:R-:W3:Y:S03]  /*e8960*/  LDCU.64 UR30, c[0x0][0x398] ;  /* 0x00007300ff1e77ac */ /* 0x000ee60008000a00 */
[----:B0-----:R-:W-:Y:S02]  /*e8970*/  ISETP.LT.AND P1, PT, R17, UR32, !P0 ;  /* 0x0000002011007c0c */ /* 0x001fe4000c721270 */
[----:B------:R-:W-:Y:S02]  /*e8980*/  ISETP.LT.AND P0, PT, R0, UR73, !P0 ;  /* 0x0000004900007c0c */ /* 0x000fe4000c701270 */
[----:B------:R-:W-:-:S02]  /*e8990*/  LOP3.LUT R18, R18, 0xfffffffb, RZ, 0xc0, !PT ;  /* 0xfffffffb12127812 */ /* 0x000fc400078ec0ff */
[----:B-1----:R-:W-:Y:S02]  /*e89a0*/  SHF.R.U32.HI R25, RZ, 0x8, R12 ;  /* 0x00000008ff197819 */ /* 0x002fe4000001160c */
[----:B------:R-:W-:Y:S01]  /*e89b0*/  LOP3.LUT R26, R20, 0xffff, RZ, 0xc0, !PT ;  /* 0x0000ffff141a7812 */ /* 0x000fe200078ec0ff */
[----:B------:R-:W0:Y:S04]  /*e89c0*/  LDCU UR73, c[0x0][0x398] ;  /* 0x00007300ff4977ac */ /* 0x000e280008000800 */
[----:B------:R-:W-:-:S04]  /*e89d0*/  @P1 LOP3.LUT R18, R18, 0x4, RZ, 0xfc, !PT ;  /* 0x0000000412121812 */ /* 0x000fc800078efcff */
[----:B------:R-:W-:-:S04]  /*e89e0*/  LOP3.LUT R18, R18, 0xfffffffd, RZ, 0xc0, !PT ;  /* 0xfffffffd12127812 */ /* 0x000fc800078ec0ff */
[----:B------:R-:W-:Y:S02]  /*e89f0*/  @P0 LOP3.LUT R18, R18, 0x2, RZ, 0xfc, !PT ;  /* 0x0000000212120812 */ /* 0x000fe400078efcff */
[----:B------:R-:W-:Y:S02]  /*e8a00*/  ISETP.GE.AND P0, PT, R28, UR39, PT ;  /* 0x000000271c007c0c */ /* 0x000fe4000bf06270 */
[--C-:B------:R-:W-:Y:S01]  /*e8a10*/  PRMT R12, R12, 0x3340, R11.reuse ;  /* 0x000033400c0c7816 */ /* 0x100fe2000000000b */
[----:B------:R-:W1:Y:S01]  /*e8a20*/  LDCU.64 UR38, c[0x0][0x398] ;  /* 0x00007300ff2677ac */ /* 0x000e620008000a00 */
[----:B---3--:R-:W-:Y:S02]  /*e8a30*/  ISETP.LT.AND P1, PT, R17, UR30, !P0 ;  /* 0x0000001e11007c0c */ /* 0x008fe4000c721270 */
[----:B------:R-:W-:Y:S01]  /*e8a40*/  SHF.R.U32.HI R11, RZ, 0x8, R11 ;  /* 0x00000008ff0b7819 */ /* 0x000fe2000001160b */
[----:B------:R3:W-:Y:S01]  /*e8a50*/  STL [R1+0x2d8], R12 ;  /* 0x0002d80c01007387 */ /* 0x0007e20000100800 */
[----:B------:R-:W-:-:S02]  /*e8a60*/  LOP3.LUT R18, R18, 0xfffffffe, RZ, 0xc0, !PT ;  /* 0xfffffffe12127812 */ /* 0x000fc400078ec0ff */
[----:B------:R-:W-:Y:S02]  /*e8a70*/  LOP3.LUT R11, R11, 0xffff, RZ, 0xc0, !PT ;  /* 0x0000ffff0b0b7812 */ /* 0x000fe400078ec0ff */
[----:B---3--:R-:W-:-:S05]  /*e8a80*/  LOP3.LUT R12, R25, 0xffff, RZ, 0xc0, !PT ;  /* 0x0000ffff190c7812 */ /* 0x008fca00078ec0ff */
[----:B------:R-:W-:Y:S02]  /*e8a90*/  @P1 LOP3.LUT R18, R18, 0x1, RZ, 0xfc, !PT ;  /* 0x0000000112121812 */ /* 0x000fe400078efcff */
[----:B------:R-:W-:Y:S02]  /*e8aa0*/  LOP3.LUT R25, R16, 0xffff, RZ, 0xc0, !PT ;  /* 0x0000ffff10197812 */ /* 0x000fe400078ec0ff */
[----:B------:R-:W-:Y:S01]  /*e8ab0*/  PRMT R11, R12, 0x3340, R11 ;  /* 0x000033400c0b7816 */ /* 0x000fe2000000000b */
[----:B------:R-:W-:Y:S04]  /*e8ac0*/  STL [R1+0x364c], R18 ;  /* 0x00364c1201007387 */ /* 0x000fe80000100800 */
[----:B------:R3:W-:Y:S04]  /*e8ad0*/  STL [R1+0x210], R11 ;  /* 0x0002100b01007387 */ /* 0x0007e80000100800 */
[----:B------:R-:W4:Y:S04]  /*e8ae0*/  LDL.LU R20, [R1+0x2fb0] ;  /* 0x002fb00001147983 */ /* 0x000f280000300800 */
[----:B------:R-:W4:Y:S01]  /*e8af0*/  LDL.LU R12, [R1+0x2f4c] ;  /* 0x002f4c00010c7983 */ /* 0x000f220000300800 */
[----:B---3--:R-:W-:-:S05]  /*e8b00*/  PRMT R11, R26, 0x3340, R25 ;  /* 0x000033401a0b7816 */ /* 0x008fca0000000019 */
[----:B------:R3:W-:Y:S04]  /*e8b10*/  STL [R1+0x220], R11 ;  /* 0x0002200b01007387 */ /* 0x0007e80000100800 */
[----:B------:R-:W4:Y:S04]  /*e8b20*/  LDL.LU R16, [R1+0x940] ;  /* 0x0009400001107983 */ /* 0x000f280000300800 */
[----:B------:R-:W4:Y:S01]  /*e8b30*/  LDL.LU R18, [R1+0x460] ;  /* 0x0004600001127983 */ /* 0x000f220000300800 */
[----:B------:R-:W-:Y:S01]  /*e8b40*/  ISETP.LT.AND P0, PT, R0, UR75, !P0 ;  /* 0x0000004b00007c0c */ /* 0x000fe2000c701270 */
[----:B------:R-:W-:-:S02]  /*e8b50*/  VIADD R25, R29, 0xa7 ;  /* 0x000000a71d197836 */ /* 0x000fc40000000000 */
[----:B------:R-:W-:Y:S01]  /*e8b60*/  VIADD R26, R29, 0xa6 ;  /* 0x000000a61d1a7836 */ /* 0x000fe20000000000 */
[----:B--2---:R-:W-:Y:S01]  /*e8b70*/  LOP3.LUT R19, R19, 0x7fffffff, RZ, 0xc0, !PT ;  /* 0x7fffffff13137812 */ /* 0x004fe200078ec0ff */
[C---:B---3--:R-:W-:Y:S02]  /*e8b80*/  VIADD R11, R29.reuse, 0xab ;  /* 0x000000ab1d0b7836 */ /* 0x048fe40000000000 */
[----:B------:R-:W-:Y:S01]  /*e8b90*/  VIADD R28, R29, 0xa5 ;  /* 0x000000a51d1c7836 */ /* 0x000fe20000000000 */
[----:B------:R-:W2:Y:S05]  /*e8ba0*/  LDCU UR75, c[0x0][0x398] ;  /* 0x00007300ff4b77ac */ /* 0x000eaa0008000800 */
[----:B------:R-:W-:-:S02]  /*e8bb0*/  @P0 LOP3.LUT R19, R19, 0x80000000, RZ, 0xfc, !PT ;  /* 0x8000000013130812 */ /* 0x000fc400078efcff */
[----:B------:R-:W-:Y:S01]  /*e8bc0*/  ISETP.GE.AND P0, PT, R15, UR41, PT ;  /* 0x000000290f007c0c */ /* 0x000fe2000bf06270 */
[----:B------:R-:W3:Y:S03]  /*e8bd0*/  LDCU.64 UR40, c[0x0][0x398] ;  /* 0x00007300ff2877ac */ /* 0x000ee60008000a00 */
[----:B-1----:R-:W-:Y:S02]  /*e8be0*/  ISETP.LT.AND P1, PT, R17, UR38, !P0 ;  /* 0x0000002611007c0c */ /* 0x002fe4000c721270 */
[----:B------:R-:W-:Y:S02]  /*e8bf0*/  ISETP.LT.AND P0, PT, R0, UR69, !P0 ;  /* 0x0000004500007c0c */ /* 0x000fe4000c701270 */
[----:B------:R-:W-:Y:S02]  /*e8c00*/  LOP3.LUT R19, R19, 0xbfffffff, RZ, 0xc0, !PT ;  /* 0xbfffffff13137812 */ /* 0x000fe400078ec0ff */
[----:B----4-:R-:W-:-:S07]  /*e8c10*/  LOP3.LUT R20, R20, 0xffff, RZ, 0xc0, !PT ;  /* 0x0000ffff14147812 */ /* 0x010fce00078ec0ff */
[----:B------:R-:W-:Y:S02]  /*e8c20*/  @P1 LOP3.LUT R19, R19, 0x40000000, RZ, 0xfc, !PT ;  /* 0x4000000013131812 */ /* 0x000fe400078efcff */
[----:B------:R-:W-:Y:S02]  /*e8c30*/  LOP3.LUT R12, R12, 0xffff, RZ, 0xc0, !PT ;  /* 0x0000ffff0c0c7812 */ /* 0x000fe400078ec0ff */
[----:B------:R-:W-:Y:S02]  /*e8c40*/  LOP3.LUT R16, R16, 0xffff, RZ, 0xc0, !PT ;  /* 0x0000ffff10107812 */ /* 0x000fe400078ec0ff */
[----:B------:R-:W-:Y:S01]  /*e8c50*/  LOP3.LUT R19, R19, 0xdfffffff, RZ, 0xc0, !PT ;  /* 0xdfffffff13137812 */ /* 0x000fe200078ec0ff */
[----:B------:R-:W-:Y:S01]  /*e8c60*/  VIADD R15, R29, 0xa4 ;  /* 0x000000a41d0f7836 */ /* 0x000fe20000000000 */
[----:B------:R-:W1:Y:S02]  /*e8c70*/  LDCU UR69, c[0x0][0x398] ;  /* 0x00007300ff4577ac */ /* 0x000e640008000800 */
[----:B------:R-:W-:-:S02]  /*e8c80*/  @P0 LOP3.LUT R19, R19, 0x20000000, RZ, 0xfc, !PT ;  /* 0x2000000013130812 */ /* 0x000fc400078efcff */
[----:B------:R-:W-:Y:S01]  /*e8c90*/  ISETP.GE.AND P0, PT, R11, UR29, PT ;  /* 0x0000001d0b007c0c */ /* 0x000fe2000bf06270 */
[----:B------:R-:W4:Y:S03]  /*e8ca0*/  LDCU.64 UR28, c[0x0][0x398] ;  /* 0x00007300ff1c77ac */ /* 0x000f260008000a00 */
[----:B---3--:R-:W-:Y:S02]  /*e8cb0*/  ISETP.LT.AND P1, PT, R17, UR40, !P0 ;  /* 0x0000002811007c0c */ /* 0x008fe4000c721270 */
[----:B------:R-:W-:Y:S02]  /*e8cc0*/  ISETP.LT.AND P0, PT, R0, UR71, !P0 ;  /* 0x0000004700007c0c */ /* 0x000fe4000c701270 */
[----:B------:R-:W-:Y:S01]  /*e8cd0*/  LOP3.LUT R19, R19, 0xefffffff, RZ, 0xc0, !PT ;  /* 0xefffffff13137812 */ /* 0x000fe200078ec0ff */
[----:B------:R-:W-:Y:S01]  /*e8ce0*/  VIADD R11, R29, 0xaa ;  /* 0x000000aa1d0b7836 */ /* 0x000fe20000000000 */
[----:B------:R-:W3:Y:S07]  /*e8cf0*/  LDCU UR71, c[0x0][0x398] ;  /* 0x00007300ff4777ac */ /* 0x000eee0008000800 */
        /* <DEDUP_REMOVED lines=8> */
[----:B------:R-:W-:Y:S01]  /*e8d80*/  VIADD R11, R29, 0xa9 ;  /* 0x000000a91d0b7836 */ /* 0x000fe20000000000 */
[----:B------:R-:W4:Y:S07]  /*e8d90*/  LDCU UR26, c[0x0][0x398] ;  /* 0x00007300ff1a77ac */ /* 0x000f2e0008000800 */
        /* <DEDUP_REMOVED lines=15> */
[----:B-1----:R-:W-:Y:S02]  /*e8e90*/  ISETP.LT.AND P1, PT, R17, UR36, !P0 ;  /* 0x0000002411007c0c */ /* 0x002fe4000c721270 */
[----:B------:R-:W-:Y:S02]  /*e8ea0*/  ISETP.LT.AND P0, PT, R0, UR77, !P0 ;  /* 0x0000004d00007c0c */ /* 0x000fe4000c701270 */
[----:B------:R-:W-:-:S02]  /*e8eb0*/  LOP3.LUT R19, R19, 0xffbfffff, RZ, 0xc0, !PT ;  /* 0xffbfffff13137812 */ /* 0x000fc400078ec0ff */
[----:B------:R-:W-:Y:S01]  /*e8ec0*/  LOP3.LUT R11, R18, 0xffff, RZ, 0xc0, !PT ;  /* 0x0000ffff120b7812 */ /* 0x000fe200078ec0ff */
[----:B------:R-:W1:Y:S06]  /*e8ed0*/  LDCU UR77, c[0x0][0x398] ;  /* 0x00007300ff4d77ac */ /* 0x000e6c0008000800 */
[----:B------:R-:W-:-:S04]  /*e8ee0*/  @P1 LOP3.LUT R19, R19, 0x400000, RZ, 0xfc, !PT ;  /* 0x0040000013131812 */ /* 0x000fc800078efcff */
[----:B------:R-:W-:-:S04]  /*e8ef0*/  LOP3.LUT R19, R19, 0xffdfffff, RZ, 0xc0, !PT ;  /* 0xffdfffff13137812 */ /* 0x000fc800078ec0ff */
[----:B------:R-:W-:Y:S02]  /*e8f00*/  @P0 LOP3.LUT R19, R19, 0x200000, RZ, 0xfc, !PT ;  /* 0x0020000013130812 */ /* 0x000fe400078efcff */
[----:B------:R-:W-:Y:S02]  /*e8f10*/  ISETP.GE.AND P0, PT, R25, UR31, PT ;  /* 0x0000001f19007c0c */ /* 0x000fe4000bf06270 */
[----:B------:R-:W-:Y:S02]  /*e8f20*/  SHF.R.U32.HI R18, RZ, 0x8, R20 ;  /* 0x00000008ff127819 */ /* 0x000fe40000011614 */
[----:B------:R-:W-:Y:S02]  /*e8f30*/  SHF.R.U32.HI R25, RZ, 0x8, R12 ;  /* 0x00000008ff197819 */ /* 0x000fe4000001160c */
[----:B------:R-:W-:Y:S02]  /*e8f40*/  LOP3.LUT R19, R19, 0xffefffff, RZ, 0xc0, !PT ;  /* 0xffefffff13137812 */ /* 0x000fe400078ec0ff */
[----:B0-----:R-:W-:-:S02]  /*e8f50*/  ISETP.LT.AND P1, PT, R17, UR32, !P0 ;  /* 0x0000002011007c0c */ /* 0x001fc4000c721270 */
[----:B----4-:R-:W-:Y:S02]  /*e8f60*/  ISETP.LT.AND P0, PT, R0, UR26, !P0 ;  /* 0x0000001a00007c0c */ /* 0x010fe4000c701270 */
[----:B------:R-:W-:Y:S02]  /*e8f70*/  PRMT R20, R20, 0x3340, R16 ;  /* 0x0000334014147816 */ /* 0x000fe40000000010 */
[--C-:B------:R-:W-:Y:S02]  /*e8f80*/  PRMT R12, R12, 0x3340, R11.reuse ;  /* 0x000033400c0c7816 */ /* 0x100fe4000000000b */
[----:B------:R-:W-:Y:S01]  /*e8f90*/  SHF.R.U32.HI R11, RZ, 0x8, R11 ;  /* 0x00000008ff0b7819 */ /* 0x000fe2000001160b */
[----:B------:R-:W0:Y:S01]  /*e8fa0*/  LDCU.64 UR30, c[0x0][0x398] ;  /* 0x00007300ff1e77ac */ /* 0x000e220008000a00 */
[----:B------:R-:W4:Y:S01]  /*e8fb0*/  LDCU UR26, c[0x0][0x398] ;  /* 0x00007300ff1a77ac */ /* 0x000f220008000800 */
[----:B------:R-:W-:Y:S04]  /*e8fc0*/  STL [R1+0x3f8], R20 ;  /* 0x0003f81401007387 */ /* 0x000fe80000100800 */
[----:B------:R1:W-:Y:S01]  /*e8fd0*/  STL [R1+0x2e4], R12 ;  /* 0x0002e40c01007387 */ /* 0x0003e20000100800 */
[----:B------:R-:W-:-:S02]  /*e8fe0*/  LOP3.LUT R11, R11, 0xffff, RZ, 0xc0, !PT ;  /* 0x0000ffff0b0b7812 */ /* 0x000fc400078ec0ff */
[----:B------:R-:W-:Y:S02]  /*e8ff0*/  @P1 LOP3.LUT R19, R19, 0x100000, RZ, 0xfc, !PT ;  /* 0x0010000013131812 */ /* 0x000fe400078efcff */
[----:B------:R-:W-:Y:S02]  /*e9000*/  SHF.R.U32.HI R16, RZ, 0x8, R16 ;  /* 0x00000008ff107819 */ /* 0x000fe40000011610 */
[----:B------:R-:W-:Y:S02]  /*e9010*/  LOP3.LUT R19, R19, 0xfff7ffff, RZ, 0xc0, !PT ;  /* 0xfff7ffff13137812 */ /* 0x000fe400078ec0ff */
[----:B-1----:R-:W-:Y:S02]  /*e9020*/  LOP3.LUT R12, R25, 0xffff, RZ, 0xc0, !PT ;  /* 0x0000ffff190c7812 */ /* 0x002fe400078ec0ff */
[----:B------:R-:W-:Y:S02]  /*e9030*/  LOP3.LUT R25, R16, 0xffff, RZ, 0xc0, !PT ;  /* 0x0000ffff10197812 */ /* 0x000fe400078ec0ff */
[----:B------:R-:W-:-:S02]  /*e9040*/  @P0 LOP3.LUT R19, R19, 0x80000, RZ, 0xfc, !PT ;  /* 0x0008000013130812 */ /* 0x000fc400078efcff */
[----:B------:R-:W-:Y:S02]  /*e9050*/  PRMT R11, R12, 0x3340, R11 ;  /* 0x000033400c0b7816 */ /* 0x000fe4000000000b */
[----:B------:R-:W-:Y:S02]  /*e9060*/  ISETP.GE.AND P0, PT, R26, UR39, PT ;  /* 0x000000271a007c0c */ /* 0x000fe4000bf06270 */
[----:B------:R-:W-:Y:S01]  /*e9070*/  LOP3.LUT R26, R18, 0xffff, RZ, 0xc0, !PT ;  /* 0x0000ffff121a7812 */ /* 0x000fe200078ec0ff */
[----:B------:R-:W1:Y:S01]  /*e9080*/  LDCU.64 UR38, c[0x0][0x398] ;  /* 0x00007300ff2677ac */ /* 0x000e620008000a00 */
[----:B------:R0:W-:Y:S04]  /*e9090*/  STL [R1+0x224], R11 ;  /* 0x0002240b01007387 */ /* 0x0001e80000100800 */
[----:B------:R-:W2:Y:S04]  /*e90a0*/  LDL.LU R20, [R1+0x2fb4] ;  /* 0x002fb40001147983 */ /* 0x000ea80000300800 */
[----:B------:R-:W3:Y:S01]  /*e90b0*/  LDL.LU R12, [R1+0x2f50] ;  /* 0x002f5000010c7983 */ /* 0x000ee20000300800 */
[----:B0-----:R-:W-:-:S05]  /*e90c0*/  PRMT R11, R26, 0x3340, R25 ;  /* 0x000033401a0b7816 */ /* 0x001fca0000000019 */
[----:B------:R0:W-:Y:S04]  /*e90d0*/  STL [R1+0x240], R11 ;  /* 0x0002400b01007387 */ /* 0x0001e80000100800 */
[----:B------:R-:W3:Y:S04]  /*e90e0*/  LDL.LU R16, [R1+0x920] ;  /* 0x0009200001107983 */ /* 0x000ee80000300800 */
[----:B------:R-:W4:Y:S01]  /*e90f0*/  LDL.LU R18, [R1+0x440] ;  /* 0x0004400001127983 */ /* 0x000f220000300800 */
[----:B------:R-:W-:Y:S02]  /*e9100*/  ISETP.LT.AND P1, PT, R17, UR30, !P0 ;  /* 0x0000001e11007c0c */ /* 0x000fe4000c721270 */
[----:B------:R-:W-:-:S02]  /*e9110*/  ISETP.LT.AND P0, PT, R0, UR14, !P0 ;  /* 0x0000000e00007c0c */ /* 0x000fc4000c701270 */
[----:B------:R-:W-:Y:S01]  /*e9120*/  LOP3.LUT R19, R19, 0xfffbffff, RZ, 0xc0, !PT ;  /* 0xfffbffff13137812 */ /* 0x000fe200078ec0ff */
[C---:B------:R-:W-:Y:S02]  /*e9130*/  VIADD R25, R29.reuse, 0x9f ;  /* 0x0000009f1d197836 */ /* 0x040fe40000000000 */
[----:B------:R-:W-:Y:S01]  /*e9140*/  VIADD R26, R29, 0x9e ;  /* 0x0000009e1d1a7836 */ /* 0x000fe20000000000 */
[----:B------:R-:W0:Y:S05]  /*e9150*/  LDCU UR14, c[0x0][0x398] ;  /* 0x00007300ff0e77ac */ /* 0x000e2a0008000800 */
        /* <DEDUP_REMOVED lines=18> */
[----:B------:R-:W-:-:S02]  /*e9280*/  LOP3.LUT R19, R19, 0xffffbfff, RZ, 0xc0, !PT ;  /* 0xffffbfff13137812 */ /* 0x000fc400078ec0ff */
[----:B--2---:R-:W-:-:S07]  /*e9290*/  LOP3.LUT R20, R20, 0xffff, RZ, 0xc0, !PT ;  /* 0x0000ffff14147812 */ /* 0x004fce00078ec0ff */
[----:B------:R-:W-:Y:S02]  /*e92a0*/  @P1 LOP3.LUT R19, R19, 0x4000, RZ, 0xfc, !PT ;  /* 0x0000400013131812 */ /* 0x000fe400078efcff */
[----:B---3--:R-:W-:Y:S02]  /*e92b0*/  LOP3.LUT R16, R16, 0xffff, RZ, 0xc0, !PT ;  /* 0x0000ffff10107812 */ /* 0x008fe400078ec0ff */
[----:B------:R-:W-:Y:S02]  /*e92c0*/  LOP3.LUT R19, R19, 0xffffdfff, RZ, 0xc0, !PT ;  /* 0xffffdfff13137812 */ /* 0x000fe400078ec0ff */
[----:B------:R-:W-:Y:S01]  /*e92d0*/  LOP3.LUT R12, R12, 0xffff, RZ, 0xc0, !PT ;  /* 0x0000ffff0c0c7812 */ /* 0x000fe200078ec0ff */
[----:B------:R-:W-:Y:S01]  /*e92e0*/  VIADD R15, R29, 0x9c ;  /* 0x0000009c1d0f7836 */ /* 0x000fe20000000000 */
[----:B------:R-:W2:Y:S01]  /*e92f0*/  LDCU UR4, c[0x0][0x398] ;  /* 0x00007300ff0477ac */ /* 0x000ea20008000800 */
[----:B------:R-:W-:Y:S02]  /*e9300*/  @P0 LOP3.LUT R19, R19, 0x2000, RZ, 0xfc, !PT ;  /* 0x0000200013130812 */ /* 0x000fe400078efcff */
[----:B------:R-:W-:Y:S01]  /*e9310*/  ISETP.GE.AND P0, PT, R11, UR35, PT ;  /* 0x000000230b007c0c */ /* 0x000fe2000bf06270 */
[----:B------:R-:W3:Y:S03]  /*e9320*/  LDCU.64 UR34, c[0x0][0x398] ;  /* 0x00007300ff2277ac */ /* 0x000ee60008000a00 */
[----:B-1----:R-:W-:-:S02]  /*e9330*/  ISETP.LT.AND P1, PT, R17, UR28, !P0 ;  /* 0x0000001c11007c0c */ /* 0x002fc4000c721270 */
[----:B------:R-:W-:Y:S02]  /*e9340*/  ISETP.LT.AND P0, PT, R0, UR56, !P0 ;  /* 0x0000003800007c0c */ /* 0x000fe4000c701270 */
[----:B------:R-:W-:Y:S01]  /*e9350*/  LOP3.LUT R19, R19, 0xffffefff, RZ, 0xc0, !PT ;  /* 0xffffefff13137812 */ /* 0x000fe200078ec0ff */
[----:B------:R-:W-:Y:S01]  /*e9360*/  VIADD R11, R29, 0xa2 ;  /* 0x000000a21d0b7836 */ /* 0x000fe20000000000 */
[----:B------:R-:W1:Y:S07]  /*e9370*/  LDCU UR56, c[0x0][0x398] ;  /* 0x00007300ff3877ac */ /* 0x000e6e0008000800 */
[----:B------:R-:W-:-:S04]  /*e9380*/  @P1 LOP3.LUT R19, R19, 0x1000, RZ, 0xfc, !PT ;  /* 0x0000100013131812 */ /* 0x000fc800078efcff */
[----:B------:R-:W-:-:S04]  /*e9390*/  LOP3.LUT R19, R19, 0xfffff7ff, RZ, 0xc0, !PT ;  /* 0xfffff7ff13137812 */ /* 0x000fc800078ec0ff */
[----:B------:R-:W-:Y:S02]  /*e93a0*/  @P0 LOP3.LUT R19, R19, 0x800, RZ, 0xfc, !PT ;  /* 0x0000080013130812 */ /* 0x000fe400078efcff */
[----:B------:R-:W-:Y:S01]  /*e93b0*/  ISETP.GE.AND P0, PT, R11, UR37, PT ;  /* 0x000000250b007c0c */ /* 0x000fe2000bf06270 */
[----:B------:R-:W0:Y:S03]  /*e93c0*/  LDCU.64 UR36, c[0x0][0x398] ;  /* 0x00007300ff2477ac */ /* 0x000e260008000a00 */
        /* <DEDUP_REMOVED lines=22> */
[----:B----4-:R-:W-:-:S02]  /*e9530*/  LOP3.LUT R11, R18, 0xffff, RZ, 0xc0, !PT ;  /* 0x0000ffff120b7812 */ /* 0x010fc400078ec0ff */
[----:B------:R-:W-:Y:S01]  /*e9540*/  SHF.R.U32.HI R18, RZ, 0x8, R20 ;  /* 0x00000008ff127819 */ /* 0x000fe20000011614 */
[----:B------:R-:W1:Y:S01]  /*e9550*/  LDCU.64 UR30, c[0x0][0x398] ;  /* 0x00007300ff1e77ac */ /* 0x000e620008000a00 */
[----:B------:R-:W4:Y:S05]  /*e9560*/  LDCU UR55, c[0x0][0x398] ;  /* 0x00007300ff3777ac */ /* 0x000f2a0008000800 */
        /* <DEDUP_REMOVED lines=39> */
[----:B------:R3:W-:Y:S04]  /*e97e0*/  STL [R1+0x3650], R19 ;  /* 0x0036501301007387 */ /* 0x0007e80000100800 */
[----:B------:R0:W-:Y:S04]  /*e97f0*/  STL [R1+0x248], R11 ;  /* 0x0002480b01007387 */ /* 0x0001e80000100800 */
[----:B---3--:R-:W3:Y:S01]  /*e9800*/  LDL.LU R19, [R1+0x2fb8] ;  /* 0x002fb80001137983 */ /* 0x008ee20000300800 */
[----:B0-----:R-:W-:-:S03]  /*e9810*/  PRMT R11, R26, 0x3340, R25 ;  /* 0x000033401a0b7816 */ /* 0x001fc60000000019 */
[----:B------:R-:W4:Y:S04]  /*e9820*/  LDL.LU R12, [R1+0x2f60] ;  /* 0x002f6000010c7983 */ /* 0x000f280000300800 */
[----:B------:R0:W-:Y:S04]  /*e9830*/  STL [R1+0x254], R11 ;  /* 0x0002540b01007387 */ /* 0x0001e80000100800 */
[----:B------:R-:W4:Y:S04]  /*e9840*/  LDL.LU R16, [R1+0x900] ;  /* 0x0009000001107983 */ /* 0x000f280000300800 */
[----:B------:R-:W4:Y:S01]  /*e9850*/  LDL.LU R18, [R1+0x444] ;  /* 0x0004440001127983 */ /* 0x000f220000300800 */
[----:B------:R-:W-:Y:S01]  /*e9860*/  ISETP.LT.AND P0, PT, R0, UR20, !P0 ;  /* 0x0000001400007c0c */ /* 0x000fe2000c701270 */
[----:B------:R-:W-:-:S02]  /*e9870*/  VIADD R25, R29, 0x97 ;  /* 0x000000971d197836 */ /* 0x000fc40000000000 */
[C---:B------:R-:W-:Y:S01]  /*e9880*/  VIADD R26, R29.reuse, 0x96 ;  /* 0x000000961d1a7836 */ /* 0x040fe20000000000 */
[----:B--2---:R-:W-:Y:S01]  /*e9890*/  LOP3.LUT R20, R20, 0x7fffffff, RZ, 0xc0, !PT ;  /* 0x7fffffff14147812 */ /* 0x004fe200078ec0ff */
[C---:B0-----:R-:W-:Y:S02]  /*e98a0*/  VIADD R11, R29.reuse, 0x9b ;  /* 0x0000009b1d0b7836 */ /* 0x041fe40000000000 */
[----:B------:R-:W-:Y:S01]  /*e98b0*/  VIADD R28, R29, 0x95 ;  /* 0x000000951d1c7836 */ /* 0x000fe20000000000 */
[----:B------:R-:W0:Y:S05]  /*e98c0*/  LDCU UR20, c[0x0][0x398] ;  /* 0x00007300ff1477ac */ /* 0x000e2a0008000800 */
[----:B------:R-:W-:-:S02]  /*e98d0*/  @P0 LOP3.LUT R20, R20, 0x80000000, RZ, 0xfc, !PT ;  /* 0x8000000014140812 */ /* 0x000fc400078efcff */
[----:B------:R-:W-:Y:S01]  /*e98e0*/  ISETP.GE.AND P0, PT, R15, UR35, PT ;  /* 0x000000230f007c0c */ /* 0x000fe2000bf06270 */
[----:B------:R-:W2:Y:S03]  /*e98f0*/  LDCU.64 UR34, c[0x0][0x398] ;  /* 0x00007300ff2277ac */ /* 0x000ea60008000a00 */
[----:B-1----:R-:W-:Y:S02]  /*e9900*/  ISETP.LT.AND P1, PT, R17, UR28, !P0 ;  /* 0x0000001c11007c0c */ /* 0x002fe4000c721270 */
[----:B------:R-:W-:Y:S02]  /*e9910*/  ISETP.LT.AND P0, PT, R0, UR22, !P0 ;  /* 0x0000001600007c0c */ /* 0x000fe4000c701270 */
[----:B------:R-:W-:Y:S02]  /*e9920*/  LOP3.LUT R20, R20, 0xbfffffff, RZ, 0xc0, !PT ;  /* 0xbfffffff14147812 */ /* 0x000fe400078ec0ff */
[----:B---3--:R-:W-:-:S07]  /*e9930*/  LOP3.LUT R19, R19, 0xffff, RZ, 0xc0, !PT ;  /* 0x0000ffff13137812 */ /* 0x008fce00078ec0ff */
[----:B------:R-:W-:Y:S02]  /*e9940*/  @P1 LOP3.LUT R20, R20, 0x40000000, RZ, 0xfc, !PT ;  /* 0x4000000014141812 */ /* 0x000fe400078efcff */
[----:B----4-:R-:W-:Y:S02]  /*e9950*/  LOP3.LUT R12, R12, 0xffff, RZ, 0xc0, !PT ;  /* 0x0000ffff0c0c7812 */ /* 0x010fe400078ec0ff */
[----:B------:R-:W-:Y:S02]  /*e9960*/  LOP3.LUT R16, R16, 0xffff, RZ, 0xc0, !PT ;  /* 0x0000ffff10107812 */ /* 0x000fe400078ec0ff */
[----:B------:R-:W-:Y:S01]  /*e9970*/  LOP3.LUT R20, R20, 0xdfffffff, RZ, 0xc0, !PT ;  /* 0xdfffffff14147812 */ /* 0x000fe200078ec0ff */
[----:B------:R-:W-:Y:S01]  /*e9980*/  VIADD R15, R29, 0x94 ;  /* 0x000000941d0f7836 */ /* 0x000fe20000000000 */
[----:B------:R-:W1:Y:S02]  /*e9990*/  LDCU UR22, c[0x0][0x398] ;  /* 0x00007300ff1677ac */ /* 0x000e640008000800 */
[----:B------:R-:W-:-:S02]  /*e99a0*/  @P0 LOP3.LUT R20, R20, 0x20000000, RZ, 0xfc, !PT ;  /* 0x2000000014140812 */ /* 0x000fc400078efcff */
[----:B------:R-:W-:Y:S01]  /*e99b0*/  ISETP.GE.AND P0, PT, R11, UR37, PT ;  /* 0x000000250b007c0c */ /* 0x000fe2000bf06270 */
[----:B------:R-:W3:Y:S03]  /*e99c0*/  LDCU.64 UR36, c[0x0][0x398] ;  /* 0x00007300ff2477ac */ /* 0x000ee60008000a00 */
        /* <DEDUP_REMOVED lines=32> */
[----:B------:R-:W-:-:S02]  /*e9bd0*/  LOP3.LUT R20, R20, 0xffbfffff, RZ, 0xc0, !PT ;  /* 0xffbfffff14147812 */ /* 0x000fc400078ec0ff */
[----:B------:R-:W-:Y:S01]  /*e9be0*/  LOP3.LUT R11, R18, 0xffff, RZ, 0xc0, !PT ;  /* 0x0000ffff120b7812 */ /* 0x000fe200078ec0ff */
[----:B------:R-:W0:Y:S06]  /*e9bf0*/  LDCU UR12, c[0x0][0x398] ;  /* 0x00007300ff0c77ac */ /* 0x000e2c0008000800 */
[----:B------:R-:W-:-:S04]  /*e9c00*/  @P1 LOP3.LUT R20, R20, 0x400000, RZ, 0xfc, !PT ;  /* 0x0040000014141812 */ /* 0x000fc800078efcff */
[----:B------:R-:W-:-:S04]  /*e9c10*/  LOP3.LUT R20, R20, 0xffdfffff, RZ, 0xc0, !PT ;  /* 0xffdfffff14147812 */ /* 0x000fc800078ec0ff */
[----:B------:R-:W-:Y:S02]  /*e9c20*/  @P0 LOP3.LUT R20, R20, 0x200000, RZ, 0xfc, !PT ;  /* 0x0020000014140812 */ /* 0x000fe400078efcff */
[----:B------:R-:W-:Y:S02]  /*e9c30*/  ISETP.GE.AND P0, PT, R25, UR41, PT ;  /* 0x0000002919007c0c */ /* 0x000fe4000bf06270 */
[----:B------:R-:W-:Y:S02]  /*e9c40*/  SHF.R.U32.HI R18, RZ, 0x8, R19 ;  /* 0x00000008ff127819 */ /* 0x000fe40000011613 */
[----:B------:R-:W-:Y:S02]  /*e9c50*/  SHF.R.U32.HI R25, RZ, 0x8, R12 ;  /* 0x00000008ff197819 */ /* 0x000fe4000001160c */
[----:B------:R-:W-:Y:S02]  /*e9c60*/  LOP3.LUT R20, R20, 0xffefffff, RZ, 0xc0, !PT ;  /* 0xffefffff14147812 */ /* 0x000fe400078ec0ff */
[----:B-1----:R-:W-:-:S02]  /*e9c70*/  ISETP.LT.AND P1, PT, R17, UR38, !P0 ;  /* 0x0000002611007c0c */ /* 0x002fc4000c721270 */
[----:B------:R-:W-:Y:S02]  /*e9c80*/  ISETP.LT.AND P0, PT, R0, UR76, !P0 ;  /* 0x0000004c00007c0c */ /* 0x000fe4000c701270 */
[----:B------:R-:W-:Y:S02]  /*e9c90*/  PRMT R19, R19, 0x3340, R16 ;  /* 0x0000334013137816 */ /* 0x000fe40000000010 */
[--C-:B------:R-:W-:Y:S02]  /*e9ca0*/  PRMT R12, R12, 0x3340, R11.reuse ;  /* 0x000033400c0c7816 */ /* 0x100fe4000000000b */
[----:B------:R-:W-:Y:S01]  /*e9cb0*/  SHF.R.U32.HI R11, RZ, 0x8, R11 ;  /* 0x00000008ff0b7819 */ /* 0x000fe2000001160b */
[----:B------:R-:W1:Y:S01]  /*e9cc0*/  LDCU.64 UR40, c[0x0][0x398] ;  /* 0x00007300ff2877ac */ /* 0x000e620008000a00 */
[----:B------:R-:W0:Y:S01]  /*e9cd0*/  LDCU UR76, c[0x0][0x398] ;  /* 0x00007300ff4c77ac */ /* 0x000e220008000800 */
[----:B------:R-:W-:Y:S04]  /*e9ce0*/  STL [R1+0x444], R19 ;  /* 0x0004441301007387 */ /* 0x000fe80000100800 */
[----:B------:R2:W-:Y:S01]  /*e9cf0*/  STL [R1+0x404], R12 ;  /* 0x0004040c01007387 */ /* 0x0005e20000100800 */
[----:B------:R-:W-:-:S02]  /*e9d00*/  LOP3.LUT R11, R11, 0xffff, RZ, 0xc0, !PT ;  /* 0x0000ffff0b0b7812 */ /* 0x000fc400078ec0ff */
[----:B------:R-:W-:Y:S02]  /*e9d10*/  @P1 LOP3.LUT R20, R20, 0x100000, RZ, 0xfc, !PT ;  /* 0x0010000014141812 */ /* 0x000fe400078efcff */
[----:B------:R-:W-:Y:S02]  /*e9d20*/  SHF.R.U32.HI R16, RZ, 0x8, R16 ;  /* 0x00000008ff107819 */ /* 0x000fe40000011610 */
[----:B------:R-:W-:Y:S02]  /*e9d30*/  LOP3.LUT R20, R20, 0xfff7ffff, RZ, 0xc0, !PT ;  /* 0xfff7ffff14147812 */ /* 0x000fe400078ec0ff */
[----:B--2---:R-:W-:Y:S02]  /*e9d40*/  LOP3.LUT R12, R25, 0xffff, RZ, 0xc0, !PT ;  /* 0x0000ffff190c7812 */ /* 0x004fe400078ec0ff */
[----:B------:R-:W-:Y:S02]  /*e9d50*/  LOP3.LUT R25, R16, 0xffff, RZ, 0xc0, !PT ;  /* 0x0000ffff10197812 */ /* 0x000fe400078ec0ff */
[----:B------:R-:W-:-:S02]  /*e9d60*/  @P0 LOP3.LUT R20, R20, 0x80000, RZ, 0xfc, !PT ;  /* 0x0008000014140812 */ /* 0x000fc400078efcff */
[----:B------:R-:W-:Y:S02]  /*e9d70*/  PRMT R11, R12, 0x3340, R11 ;  /* 0x000033400c0b7816 */ /* 0x000fe4000000000b */
[----:B------:R-:W-:Y:S02]  /*e9d80*/  ISETP.GE.AND P0, PT, R26, UR29, PT ;  /* 0x0000001d1a007c0c */ /* 0x000fe4000bf06270 */
[----:B------:R-:W-:Y:S01]  /*e9d90*/  LOP3.LUT R26, R18, 0xffff, RZ, 0xc0, !PT ;  /* 0x0000ffff121a7812 */ /* 0x000fe200078ec0ff */
[----:B------:R-:W2:Y:S01]  /*e9da0*/  LDCU.64 UR28, c[0x0][0x398] ;  /* 0x00007300ff1c77ac */ /* 0x000ea20008000a00 */
[----:B------:R0:W-:Y:S04]  /*e9db0*/  STL [R1+0x258], R11 ;  /* 0x0002580b01007387 */ /* 0x0001e80000100800 */
[----:B------:R-:W3:Y:S04]  /*e9dc0*/  LDL.LU R18, [R1+0x2fbc] ;  /* 0x002fbc0001127983 */ /* 0x000ee80000300800 */
[----:B------:R-:W4:Y:S01]  /*e9dd0*/  LDL.LU R12, [R1+0x2f6c] ;  /* 0x002f6c00010c7983 */ /* 0x000f220000300800 */
[----:B0-----:R-:W-:-:S05]  /*e9de0*/  PRMT R11, R26, 0x3340, R25 ;  /* 0x000033401a0b7816 */ /* 0x001fca0000000019 */
[----:B------:R0:W-:Y:S04]  /*e9df0*/  STL [R1+0x350], R11 ;  /* 0x0003500b01007387 */ /* 0x0001e80000100800 */
[----:B------:R-:W4:Y:S01]  /*e9e00*/  LDL.LU R16, [R1+0x8e0] ;  /* 0x0008e00001107983 */ /* 0x000f220000300800 */
[----:B-1----:R-:W-:Y:S02]  /*e9e10*/  ISETP.LT.AND P1, PT, R17, UR40, !P0 ;  /* 0x0000002811007c0c */ /* 0x002fe4000c721270 */
[----:B------:R-:W-:Y:S02]  /*e9e20*/  ISETP.LT.AND P0, PT, R0, UR46, !P0 ;  /* 0x0000002e00007c0c */ /* 0x000fe4000c701270 */
[----:B------:R-:W-:Y:S01]  /*e9e30*/  LOP3.LUT R20, R20, 0xfffbffff, RZ, 0xc0, !PT ;  /* 0xfffbffff14147812 */ /* 0x000fe200078ec0ff */
[----:B------:R-:W1:Y:S08]  /*e9e40*/  LDCU UR46, c[0x0][0x398] ;  /* 0x00007300ff2e77ac */ /* 0x000e700008000800 */
[----:B------:R-:W-:-:S04]  /*e9e50*/  @P1 LOP3.LUT R20, R20, 0x40000, RZ, 0xfc, !PT ;  /* 0x0004000014141812 */ /* 0x000fc800078efcff */
[----:B------:R-:W-:-:S04]  /*e9e60*/  LOP3.LUT R20, R20, 0xfffdffff, RZ, 0xc0, !PT ;  /* 0xfffdffff14147812 */ /* 0x000fc800078ec0ff */
[----:B------:R-:W-:Y:S02]  /*e9e70*/  @P0 LOP3.LUT R20, R20, 0x20000, RZ, 0xfc, !PT ;  /* 0x0002000014140812 */ /* 0x000fe400078efcff */
[----:B------:R-:W-:Y:S01]  /*e9e80*/  ISETP.GE.AND P0, PT, R28, UR35, PT ;  /* 0x000000231c007c0c */ /* 0x000fe2000bf06270 */
[----:B------:R-:W0:Y:S03]  /*e9e90*/  LDCU.64 UR34, c[0x0][0x398] ;  /* 0x00007300ff2277ac */ /* 0x000e260008000a00 */
[----:B--2---:R-:W-:Y:S02]  /*e9ea0*/  ISETP.LT.AND P1, PT, R17, UR28, !P0 ;  /* 0x0000001c11007c0c */ /* 0x004fe4000c721270 */
[----:B-1----:R-:W-:Y:S02]  /*e9eb0*/  ISETP.LT.AND P0, PT, R0, UR46, !P0 ;  /* 0x0000002e00007c0c */ /* 0x002fe4000c701270 */
[----:B------:R-:W-:Y:S01]  /*e9ec0*/  LOP3.LUT R20, R20, 0xfffeffff, RZ, 0xc0, !PT ;  /* 0xfffeffff14147812 */ /* 0x000fe200078ec0ff */
[----:B------:R-:W1:Y:S08]  /*e9ed0*/  LDCU UR46, c[0x0][0x398] ;  /* 0x00007300ff2e77ac */ /* 0x000e700008000800 */
        /* <DEDUP_REMOVED lines=8> */
[----:B------:R-:W0:Y:S01]  /*e9f60*/  LDCU UR46, c[0x0][0x398] ;  /* 0x00007300ff2e77ac */ /* 0x000e220008000800 */
[----:B------:R-:W-:-:S07]  /*e9f70*/  VIADD R11, R29, 0x93 ;  /* 0x000000931d0b7836 */ /* 0x000fce0000000000 */
        /* <DEDUP_REMOVED lines=8> */
[----:B------:R-:W0:Y:S01]  /*ea000*/  LDCU UR46, c[0x0][0x398] ;  /* 0x00007300ff2e77ac */ /* 0x000e220008000800 */
[----:B------:R-:W-:-:S07]  /*ea010*/  VIADD R11, R29, 0x92 ;  /* 0x000000921d0b7836 */ /* 0x000fce0000000000 */
        /* <DEDUP_REMOVED lines=8> */
[----:B------:R-:W-:-:S02]  /*ea0a0*/  VIADD R11, R29, 0x91 ;  /* 0x000000911d0b7836 */ /* 0x000fc40000000000 */
[C---:B------:R-:W-:Y:S02]  /*ea0b0*/  VIADD R25, R29.reuse, 0x8f ;  /* 0x0000008f1d197836 */ /* 0x040fe40000000000 */
[C---:B------:R-:W-:Y:S02]  /*ea0c0*/  VIADD R26, R29.reuse, 0x8e ;  /* 0x0000008e1d1a7836 */ /* 0x040fe40000000000 */
[----:B------:R-:W-:Y:S01]  /*ea0d0*/  VIADD R28, R29, 0x8d ;  /* 0x0000008d1d1c7836 */ /* 0x000fe20000000000 */
[----:B---3--:R-:W-:Y:S02]  /*ea0e0*/  LOP3.LUT R19, R18, 0xffff, RZ, 0xc0, !PT ;  /* 0x0000ffff12137812 */ /* 0x008fe400078ec0ff */
[----:B------:R-:W-:Y:S02]  /*ea0f0*/  @P1 LOP3.LUT R20, R20, 0x400, RZ, 0xfc, !PT ;  /* 0x0000040014141812 */ /* 0x000fe400078efcff */
[----:B----4-:R-:W-:Y:S02]  /*ea100*/  LOP3.LUT R12, R12, 0xffff, RZ, 0xc0, !PT ;  /* 0x0000ffff0c0c7812 */ /* 0x010fe400078ec0ff */
[----:B------:R-:W-:-:S02]  /*ea110*/  LOP3.LUT R16, R16, 0xffff, RZ, 0xc0, !PT ;  /* 0x0000ffff10107812 */ /* 0x000fc400078ec0ff */
[----:B------:R-:W-:Y:S01]  /*ea120*/  LOP3.LUT R20, R20, 0xfffffdff, RZ, 0xc0, !PT ;  /* 0xfffffdff14147812 */ /* 0x000fe200078ec0ff */
[----:B------:R-:W-:Y:S01]  /*ea130*/  VIADD R15, R29, 0x8c ;  /* 0x0000008c1d0f7836 */ /* 0x000fe20000000000 */
[----:B------:R-:W0:Y:S02]  /*ea140*/  LDCU UR46, c[0x0][0x398] ;  /* 0x00007300ff2e77ac */ /* 0x000e240008000800 */
[----:B------:R-:W-:Y:S02]  /*ea150*/  @P0 LOP3.LUT R20, R20, 0x200, RZ, 0xfc, !PT ;  /* 0x0000020014140812 */ /* 0x000fe400078efcff */
[----:B------:R-:W-:Y:S02]  /*ea160*/  ISETP.GE.AND P0, PT, R11, UR39, PT ;  /* 0x000000270b007c0c */ /* 0x000fe4000bf06270 */
[----:B------:R-:W-:Y:S02]  /*ea170*/  LOP3.LUT R20, R20, 0xfffffeff, RZ, 0xc0, !PT ;  /* 0xfffffeff14147812 */ /* 0x000fe400078ec0ff */
[----:B--2---:R-:W-:-:S02]  /*ea180*/  ISETP.LT.AND P1, PT, R17, UR30, !P0 ;  /* 0x0000001e11007c0c */ /* 0x004fc4000c721270 */
[----:B------:R-:W-:Y:S01]  /*ea190*/  ISETP.LT.AND P0, PT, R0, UR54, !P0 ;  /* 0x0000003600007c0c */ /* 0x000fe2000c701270 */
[----:B------:R-:W-:Y:S01]  /*ea1a0*/  VIADD R11, R29, 0x90 ;  /* 0x000000901d0b7836 */ /* 0x000fe20000000000 */
[----:B------:R-:W1:Y:S01]  /*ea1b0*/  LDCU.64 UR38, c[0x0][0x398] ;  /* 0x00007300ff2677ac */ /* 0x000e620008000a00 */
[----:B------:R-:W2:Y:S08]  /*ea1c0*/  LDCU UR54, c[0x0][0x398] ;  /* 0x00007300ff3677ac */ /* 0x000eb00008000800 */
[----:B------:R-:W-:-:S04]  /*ea1d0*/  @P1 LOP3.LUT R20, R20, 0x100, RZ, 0xfc, !PT ;  /* 0x0000010014141812 */ /* 0x000fc800078efcff */
[----:B------:R-:W-:-:S04]  /*ea1e0*/  LOP3.LUT R20, R20, 0xffffff7f, RZ, 0xc0, !PT ;  /* 0xffffff7f14147812 */ /* 0x000fc800078ec0ff */
[----:B------:R-:W-:Y:S02]  /*ea1f0*/  @P0 LOP3.LUT R20, R20, 0x80, RZ, 0xfc, !PT ;  /* 0x0000008014140812 */ /* 0x000fe400078efcff */
[----:B------:R-:W-:Y:S02]  /*ea200*/  ISETP.GE.AND P0, PT, R11, UR41, PT ;  /* 0x000000290b007c0c */ /* 0x000fe4000bf06270 */
[----:B------:R-:W-:Y:S01]  /*ea210*/  LOP3.LUT R11, R21, 0xffff, RZ, 0xc0, !PT ;  /* 0x0000ffff150b7812 */ /* 0x000fe200078ec0ff */
[----:B------:R-:W3:Y:S01]  /*ea220*/  LDCU.64 UR40, c[0x0][0x398] ;  /* 0x00007300ff2877ac */ /* 0x000ee20008000a00 */
[----:B------:R-:W4:Y:S01]  /*ea230*/  LDL.LU R21, [R1+0x36e0] ;  /* 0x0036e00001157983 */ /* 0x000f220000300800 */
[----:B-1----:R-:W-:Y:S02]  /*ea240*/  ISETP.LT.AND P1, PT, R17, UR38, !P0 ;  /* 0x0000002611007c0c */ /* 0x002fe4000c721270 */
[----:B--2---:R-:W-:Y:S02]  /*ea250*/  ISETP.LT.AND P0, PT, R0, UR54, !P0 ;  /* 0x0000003600007c0c */ /* 0x004fe4000c701270 */
[----:B------:R-:W-:-:S02]  /*ea260*/  LOP3.LUT R20, R20, 0xffffffbf, RZ, 0xc0, !PT ;  /* 0xffffffbf14147812 */ /* 0x000fc400078ec0ff */
[----:B------:R-:W-:Y:S01]  /*ea270*/  SHF.R.U32.HI R18, RZ, 0x8, R19 ;  /* 0x00000008ff127819 */ /* 0x000fe20000011613 */
[----:B------:R-:W1:Y:S06]  /*ea280*/  LDCU UR54, c[0x0][0x398] ;  /* 0x00007300ff3677ac */ /* 0x000e6c0008000800 */
[----:B------:R-:W-:-:S04]  /*ea290*/  @P1 LOP3.LUT R20, R20, 0x40, RZ, 0xfc, !PT ;  /* 0x0000004014141812 */ /* 0x000fc800078efcff */
[----:B------:R-:W-:-:S04]  /*ea2a0*/  LOP3.LUT R20, R20, 0xffffffdf, RZ, 0xc0, !PT ;  /* 0xffffffdf14147812 */ /* 0x000fc800078ec0ff */
[----:B------:R-:W-:Y:S02]  /*ea2b0*/  @P0 LOP3.LUT R20, R20, 0x20, RZ, 0xfc, !PT ;  /* 0x0000002014140812 */ /* 0x000fe400078efcff */
[----:B------:R-:W-:Y:S01]  /*ea2c0*/  ISETP.GE.AND P0, PT, R25, UR29, PT ;  /* 0x0000001d19007c0c */ /* 0x000fe2000bf06270 */
[----:B------:R-:W2:Y:S03]  /*ea2d0*/  LDCU.64 UR28, c[0x0][0x398] ;  /* 0x00007300ff1c77ac */ /* 0x000ea60008000a00 */
[----:B---3--:R-:W-:Y:S02]  /*ea2e0*/  ISETP.LT.AND P1, PT, R17, UR40, !P0 ;  /* 0x0000002811007c0c */ /* 0x008fe4000c721270 */
[----:B------:R-:W-:Y:S02]  /*ea2f0*/  ISETP.LT.AND P0, PT, R0, UR67, !P0 ;  /* 0x0000004300007c0c */ /* 0x000fe4000c701270 */
[----:B------:R-:W-:-:S02]  /*ea300*/  LOP3.LUT R20, R20, 0xffffffef, RZ, 0xc0, !PT ;  /* 0xffffffef14147812 */ /* 0x000fc400078ec0ff */
[----:B------:R-:W-:Y:S02]  /*ea310*/  PRMT R19, R19, 0x3340, R16 ;  /* 0x0000334013137816 */ /* 0x000fe40000000010 */
[----:B------:R-:W-:Y:S01]  /*ea320*/  SHF.R.U32.HI R25, RZ, 0x8, R12 ;  /* 0x00000008ff197819 */ /* 0x000fe2000001160c */
[----:B------:R-:W3:Y:S04]  /*ea330*/  LDCU UR67, c[0x0][0x398] ;  /* 0x00007300ff4377ac */ /* 0x000ee80008000800 */
[----:B------:R-:W-:-:S04]  /*ea340*/  @P1 LOP3.LUT R20, R20, 0x10, RZ, 0xfc, !PT ;  /* 0x0000001014141812 */ /* 0x000fc800078efcff */
[----:B------:R-:W-:-:S04]  /*ea350*/  LOP3.LUT R20, R20, 0xfffffff7, RZ, 0xc0, !PT ;  /* 0xfffffff714147812 */ /* 0x000fc800078ec0ff */
[----:B------:R-:W-:Y:S02]  /*ea360*/  @P0 LOP3.LUT R20, R20, 0x8, RZ, 0xfc, !PT ;  /* 0x0000000814140812 */ /* 0x000fe400078efcff */
[----:B------:R-:W-:Y:S01]  /*ea370*/  ISETP.GE.AND P0, PT, R26, UR35, PT ;  /* 0x000000231a007c0c */ /* 0x000fe2000bf06270 */
[----:B------:R-:W0:Y:S03]  /*ea380*/  LDCU.64 UR34, c[0x0][0x398] ;  /* 0x00007300ff2277ac */ /* 0x000e260008000a00 */
[----:B--2---:R-:W-:Y:S02]  /*ea390*/  ISETP.LT.AND P1, PT, R17, UR28, !P0 ;  /* 0x0000001c11007c0c */ /* 0x004fe4000c721270 */
[----:B------:R-:W-:Y:S02]  /*ea3a0*/  ISETP.LT.AND P0, PT, R0, UR71, !P0 ;  /* 0x0000004700007c0c */ /* 0x000fe4000c701270 */
[----:B------:R-:W-:-:S02]  /*ea3b0*/  LOP3.LUT R20, R20, 0xfffffffb, RZ, 0xc0, !PT ;  /* 0xfffffffb14147812 */ /* 0x000fc400078ec0ff */
[----:B------:R-:W-:Y:S01]  /*ea3c0*/  PRMT R12, R12, 0x3340, R11 ;  /* 0x000033400c0c7816 */ /* 0x000fe2000000000b */
[----:B------:R-:W-:Y:S01]  /*ea3d0*/  STL [R1+0x46c], R19 ;  /* 0x00046c1301007387 */ /* 0x000fe20000100800 */
[----:B------:R-:W-:Y:S02]  /*ea3e0*/  SHF.R.U32.HI R16, RZ, 0x8, R16 ;  /* 0x00000008ff107819 */ /* 0x000fe40000011610 */
[----:B------:R-:W-:Y:S01]  /*ea3f0*/  LOP3.LUT R26, R18, 0xffff, RZ, 0xc0, !PT ;  /* 0x0000ffff121a7812 */ /* 0x000fe200078ec0ff */
[----:B------:R-:W2:Y:S02]  /*ea400*/  LDCU UR71, c[0x0][0x398] ;  /* 0x00007300ff4777ac */ /* 0x000ea40008000800 */
[----:B------:R-:W-:-:S04]  /*ea410*/  @P1 LOP3.LUT R20, R20, 0x4, RZ, 0xfc, !PT ;  /* 0x0000000414141812 */ /* 0x000fc800078efcff */
[----:B------:R-:W-:-:S04]  /*ea420*/  LOP3.LUT R20, R20, 0xfffffffd, RZ, 0xc0, !PT ;  /* 0xfffffffd14147812 */ /* 0x000fc800078ec0ff */
[----:B------:R-:W-:Y:S02]  /*ea430*/  @P0 LOP3.LUT R20, R20, 0x2, RZ, 0xfc, !PT ;  /* 0x0000000214140812 */ /* 0x000fe400078efcff */
[----:B------:R-:W-:Y:S02]  /*ea440*/  ISETP.GE.AND P0, PT, R28, UR37, PT ;  /* 0x000000251c007c0c */ /* 0x000fe4000bf06270 */
[----:B------:R-:W-:Y:S01]  /*ea450*/  SHF.R.U32.HI R11, RZ, 0x8, R11 ;  /* 0x00000008ff0b7819 */ /* 0x000fe2000001160b */
[----:B------:R1:W-:Y:S01]  /*ea460*/  STL [R1+0x40c], R12 ;  /* 0x00040c0c01007387 */ /* 0x0003e20000100800 */
[----:B------:R-:W-:Y:S02]  /*ea470*/  LOP3.LUT R20, R20, 0xfffffffe, RZ, 0xc0, !PT ;  /* 0xfffffffe14147812 */ /* 0x000fe400078ec0ff */
[----:B0-----:R-:W-:Y:S02]  /*ea480*/  ISETP.LT.AND P1, PT, R17, UR34, !P0 ;  /* 0x0000002211007c0c */ /* 0x001fe4000c721270 */
[----:B------:R-:W-:Y:S01]  /*ea490*/  LOP3.LUT R11, R11, 0xffff, RZ, 0xc0, !PT ;  /* 0x0000ffff0b0b7812 */ /* 0x000fe200078ec0ff */
[----:B------:R-:W0:Y:S01]  /*ea4a0*/  LDCU.64 UR36, c[0x0][0x398] ;  /* 0x00007300ff2477ac */ /* 0x000e220008000a00 */
[----:B-1----:R-:W-:-:S02]  /*ea4b0*/  LOP3.LUT R12, R25, 0xffff, RZ, 0xc0, !PT ;  /* 0x0000ffff190c7812 */ /* 0x002fc400078ec0ff */
[----:B------:R-:W-:Y:S02]  /*ea4c0*/  LOP3.LUT R25, R16, 0xffff, RZ, 0xc0, !PT ;  /* 0x0000ffff10197812 */ /* 0x000fe400078ec0ff */
[----:B------:R-:W-:-:S05]  /*ea4d0*/  PRMT R11, R12, 0x3340, R11 ;  /* 0x000033400c0b7816 */ /* 0x000fca000000000b */
[----:B------:R-:W-:-:S05]  /*ea4e0*/  @P1 LOP3.LUT R20, R20, 0x1, RZ, 0xfc, !PT ;  /* 0x0000000114141812 */ /* 0x000fca00078efcff */
[----:B------:R-:W-:Y:S04]  /*ea4f0*/  STL [R1+0x3654], R20 ;  /* 0x0036541401007387 */ /* 0x000fe80000100800 */
[----:B------:R1:W-:Y:S04]  /*ea500*/  STL [R1+0x354], R11 ;  /* 0x0003540b01007387 */ /* 0x0003e80000100800 */
[----:B------:R-:W2:Y:S04]  /*ea510*/  LDL.LU R19, [R1+0x2fc4] ;  /* 0x002fc40001137983 */ /* 0x000ea80000300800 */
[----:B------:R-:W2:Y:S01]  /*ea520*/  LDL.LU R12, [R1+0x2f70] ;  /* 0x002f7000010c7983 */ /* 0x000ea20000300800 */
[----:B-1----:R-:W-:-:S05]  /*ea530*/  PRMT R11, R26, 0x3340, R25 ;  /* 0x000033401a0b7816 */ /* 0x002fca0000000019 */
[----:B------:R1:W-:Y:S04]  /*ea540*/  STL [R1+0x358], R11 ;  /* 0x0003580b01007387 */ /* 0x0003e80000100800 */
[----:B------:R-:W2:Y:S04]  /*ea550*/  LDL.LU R16, [R1+0x8c0] ;  /* 0x0008c00001107983 */ /* 0x000ea80000300800 */
[----:B------:R-:W2:Y:S01]  /*ea560*/  LDL.LU R18, [R1+0x35c] ;  /* 0x00035c0001127983 */ /* 0x000ea20000300800 */
[----:B------:R-:W-:Y:S01]  /*ea570*/  ISETP.LT.AND P0, PT, R0, UR77, !P0 ;  /* 0x0000004d00007c0c */ /* 0x000fe2000c701270 */
[----:B------:R-:W-:-:S02]  /*ea580*/  VIADD R25, R29, 0x87 ;  /* 0x000000871d197836 */ /* 0x000fc40000000000 */
[----:B------:R-:W-:Y:S01]  /*ea590*/  VIADD R26, R29, 0x86 ;  /* 0x000000861d1a7836 */ /* 0x000fe20000000000 */
[----:B----4-:R-:W-:Y:S01]  /*ea5a0*/  LOP3.LUT R21, R21, 0x7fffffff, RZ, 0xc0, !PT ;  /* 0x7fffffff15157812 */ /* 0x010fe200078ec0ff */
[C---:B-1----:R-:W-:Y:S02]  /*ea5b0*/  VIADD R11, R29.reuse, 0x8b ;  /* 0x0000008b1d0b7836 */ /* 0x042fe40000000000 */
[----:B------:R-:W-:Y:S01]  /*ea5c0*/  VIADD R28, R29, 0x85 ;  /* 0x000000851d1c7836 */ /* 0x000fe20000000000 */
[----:B------:R-:W1:Y:S05]  /*ea5d0*/  LDCU UR77, c[0x0][0x398] ;  /* 0x00007300ff4d77ac */ /* 0x000e6a0008000800 */
[----:B------:R-:W-:-:S02]  /*ea5e0*/  @P0 LOP3.LUT R21, R21, 0x80000000, RZ, 0xfc, !PT ;  /* 0x8000000015150812 */ /* 0x000fc400078efcff */
[----:B------:R-:W-:Y:S01]  /*ea5f0*/  ISETP.GE.AND P0, PT, R15, UR33, PT ;  /* 0x000000210f007c0c */ /* 0x000fe2000bf06270 */
[----:B------:R-:W4:Y:S03]  /*ea600*/  LDCU.64 UR32, c[0x0][0x398] ;  /* 0x00007300ff2077ac */ /* 0x000f260008000a00 */
        /* <DEDUP_REMOVED lines=8> */
[----:B------:R-:W1:Y:S03]  /*ea690*/  LDCU.64 UR30, c[0x0][0x398] ;  /* 0x00007300ff1e77ac */ /* 0x000e660008000a00 */
[----:B----4-:R-:W-:Y:S02]  /*ea6a0*/  ISETP.LT.AND P1, PT, R17, UR32, !P0 ;  /* 0x0000002011007c0c */ /* 0x010fe4000c721270 */
        /* <DEDUP_REMOVED lines=8> */
[----:B------:R-:W4:Y:S03]  /*ea730*/  LDCU.64 UR38, c[0x0][0x398] ;  /* 0x00007300ff2677ac */ /* 0x000f260008000a00 */
[----:B-1----:R-:W-:Y:S02]  /*ea740*/  ISETP.LT.AND P1, PT, R17, UR30, !P0 ;  /* 0x0000001e11007c0c */ /* 0x002fe4000c721270 */
        /* <DEDUP_REMOVED lines=22> */
[----:B------:R-:W0:Y:S08]  /*ea8b0*/  LDCU UR56, c[0x0][0x398] ;  /* 0x00007300ff3877ac */ /* 0x000e300008000800 */
[----:B------:R-:W-:-:S04]  /*ea8c0*/  @P1 LOP3.LUT R21, R21, 0x400000, RZ, 0xfc, !PT ;  /* 0x0040000015151812 */ /* 0x000fc800078efcff */
[----:B------:R-:W-:-:S04]  /*ea8d0*/  LOP3.LUT R21, R21, 0xffdfffff, RZ, 0xc0, !PT ;  /* 0xffdfffff15157812 */ /* 0x000fc800078ec0ff */
[----:B------:R-:W-:Y:S02]  /*ea8e0*/  @P0 LOP3.LUT R21, R21, 0x200000, RZ, 0xfc, !PT ;  /* 0x0020000015150812 */ /* 0x000fe400078efcff */
[----:B------:R-:W-:Y:S02]  /*ea8f0*/  ISETP.GE.AND P0, PT, R25, UR35, PT ;  /* 0x0000002319007c0c */ /* 0x000fe4000bf06270 */
[----:B--2---:R-:W-:Y:S02]  /*ea900*/  LOP3.LUT R19, R19, 0xffff, RZ, 0xc0, !PT ;  /* 0x0000ffff13137812 */ /* 0x004fe400078ec0ff */
[----:B------:R-:W-:Y:S02]  /*ea910*/  LOP3.LUT R12, R12, 0xffff, RZ, 0xc0, !PT ;  /* 0x0000ffff0c0c7812 */ /* 0x000fe400078ec0ff */
[----:B------:R-:W-:Y:S02]  /*ea920*/  LOP3.LUT R16, R16, 0xffff, RZ, 0xc0, !PT ;  /* 0x0000ffff10107812 */ /* 0x000fe400078ec0ff */
[----:B----4-:R-:W-:-:S02]  /*ea930*/  ISETP.LT.AND P1, PT, R17, UR28, !P0 ;  /* 0x0000001c11007c0c */ /* 0x010fc4000c721270 */
[----:B------:R-:W-:Y:S02]  /*ea940*/  LOP3.LUT R11, R18, 0xffff, RZ, 0xc0, !PT ;  /* 0x0000ffff120b7812 */ /* 0x000fe400078ec0ff */
[----:B0-----:R-:W-:Y:S02]  /*ea950*/  ISETP.LT.AND P0, PT, R0, UR56, !P0 ;  /* 0x0000003800007c0c */ /* 0x001fe4000c701270 */
[----:B------:R-:W-:Y:S02]  /*ea960*/  SHF.R.U32.HI R18, RZ, 0x8, R19 ;  /* 0x00000008ff127819 */ /* 0x000fe40000011613 */
[----:B------:R-:W-:Y:S02]  /*ea970*/  LOP3.LUT R21, R21, 0xffefffff, RZ, 0xc0, !PT ;  /* 0xffefffff15157812 */ /* 0x000fe400078ec0ff */
[----:B------:R-:W-:Y:S02]  /*ea980*/  PRMT R19, R19, 0x3340, R16 ;  /* 0x0000334013137816 */ /* 0x000fe40000000010 */
[----:B------:R-:W-:-:S02]  /*ea990*/  SHF.R.U32.HI R25, RZ, 0x8, R12 ;  /* 0x00000008ff197819 */ /* 0x000fc4000001160c */
[--C-:B------:R-:W-:Y:S02]  /*ea9a0*/  PRMT R12, R12, 0x3340, R11.reuse ;  /* 0x000033400c0c7816 */ /* 0x100fe4000000000b */
[----:B------:R-:W-:Y:S01]  /*ea9b0*/  SHF.R.U32.HI R11, RZ, 0x8, R11 ;  /* 0x00000008ff0b7819 */ /* 0x000fe2000001160b */
[----:B------:R-:W0:Y:S01]  /*ea9c0*/  LDCU.64 UR34, c[0x0][0x398] ;  /* 0x00007300ff2277ac */ /* 0x000e220008000a00 */
[----:B------:R-:W-:Y:S01]  /*ea9d0*/  STL [R1+0x488], R19 ;  /* 0x0004881301007387 */ /* 0x000fe20000100800 */
[----:B------:R-:W1:Y:S01]  /*ea9e0*/  LDCU UR56, c[0x0][0x398] ;  /* 0x00007300ff3877ac */ /* 0x000e620008000800 */
[----:B------:R-:W-:Y:S02]  /*ea9f0*/  @P1 LOP3.LUT R21, R21, 0x100000, RZ, 0xfc, !PT ;  /* 0x0010000015151812 */ /* 0x000fe400078efcff */
[----:B------:R2:W-:Y:S01]  /*eaa00*/  STL [R1+0x460], R12 ;  /* 0x0004600c01007387 */ /* 0x0005e20000100800 */
[----:B------:R-:W-:Y:S02]  /*eaa10*/  LOP3.LUT R11, R11, 0xffff, RZ, 0xc0, !PT ;  /* 0x0000ffff0b0b7812 */ /* 0x000fe400078ec0ff */
[----:B------:R-:W-:-:S02]  /*eaa20*/  LOP3.LUT R21, R21, 0xfff7ffff, RZ, 0xc0, !PT ;  /* 0xfff7ffff15157812 */ /* 0x000fc400078ec0ff */
[----:B------:R-:W-:Y:S02]  /*eaa30*/  SHF.R.U32.HI R16, RZ, 0x8, R16 ;  /* 0x00000008ff107819 */ /* 0x000fe40000011610 */
[----:B--2---:R-:W-:Y:S02]  /*eaa40*/  LOP3.LUT R12, R25, 0xffff, RZ, 0xc0, !PT ;  /* 0x0000ffff190c7812 */ /* 0x004fe400078ec0ff */
[----:B------:R-:W-:Y:S02]  /*eaa50*/  @P0 LOP3.LUT R21, R21, 0x80000, RZ, 0xfc, !PT ;  /* 0x0008000015150812 */ /* 0x000fe400078efcff */
[----:B------:R-:W-:Y:S02]  /*eaa60*/  ISETP.GE.AND P0, PT, R26, UR37, PT ;  /* 0x000000251a007c0c */ /* 0x000fe4000bf06270 */
[----:B------:R-:W-:Y:S02]  /*eaa70*/  PRMT R11, R12, 0x3340, R11 ;  /* 0x000033400c0b7816 */ /* 0x000fe4000000000b */
[----:B------:R-:W-:-:S02]  /*eaa80*/  LOP3.LUT R26, R18, 0xffff, RZ, 0xc0, !PT ;  /* 0x0000ffff121a7812 */ /* 0x000fc400078ec0ff */
[----:B------:R-:W-:Y:S01]  /*eaa90*/  LOP3.LUT R25, R16, 0xffff, RZ, 0xc0, !PT ;  /* 0x0000ffff10197812 */ /* 0x000fe200078ec0ff */
[----:B------:R-:W2:Y:S01]  /*eaaa0*/  LDCU.64 UR36, c[0x0][0x398] ;  /* 0x00007300ff2477ac */ /* 0x000ea20008000a00 */
[----:B------:R4:W-:Y:S04]  /*eaab0*/  STL [R1+0x35c], R11 ;  /* 0x00035c0b01007387 */ /* 0x0009e80000100800 */
[----:B------:R-:W3:Y:S04]  /*eaac0*/  LDL.LU R18, [R1+0x2fcc] ;  /* 0x002fcc0001127983 */ /* 0x000ee80000300800 */
[----:B------:R-:W3:Y:S01]  /*eaad0*/  LDL.LU R12, [R1+0x2f74] ;  /* 0x002f7400010c7983 */ /* 0x000ee20000300800 */
[----:B----4-:R-:W-:-:S05]  /*eaae0*/  PRMT R11, R26, 0x3340, R25 ;  /* 0x000033401a0b7816 */ /* 0x010fca0000000019 */
[----:B------:R4:W-:Y:S04]  /*eaaf0*/  STL [R1+0x360], R11 ;  /* 0x0003600b01007387 */ /* 0x0009e80000100800 */
[----:B------:R-:W3:Y:S01]  /*eab00*/  LDL.LU R16, [R1+0x8a0] ;  /* 0x0008a00001107983 */ /* 0x000ee20000300800 */
[----:B0-----:R-:W-:Y:S02]  /*eab10*/  ISETP.LT.AND P1, PT, R17, UR34, !P0 ;  /* 0x0000002211007c0c */ /* 0x001fe4000c721270 */
[----:B-1----:R-:W-:Y:S02]  /*eab20*/  ISETP.LT.AND P0, PT, R0, UR56, !P0 ;  /* 0x0000003800007c0c */ /* 0x002fe4000c701270 */
[----:B------:R-:W-:Y:S01]  /*eab30*/  LOP3.LUT R21, R21, 0xfffbffff, RZ, 0xc0, !PT ;  /* 0xfffbffff15157812 */ /* 0x000fe200078ec0ff */
[----:B------:R-:W0:Y:S08]  /*eab40*/  LDCU UR56, c[0x0][0x398] ;  /* 0x00007300ff3877ac */ /* 0x000e300008000800 */
        /* <DEDUP_REMOVED lines=18> */
[----:B------:R-:W0:Y:S01]  /*eac70*/  LDCU UR56, c[0x0][0x398] ;  /* 0x00007300ff3877ac */ /* 0x000e220008000800 */
[----:B----4-:R-:W-:-:S07]  /*eac80*/  VIADD R11, R29, 0x83 ;  /* 0x000000831d0b7836 */ /* 0x010fce0000000000 */
        /* <DEDUP_REMOVED lines=23> */
[----:B------:R-:W-:Y:S02]  /*eae00*/  ISETP.GE.AND P0, PT, R11, UR29, PT ;  /* 0x0000001d0b007c0c */ /* 0x000fe4000bf06270 */
[----:B------:R-:W-:Y:S02]  /*eae10*/  LOP3.LUT R21, R21, 0xfffffeff, RZ, 0xc0, !PT ;  /* 0xfffffeff15157812 */ /* 0x000fe400078ec0ff */
[----:B--2---:R-:W-:Y:S02]  /*eae20*/  ISETP.LT.AND P1, PT, R17, UR40, !P0 ;  /* 0x0000002811007c0c */ /* 0x004fe4000c721270 */
[----:B0-----:R-:W-:Y:S01]  /*eae30*/  ISETP.LT.AND P0, PT, R0, UR56, !P0 ;  /* 0x0000003800007c0c */ /* 0x001fe2000c701270 */
[----:B------:R-:W-:Y:S01]  /*eae40*/  VIADD R11, R29, 0x80 ;  /* 0x000000801d0b7836 */ /* 0x000fe20000000000 */
[----:B------:R-:W0:Y:S01]  /*eae50*/  LDCU.64 UR28, c[0x0][0x398] ;  /* 0x00007300ff1c77ac */ /* 0x000e220008000a00 */
[----:B------:R-:W1:Y:S08]  /*eae60*/  LDCU UR56, c[0x0][0x398] ;  /* 0x00007300ff3877ac */ /* 0x000e700008000800 */
[----:B------:R-:W-:-:S04]  /*eae70*/  @P1 LOP3.LUT R21, R21, 0x100, RZ, 0xfc, !PT ;  /* 0x0000010015151812 */ /* 0x000fc800078efcff */
[----:B------:R-:W-:-:S04]  /*eae80*/  LOP3.LUT R21, R21, 0xffffff7f, RZ, 0xc0, !PT ;  /* 0xffffff7f15157812 */ /* 0x000fc800078ec0ff */
[----:B------:R-:W-:Y:S02]  /*eae90*/  @P0 LOP3.LUT R21, R21, 0x80, RZ, 0xfc, !PT ;  /* 0x0000008015150812 */ /* 0x000fe400078efcff */
[----:B------:R-:W-:Y:S02]  /*eaea0*/  ISETP.GE.AND P0, PT, R11, UR35, PT ;  /* 0x000000230b007c0c */ /* 0x000fe4000bf06270 */
[----:B------:R-:W-:Y:S01]  /*eaeb0*/  LOP3.LUT R11, R22, 0xffff, RZ, 0xc0, !PT ;  /* 0x0000ffff160b7812 */ /* 0x000fe200078ec0ff */
[----:B------:R-:W2:Y:S01]  /*eaec0*/  LDCU.64 UR34, c[0x0][0x398] ;  /* 0x00007300ff2277ac */ /* 0x000ea20008000a00 */
[----:B------:R-:W4:Y:S01]  /*eaed0*/  LDL.LU R22, [R1+0x36dc] ;  /* 0x0036dc0001167983 */ /* 0x000f220000300800 */
[----:B0-----:R-:W-:Y:S02]  /*eaee0*/  ISETP.LT.AND P1, PT, R17, UR28, !P0 ;  /* 0x0000001c11007c0c */ /* 0x001fe4000c721270 */
[----:B-1----:R-:W-:Y:S02]  /*eaef0*/  ISETP.LT.AND P0, PT, R0, UR56, !P0 ;  /* 0x0000003800007c0c */ /* 0x002fe4000c701270 */
[----:B------:R-:W-:Y:S01]  /*eaf00*/  LOP3.LUT R21, R21, 0xffffffbf, RZ, 0xc0, !PT ;  /* 0xffffffbf15157812 */ /* 0x000fe200078ec0ff */
[----:B------:R-:W-:-:S02]  /*eaf10*/  VIADD R25, R29, 0x7f ;  /* 0x0000007f1d197836 */ /* 0x000fc40000000000 */
[C---:B------:R-:W-:Y:S02]  /*eaf20*/  VIADD R26, R29.reuse, 0x7e ;  /* 0x0000007e1d1a7836 */ /* 0x040fe40000000000 */
[----:B------:R-:W-:Y:S01]  /*eaf30*/  VIADD R28, R29, 0x7d ;  /* 0x0000007d1d1c7836 */ /* 0x000fe20000000000 */
[----:B---3--:R-:W-:-:S03]  /*eaf40*/  LOP3.LUT R19, R18, 0xffff, RZ, 0xc0, !PT ;  /* 0x0000ffff12137812 */ /* 0x008fc600078ec0ff */
[----:B------:R-:W-:Y:S02]  /*eaf50*/  @P1 LOP3.LUT R21, R21, 0x40, RZ, 0xfc, !PT ;  /* 0x0000004015151812 */ /* 0x000fe400078efcff */
[----:B------:R-:W-:Y:S02]  /*eaf60*/  LOP3.LUT R12, R12, 0xffff, RZ, 0xc0, !PT ;  /* 0x0000ffff0c0c7812 */ /* 0x000fe400078ec0ff */
[----:B------:R-:W-:Y:S02]  /*eaf70*/  LOP3.LUT R16, R16, 0xffff, RZ, 0xc0, !PT ;  /* 0x0000ffff10107812 */ /* 0x000fe400078ec0ff */
[----:B------:R-:W-:Y:S01]  /*eaf80*/  LOP3.LUT R21, R21, 0xffffffdf, RZ, 0xc0, !PT ;  /* 0xffffffdf15157812 */ /* 0x000fe200078ec0ff */
[----:B------:R-:W-:Y:S01]  /*eaf90*/  VIADD R15, R29, 0x7c ;  /* 0x0000007c1d0f7836 */ /* 0x000fe20000000000 */
[----:B------:R-:W0:Y:S02]  /*eafa0*/  LDCU UR56, c[0x0][0x398] ;  /* 0x00007300ff3877ac */ /* 0x000e240008000800 */
[----:B------:R-:W-:-:S02]  /*eafb0*/  @P0 LOP3.LUT R21, R21, 0x20, RZ, 0xfc, !PT ;  /* 0x0000002015150812 */ /* 0x000fc400078efcff */
[----:B------:R-:W-:Y:S01]  /*eafc0*/  ISETP.GE.AND P0, PT, R25, UR37, PT ;  /* 0x0000002519007c0c */ /* 0x000fe2000bf06270 */
[----:B------:R-:W1:Y:S03]  /*eafd0*/  LDCU.64 UR36, c[0x0][0x398] ;  /* 0x00007300ff2477ac */ /* 0x000e660008000a00 */
[----:B--2---:R-:W-:Y:S02]  /*eafe0*/  ISETP.LT.AND P1, PT, R17, UR34, !P0 ;  /* 0x0000002211007c0c */ /* 0x004fe4000c721270 */
[----:B------:R-:W-:Y:S02]  /*eaff0*/  ISETP.LT.AND P0, PT, R0, UR75, !P0 ;  /* 0x0000004b00007c0c */ /* 0x000fe4000c701270 */
[----:B------:R-:W-:Y:S02]  /*eb000*/  LOP3.LUT R21, R21, 0xffffffef, RZ, 0xc0, !PT ;  /* 0xffffffef15157812 */ /* 0x000fe400078ec0ff */
[----:B------:R-:W-:-:S02]  /*eb010*/  SHF.R.U32.HI R18, RZ, 0x8, R19 ;  /* 0x00000008ff127819 */ /* 0x000fc40000011613 */
[----:B------:R-:W-:Y:S01]  /*eb020*/  SHF.R.U32.HI R25, RZ, 0x8, R12 ;  /* 0x00000008ff197819 */ /* 0x000fe2000001160c */
[----:B------:R-:W2:Y:S04]  /*eb030*/  LDCU UR75, c[0x0][0x398] ;  /* 0x00007300ff4b77ac */ /* 0x000ea80008000800 */
[----:B------:R-:W-:-:S04]  /*eb040*/  @P1 LOP3.LUT R21, R21, 0x10, RZ, 0xfc, !PT ;  /* 0x0000001015151812 */ /* 0x000fc800078efcff */
[----:B------:R-:W-:-:S04]  /*eb050*/  LOP3.LUT R21, R21, 0xfffffff7, RZ, 0xc0, !PT ;  /* 0xfffffff715157812 */ /* 0x000fc800078ec0ff */
[----:B------:R-:W-:Y:S02]  /*eb060*/  @P0 LOP3.LUT R21, R21, 0x8, RZ, 0xfc, !PT ;  /* 0x0000000815150812 */ /* 0x000fe400078efcff */
[----:B------:R-:W-:Y:S01]  /*eb070*/  ISETP.GE.AND P0, PT, R26, UR33, PT ;  /* 0x000000211a007c0c */ /* 0x000fe2000bf06270 */
[----:B------:R-:W3:Y:S03]  /*eb080*/  LDCU.64 UR32, c[0x0][0x398] ;  /* 0x00007300ff2077ac */ /* 0x000ee60008000a00 */
[----:B-1----:R-:W-:Y:S02]  /*eb090*/  ISETP.LT.AND P1, PT, R17, UR36, !P0 ;  /* 0x0000002411007c0c */ /* 0x002fe4000c721270 */
[----:B------:R-:W-:Y:S02]  /*eb0a0*/  ISETP.LT.AND P0, PT, R0, UR73, !P0 ;  /* 0x0000004900007c0c */ /* 0x000fe4000c701270 */
[----:B------:R-:W-:-:S02]  /*eb0b0*/  LOP3.LUT R21, R21, 0xfffffffb, RZ, 0xc0, !PT ;  /* 0xfffffffb15157812 */ /* 0x000fc400078ec0ff */
[----:B------:R-:W-:Y:S02]  /*eb0c0*/  PRMT R19, R19, 0x3340, R16 ;  /* 0x0000334013137816 */ /* 0x000fe40000000010 */
[----:B------:R-:W-:Y:S02]  /*eb0d0*/  PRMT R12, R12, 0x3340, R11 ;  /* 0x000033400c0c7816 */ /* 0x000fe4000000000b */
[----:B------:R-:W-:Y:S01]  /*eb0e0*/  LOP3.LUT R26, R18, 0xffff, RZ, 0xc0, !PT ;  /* 0x0000ffff121a7812 */ /* 0x000fe200078ec0ff */
[----:B------:R-:W1:Y:S02]  /*eb0f0*/  LDCU UR73, c[0x0][0x398] ;  /* 0x00007300ff4977ac */ /* 0x000e640008000800 */
[----:B------:R-:W-:-:S04]  /*eb100*/  @P1 LOP3.LUT R21, R21, 0x4, RZ, 0xfc, !PT ;  /* 0x0000000415151812 */ /* 0x000fc800078efcff */
[----:B------:R-:W-:-:S04]  /*eb110*/  LOP3.LUT R21, R21, 0xfffffffd, RZ, 0xc0, !PT ;  /* 0xfffffffd15157812 */ /* 0x000fc800078ec0ff */
[----:B------:R-:W-:Y:S02]  /*eb120*/  @P0 LOP3.LUT R21, R21, 0x2, RZ, 0xfc, !PT ;  /* 0x0000000215150812 */ /* 0x000fe400078efcff */
[----:B------:R-:W-:Y:S02]  /*eb130*/  ISETP.GE.AND P0, PT, R28, UR31, PT ;  /* 0x0000001f1c007c0c */ /* 0x000fe4000bf06270 */
[----:B------:R-:W-:Y:S01]  /*eb140*/  SHF.R.U32.HI R11, RZ, 0x8, R11 ;  /* 0x00000008ff0b7819 */ /* 0x000fe2000001160b */
[----:B------:R-:W-:Y:S01]  /*eb150*/  STL [R1+0x480], R19 ;  /* 0x0004801301007387 */ /* 0x000fe20000100800 */
[----:B------:R-:W-:Y:S02]  /*eb160*/  LOP3.LUT R21, R21, 0xfffffffe, RZ, 0xc0, !PT ;  /* 0xfffffffe15157812 */ /* 0x000fe400078ec0ff */
[----:B---3--:R-:W-:Y:S01]  /*eb170*/  ISETP.LT.AND P1, PT, R17, UR32, !P0 ;  /* 0x0000002011007c0c */ /* 0x008fe2000c721270 */
[----:B------:R3:W-:Y:S01]  /*eb180*/  STL [R1+0x44c], R12 ;  /* 0x00044c0c01007387 */ /* 0x0007e20000100800 */
[----:B------:R-:W-:-:S02]  /*eb190*/  LOP3.LUT R11, R11, 0xffff, RZ, 0xc0, !PT ;  /* 0x0000ffff0b0b7812 */ /* 0x000fc400078ec0ff */
[----:B------:R-:W-:Y:S01]  /*eb1a0*/  SHF.R.U32.HI R16, RZ, 0x8, R16 ;  /* 0x00000008ff107819 */ /* 0x000fe20000011610 */
[----:B------:R-:W0:Y:S01]  /*eb1b0*/  LDCU.64 UR30, c[0x0][0x398] ;  /* 0x00007300ff1e77ac */ /* 0x000e220008000a00 */
[----:B---3--:R-:W-:-:S07]  /*eb1c0*/  LOP3.LUT R12, R25, 0xffff, RZ, 0xc0, !PT ;  /* 0x0000ffff190c7812 */ /* 0x008fce00078ec0ff */
[----:B------:R-:W-:Y:S02]  /*eb1d0*/  @P1 LOP3.LUT R21, R21, 0x1, RZ, 0xfc, !PT ;  /* 0x0000000115151812 */ /* 0x000fe400078efcff */
[----:B------:R-:W-:Y:S02]  /*eb1e0*/  PRMT R11, R12, 0x3340, R11 ;  /* 0x000033400c0b7816 */ /* 0x000fe4000000000b */
[----:B------:R-:W-:Y:S01]  /*eb1f0*/  LOP3.LUT R25, R16, 0xffff, RZ, 0xc0, !PT ;  /* 0x0000ffff10197812 */ /* 0x000fe200078ec0ff */
[----:B------:R-:W-:Y:S04]  /*eb200*/  STL [R1+0x3658], R21 ;  /* 0x0036581501007387 */ /* 0x000fe80000100800 */
[----:B------:R3:W-:Y:S04]  /*eb210*/  STL [R1+0x364], R11 ;  /* 0x0003640b01007387 */ /* 0x0007e80000100800 */
[----:B------:R-:W2:Y:S04]  /*eb220*/  LDL.LU R19, [R1+0x2fd0] ;  /* 0x002fd00001137983 */ /* 0x000ea80000300800 */
[----:B------:R-:W2:Y:S01]  /*eb230*/  LDL.LU R12, [R1+0x2f80] ;  /* 0x002f8000010c7983 */ /* 0x000ea20000300800 */
[----:B---3--:R-:W-:-:S05]  /*eb240*/  PRMT R11, R26, 0x3340, R25 ;  /* 0x000033401a0b7816 */ /* 0x008fca0000000019 */
[----:B------:R3:W-:Y:S04]  /*eb250*/  STL [R1+0x368], R11 ;  /* 0x0003680b01007387 */ /* 0x0007e80000100800 */
[----:B------:R-:W2:Y:S04]  /*eb260*/  LDL.LU R16, [R1+0x880] ;  /* 0x0008800001107983 */ /* 0x000ea80000300800 */
[----:B------:R-:W2:Y:S01]  /*eb270*/  LDL.LU R18, [R1+0x2d4] ;  /* 0x0002d40001127983 */ /* 0x000ea20000300800 */
[----:B------:R-:W-:Y:S02]  /*eb280*/  ISETP.LT.AND P0, PT, R0, UR69, !P0 ;  /* 0x0000004500007c0c */ /* 0x000fe4000c701270 */
[----:B----4-:R-:W-:Y:S01]  /*eb290*/  LOP3.LUT R22, R22, 0x7fffffff, RZ, 0xc0, !PT ;  /* 0x7fffffff16167812 */ /* 0x010fe200078ec0ff */
[----:B---3--:R-:W-:-:S02]  /*eb2a0*/  VIADD R11, R29, 0x7b ;  /* 0x0000007b1d0b7836 */ /* 0x008fc40000000000 */
[C---:B------:R-:W-:Y:S02]  /*eb2b0*/  VIADD R25, R29.reuse, 0x77 ;  /* 0x000000771d197836 */ /* 0x040fe40000000000 */
[----:B------:R-:W-:-:S06]  /*eb2c0*/  VIADD R26, R29, 0x76 ;  /* 0x000000761d1a7836 */ /* 0x000fcc0000000000 */
[----:B------:R-:W-:Y:S02]  /*eb2d0*/  @P0 LOP3.LUT R22, R22, 0x80000000, RZ, 0xfc, !PT ;  /* 0x8000000016160812 */ /* 0x000fe400078efcff */
[----:B------:R-:W-:Y:S01]  /*eb2e0*/  ISETP.GE.AND P0, PT, R15, UR39, PT ;  /* 0x000000270f007c0c */ /* 0x000fe2000bf06270 */
[----:B------:R-:W3:Y:S01]  /*eb2f0*/  LDCU.64 UR38, c[0x0][0x398] ;  /* 0x00007300ff2677ac */ /* 0x000ee20008000a00 */
[----:B------:R-:W-:Y:S01]  /*eb300*/  VIADD R28, R29, 0x75 ;  /* 0x000000751d1c7836 */ /* 0x000fe20000000000 */
[----:B------:R-:W4:Y:S01]  /*eb310*/  LDCU UR69, c[0x0][0x398] ;  /* 0x00007300ff4577ac */ /* 0x000f220008000800 */
        /* <DEDUP_REMOVED lines=62> */
[----:B------:R-:W-:-:S02]  /*eb700*/  @P1 LOP3.LUT R22, R22, 0x40000, RZ, 0xfc, !PT ;  /* 0x0004000016161812 */ /* 0x000fc400078efcff */
[----:B--2---:R-:W-:Y:S02]  /*eb710*/  LOP3.LUT R19, R19, 0xffff, RZ, 0xc0, !PT ;  /* 0x0000ffff13137812 */ /* 0x004fe400078ec0ff */
[----:B------:R-:W-:-:S04]  /*eb720*/  LOP3.LUT R12, R12, 0xffff, RZ, 0xc0, !PT ;  /* 0x0000ffff0c0c7812 */ /* 0x000fc800078ec0ff */
[----:B------:R-:W-:Y:S02]  /*eb730*/  SHF.R.U32.HI R25, RZ, 0x8, R12 ;  /* 0x00000008ff197819 */ /* 0x000fe4000001160c */
[----:B------:R-:W-:Y:S02]  /*eb740*/  LOP3.LUT R16, R16, 0xffff, RZ, 0xc0, !PT ;  /* 0x0000ffff10107812 */ /* 0x000fe400078ec0ff */
[----:B------:R-:W-:Y:S02]  /*eb750*/  LOP3.LUT R11, R18, 0xffff, RZ, 0xc0, !PT ;  /* 0x0000ffff120b7812 */ /* 0x000fe400078ec0ff */
[----:B------:R-:W-:Y:S02]  /*eb760*/  SHF.R.U32.HI R18, RZ, 0x8, R19 ;  /* 0x00000008ff127819 */ /* 0x000fe40000011613 */
[----:B------:R-:W-:Y:S02]  /*eb770*/  PRMT R19, R19, 0x3340, R16 ;  /* 0x0000334013137816 */ /* 0x000fe40000000010 */
[----:B------:R-:W-:-:S02]  /*eb780*/  PRMT R12, R12, 0x3340, R11 ;  /* 0x000033400c0c7816 */ /* 0x000fc4000000000b */
[----:B------:R-:W-:Y:S01]  /*eb790*/  SHF.R.U32.HI R11, RZ, 0x8, R11 ;  /* 0x00000008ff0b7819 */ /* 0x000fe2000001160b */
[----:B------:R-:W-:Y:S04]  /*eb7a0*/  STL [R1+0x468], R19 ;  /* 0x0004681301007387 */ /* 0x000fe80000100800 */
[----:B------:R2:W-:Y:S01]  /*eb7b0*/  STL [R1+0x440], R12 ;  /* 0x0004400c01007387 */ /* 0x0005e20000100800 */
[----:B------:R-:W-:Y:S02]  /*eb7c0*/  LOP3.LUT R11, R11, 0xffff, RZ, 0xc0, !PT ;  /* 0x0000ffff0b0b7812 */ /* 0x000fe400078ec0ff */
[----:B------:R-:W-:Y:S02]  /*eb7d0*/  SHF.R.U32.HI R16, RZ, 0x8, R16 ;  /* 0x00000008ff107819 */ /* 0x000fe40000011610 */
[----:B------:R-:W-:-:S02]  /*eb7e0*/  LOP3.LUT R26, R18, 0xffff, RZ, 0xc0, !PT ;  /* 0x0000ffff121a7812 */ /* 0x000fc400078ec0ff */
[----:B--2---:R-:W-:Y:S02]  /*eb7f0*/  LOP3.LUT R12, R25, 0xffff, RZ, 0xc0, !PT ;  /* 0x0000ffff190c7812 */ /* 0x004fe400078ec0ff */
[----:B------:R-:W-:Y:S02]  /*eb800*/  LOP3.LUT R25, R16, 0xffff, RZ, 0xc0, !PT ;  /* 0x0000ffff10197812 */ /* 0x000fe400078ec0ff */
[----:B------:R-:W-:-:S05]  /*eb810*/  PRMT R11, R12, 0x3340, R11 ;  /* 0x000033400c0b7816 */ /* 0x000fca000000000b */
[----:B------:R2:W-:Y:S04]  /*eb820*/  STL [R1+0x36c], R11 ;  /* 0x00036c0b01007387 */ /* 0x0005e80000100800 */
[----:B------:R-:W3:Y:S04]  /*eb830*/  LDL.LU R18, [R1+0x2fd4] ;  /* 0x002fd40001127983 */ /* 0x000ee80000300800 */
[----:B------:R-:W4:Y:S01]  /*eb840*/  LDL.LU R12, [R1+0x2f84] ;  /* 0x002f8400010c7983 */ /* 0x000f220000300800 */
[----:B--2---:R-:W-:-:S05]  /*eb850*/  PRMT R11, R26, 0x3340, R25 ;  /* 0x000033401a0b7816 */ /* 0x004fca0000000019 */
[----:B------:R2:W-:Y:S04]  /*eb860*/  STL [R1+0x370], R11 ;  /* 0x0003700b01007387 */ /* 0x0005e80000100800 */
[----:B------:R-:W4:Y:S01]  /*eb870*/  LDL.LU R16, [R1+0x860] ;  /* 0x0008600001107983 */ /* 0x000f220000300800 */
[----:B------:R-:W-:-:S04]  /*eb880*/  LOP3.LUT R22, R22, 0xfffdffff, RZ, 0xc0, !PT ;  /* 0xfffdffff16167812 */ /* 0x000fc800078ec0ff */
[----:B------:R-:W-:Y:S02]  /*eb890*/  @P0 LOP3.LUT R22, R22, 0x20000, RZ, 0xfc, !PT ;  /* 0x0002000016160812 */ /* 0x000fe400078efcff */
[----:B------:R-:W-:Y:S01]  /*eb8a0*/  ISETP.GE.AND P0, PT, R28, UR39, PT ;  /* 0x000000271c007c0c */ /* 0x000fe2000bf06270 */
[----:B------:R-:W0:Y:S03]  /*eb8b0*/  LDCU.64 UR38, c[0x0][0x398] ;  /* 0x00007300ff2677ac */ /* 0x000e260008000a00 */
[----:B-1----:R-:W-:Y:S02]  /*eb8c0*/  ISETP.LT.AND P1, PT, R17, UR30, !P0 ;  /* 0x0000001e11007c0c */ /* 0x002fe4000c721270 */
[----:B------:R-:W-:Y:S02]  /*eb8d0*/  ISETP.LT.AND P0, PT, R0, UR47, !P0 ;  /* 0x0000002f00007c0c */ /* 0x000fe4000c701270 */
[----:B------:R-:W-:Y:S01]  /*eb8e0*/  LOP3.LUT R22, R22, 0xfffeffff, RZ, 0xc0, !PT ;  /* 0xfffeffff16167812 */ /* 0x000fe200078ec0ff */
[----:B--2---:R-:W-:-:S02]  /*eb8f0*/  VIADD R11, R29, 0x73 ;  /* 0x000000731d0b7836 */ /* 0x004fc40000000000 */
[C---:B------:R-:W-:Y:S02]  /*eb900*/  VIADD R25, R29.reuse, 0x6f ;  /* 0x0000006f1d197836 */ /* 0x040fe40000000000 */
[C---:B------:R-:W-:Y:S02]  /*eb910*/  VIADD R26, R29.reuse, 0x6e ;  /* 0x0000006e1d1a7836 */ /* 0x040fe40000000000 */
[----:B------:R-:W-:Y:S01]  /*eb920*/  VIADD R28, R29, 0x6d ;  /* 0x0000006d1d1c7836 */ /* 0x000fe20000000000 */
[----:B------:R-:W1:Y:S01]  /*eb930*/  LDCU UR47, c[0x0][0x398] ;  /* 0x00007300ff2f77ac */ /* 0x000e620008000800 */
[----:B------:R-:W-:-:S04]  /*eb940*/  @P1 LOP3.LUT R22, R22, 0x10000, RZ, 0xfc, !PT ;  /* 0x0001000016161812 */ /* 0x000fc800078efcff */
[----:B------:R-:W-:-:S04]  /*eb950*/  LOP3.LUT R22, R22, 0xffff7fff, RZ, 0xc0, !PT ;  /* 0xffff7fff16167812 */ /* 0x000fc800078ec0ff */
[----:B------:R-:W-:Y:S02]  /*eb960*/  @P0 LOP3.LUT R22, R22, 0x8000, RZ, 0xfc, !PT ;  /* 0x0000800016160812 */ /* 0x000fe400078efcff */
[----:B------:R-:W-:Y:S01]  /*eb970*/  ISETP.GE.AND P0, PT, R15, UR41, PT ;  /* 0x000000290f007c0c */ /* 0x000fe2000bf06270 */
[----:B------:R-:W2:Y:S03]  /*eb980*/  LDCU.64 UR40, c[0x0][0x398] ;  /* 0x00007300ff2877ac */ /* 0x000ea60008000a00 */
        /* <DEDUP_REMOVED lines=31> */
[----:B------:R-:W-:Y:S01]  /*ebb80*/  ISETP.LT.AND P0, PT, R0, UR42, !P0 ;  /* 0x0000002a00007c0c */ /* 0x000fe2000c701270 */
[----:B------:R-:W-:Y:S01]  /*ebb90*/  VIADD R11, R29, 0x70 ;  /* 0x000000701d0b7836 */ /* 0x000fe20000000000 */
[----:B------:R-:W1:Y:S01]  /*ebba0*/  LDCU.64 UR36, c[0x0][0x398] ;  /* 0x00007300ff2477ac */ /* 0x000e620008000a00 */
[----:B------:R-:W0:Y:S08]  /*ebbb0*/  LDCU UR42, c[0x0][0x398] ;  /* 0x00007300ff2a77ac */ /* 0x000e300008000800 */
[----:B------:R-:W-:-:S04]  /*ebbc0*/  @P1 LOP3.LUT R22, R22, 0x100, RZ, 0xfc, !PT ;  /* 0x0000010016161812 */ /* 0x000fc800078efcff */
[----:B------:R-:W-:-:S04]  /*ebbd0*/  LOP3.LUT R22, R22, 0xffffff7f, RZ, 0xc0, !PT ;  /* 0xffffff7f16167812 */ /* 0x000fc800078ec0ff */
[----:B------:R-:W-:Y:S02]  /*ebbe0*/  @P0 LOP3.LUT R22, R22, 0x80, RZ, 0xfc, !PT ;  /* 0x0000008016160812 */ /* 0x000fe400078efcff */
[----:B------:R-:W-:Y:S02]  /*ebbf0*/  ISETP.GE.AND P0, PT, R11, UR33, PT ;  /* 0x000000210b007c0c */ /* 0x000fe4000bf06270 */
[----:B------:R-:W-:Y:S01]  /*ebc00*/  LOP3.LUT R11, R23, 0xffff, RZ, 0xc0, !PT ;  /* 0x0000ffff170b7812 */ /* 0x000fe200078ec0ff */
[----:B------:R-:W0:Y:S01]  /*ebc10*/  LDCU.64 UR32, c[0x0][0x398] ;  /* 0x00007300ff2077ac */ /* 0x000e220008000a00 */
[----:B------:R-:W2:Y:S01]  /*ebc20*/  LDL.LU R23, [R1+0x36d8] ;  /* 0x0036d80001177983 */ /* 0x000ea20000300800 */
        /* <DEDUP_REMOVED lines=28> */
[----:B------:R-:W-:-:S11]  /*ebdf0*/  LOP3.LUT R22, R22, 0xfffffffe, RZ, 0xc0, !PT ;  /* 0xfffffffe16167812 */ /* 0x000fd600078ec0ff */
[----:B------:R-:W-:Y:S02]  /*ebe00*/  @P1 LOP3.LUT R22, R22, 0x1, RZ, 0xfc, !PT ;  /* 0x0000000116161812 */ /* 0x000fe400078efcff */
[----:B---3--:R-:W-:Y:S02]  /*ebe10*/  LOP3.LUT R19, R18, 0xffff, RZ, 0xc0, !PT ;  /* 0x0000ffff12137812 */ /* 0x008fe400078ec0ff */
[----:B----4-:R-:W-:Y:S02]  /*ebe20*/  LOP3.LUT R12, R12, 0xffff, RZ, 0xc0, !PT ;  /* 0x0000ffff0c0c7812 */ /* 0x010fe400078ec0ff */
[----:B------:R-:W-:Y:S02]  /*ebe30*/  SHF.R.U32.HI R18, RZ, 0x8, R19 ;  /* 0x00000008ff127819 */ /* 0x000fe40000011613 */
[----:B------:R-:W-:Y:S02]  /*ebe40*/  SHF.R.U32.HI R25, RZ, 0x8, R12 ;  /* 0x00000008ff197819 */ /* 0x000fe4000001160c */
[----:B------:R-:W-:-:S02]  /*ebe50*/  PRMT R12, R12, 0x3340, R11 ;  /* 0x000033400c0c7816 */ /* 0x000fc4000000000b */
[----:B------:R-:W-:Y:S02]  /*ebe60*/  SHF.R.U32.HI R11, RZ, 0x8, R11 ;  /* 0x00000008ff0b7819 */ /* 0x000fe4000001160b */
[----:B------:R-:W-:-:S04]  /*ebe70*/  LOP3.LUT R16, R16, 0xffff, RZ, 0xc0, !PT ;  /* 0x0000ffff10107812 */ /* 0x000fc800078ec0ff */
[----:B------:R-:W-:Y:S02]  /*ebe80*/  PRMT R19, R19, 0x3340, R16 ;  /* 0x0000334013137816 */ /* 0x000fe40000000010 */
[----:B------:R-:W-:-:S03]  /*ebe90*/  LOP3.LUT R11, R11, 0xffff, RZ, 0xc0, !PT ;  /* 0x0000ffff0b0b7812 */ /* 0x000fc600078ec0ff */
[----:B------:R-:W-:Y:S04]  /*ebea0*/  STL [R1+0x484], R19 ;  /* 0x0004841301007387 */ /* 0x000fe80000100800 */
[----:B------:R0:W-:Y:S01]  /*ebeb0*/  STL [R1+0x43c], R12 ;  /* 0x00043c0c01007387 */ /* 0x0001e20000100800 */
[----:B------:R-:W-:Y:S02]  /*ebec0*/  SHF.R.U32.HI R16, RZ, 0x8, R16 ;  /* 0x00000008ff107819 */ /* 0x000fe40000011610 */
[----:B------:R-:W-:Y:S02]  /*ebed0*/  LOP3.LUT R26, R18, 0xffff, RZ, 0xc0, !PT ;  /* 0x0000ffff121a7812 */ /* 0x000fe400078ec0ff */
[----:B0-----:R-:W-:Y:S02]  /*ebee0*/  LOP3.LUT R12, R25, 0xffff, RZ, 0xc0, !PT ;  /* 0x0000ffff190c7812 */ /* 0x001fe400078ec0ff */
[----:B------:R-:W-:-:S02]  /*ebef0*/  LOP3.LUT R25, R16, 0xffff, RZ, 0xc0, !PT ;  /* 0x0000ffff10197812 */ /* 0x000fc400078ec0ff */
[----:B------:R-:W-:Y:S01]  /*ebf00*/  PRMT R11, R12, 0x3340, R11 ;  /* 0x000033400c0b7816 */ /* 0x000fe2000000000b */
[----:B------:R-:W-:Y:S04]  /*ebf10*/  STL [R1+0x365c], R22 ;  /* 0x00365c1601007387 */ /* 0x000fe80000100800 */
[----:B------:R0:W-:Y:S04]  /*ebf20*/  STL [R1+0x374], R11 ;  /* 0x0003740b01007387 */ /* 0x0001e80000100800 */
[----:B------:R-:W3:Y:S04]  /*ebf30*/  LDL.LU R19, [R1+0x2fd8] ;  /* 0x002fd80001137983 */ /* 0x000ee80000300800 */
[----:B------:R-:W4:Y:S01]  /*ebf40*/  LDL.LU R12, [R1+0x2f94] ;  /* 0x002f9400010c7983 */ /* 0x000f220000300800 */
[----:B0-----:R-:W-:-:S05]  /*ebf50*/  PRMT R11, R26, 0x3340, R25 ;  /* 0x000033401a0b7816 */ /* 0x001fca0000000019 */
[----:B------:R0:W-:Y:S04]  /*ebf60*/  STL [R1+0x378], R11 ;  /* 0x0003780b01007387 */ /* 0x0001e80000100800 */
[----:B------:R-:W4:Y:S04]  /*ebf70*/  LDL.LU R16, [R1+0x840] ;  /* 0x0008400001107983 */ /* 0x000f280000300800 */
[----:B------:R-:W4:Y:S01]  /*ebf80*/  LDL.LU R18, [R1+0x37c] ;  /* 0x00037c0001127983 */ /* 0x000f220000300800 */
[----:B------:R-:W-:Y:S02]  /*ebf90*/  ISETP.LT.AND P0, PT, R0, UR4, !P0 ;  /* 0x0000000400007c0c */ /* 0x000fe4000c701270 */
[----:B--2---:R-:W-:Y:S01]  /*ebfa0*/  LOP3.LUT R23, R23, 0x7fffffff, RZ, 0xc0, !PT ;  /* 0x7fffffff17177812 */ /* 0x004fe200078ec0ff */
[----:B0-----:R-:W-:-:S02]  /*ebfb0*/  VIADD R11, R29, 0x6b ;  /* 0x0000006b1d0b7836 */ /* 0x001fc40000000000 */
[C---:B------:R-:W-:Y:S02]  /*ebfc0*/  VIADD R25, R29.reuse, 0x67 ;  /* 0x000000671d197836 */ /* 0x040fe40000000000 */
[----:B------:R-:W-:-:S06]  /*ebfd0*/  VIADD R26, R29, 0x66 ;  /* 0x000000661d1a7836 */ /* 0x000fcc0000000000 */
[----:B------:R-:W-:Y:S02]  /*ebfe0*/  @P0 LOP3.LUT R23, R23, 0x80000000, RZ, 0xfc, !PT ;  /* 0x8000000017170812 */ /* 0x000fe400078efcff */
[----:B------:R-:W-:Y:S01]  /*ebff0*/  ISETP.GE.AND P0, PT, R15, UR29, PT ;  /* 0x0000001d0f007c0c */ /* 0x000fe2000bf06270 */
[----:B------:R-:W0:Y:S01]  /*ec000*/  LDCU.64 UR28, c[0x0][0x398] ;  /* 0x00007300ff1c77ac */ /* 0x000e220008000a00 */
[----:B------:R-:W-:Y:S01]  /*ec010*/  VIADD R28, R29, 0x65 ;  /* 0x000000651d1c7836 */ /* 0x000fe20000000000 */
[----:B------:R-:W2:Y:S01]  /*ec020*/  LDCU UR4, c[0x0][0x398] ;  /* 0x00007300ff0477ac */ /* 0x000ea20008000800 */
        /* <DEDUP_REMOVED lines=62> */
[----:B------:R-:W-:-:S02]  /*ec410*/  @P1 LOP3.LUT R23, R23, 0x40000, RZ, 0xfc, !PT ;  /* 0x0004000017171812 */ /* 0x000fc400078efcff */
[----:B---3--:R-:W-:Y:S02]  /*ec420*/  LOP3.LUT R19, R19, 0xffff, RZ, 0xc0, !PT ;  /* 0x0000ffff13137812 */ /* 0x008fe400078ec0ff */
[----:B----4-:R-:W-:-:S04]  /*ec430*/  LOP3.LUT R12, R12, 0xffff, RZ, 0xc0, !PT ;  /* 0x0000ffff0c0c7812 */ /* 0x010fc800078ec0ff */
[----:B------:R-:W-:Y:S02]  /*ec440*/  SHF.R.U32.HI R25, RZ, 0x8, R12 ;  /* 0x00000008ff197819 */ /* 0x000fe4000001160c */
[----:B------:R-:W-:Y:S02]  /*ec450*/  LOP3.LUT R16, R16, 0xffff, RZ, 0xc0, !PT ;  /* 0x0000ffff10107812 */ /* 0x000fe400078ec0ff */
[----:B------:R-:W-:Y:S02]  /*ec460*/  LOP3.LUT R11, R18, 0xffff, RZ, 0xc0, !PT ;  /* 0x0000ffff120b7812 */ /* 0x000fe400078ec0ff */
[----:B------:R-:W-:Y:S02]  /*ec470*/  SHF.R.U32.HI R18, RZ, 0x8, R19 ;  /* 0x00000008ff127819 */ /* 0x000fe40000011613 */
[----:B------:R-:W-:Y:S02]  /*ec480*/  PRMT R19, R19, 0x3340, R16 ;  /* 0x0000334013137816 */ /* 0x000fe40000000010 */
[----:B------:R-:W-:-:S02]  /*ec490*/  PRMT R12, R12, 0x3340, R11 ;  /* 0x000033400c0c7816 */ /* 0x000fc4000000000b */
[----:B------:R-:W-:Y:S02]  /*ec4a0*/  SHF.R.U32.HI R11, RZ, 0x8, R11 ;  /* 0x00000008ff0b7819 */ /* 0x000fe4000001160b */
[----:B------:R-:W-:Y:S01]  /*ec4b0*/  LOP3.LUT R23, R23, 0xfffdffff, RZ, 0xc0, !PT ;  /* 0xfffdffff17177812 */ /* 0x000fe200078ec0ff */
[----:B------:R-:W-:Y:S04]  /*ec4c0*/  STL [R1+0x4c0], R19 ;  /* 0x0004c01301007387 */ /* 0x000fe80000100800 */
[----:B------:R3:W-:Y:S01]  /*ec4d0*/  STL [R1+0x464], R12 ;  /* 0x0004640c01007387 */ /* 0x0007e20000100800 */
[----:B------:R-:W-:Y:S02]  /*ec4e0*/  LOP3.LUT R11, R11, 0xffff, RZ, 0xc0, !PT ;  /* 0x0000ffff0b0b7812 */ /* 0x000fe400078ec0ff */
[----:B------:R-:W-:-:S02]  /*ec4f0*/  SHF.R.U32.HI R16, RZ, 0x8, R16 ;  /* 0x00000008ff107819 */ /* 0x000fc40000011610 */
[----:B------:R-:W-:Y:S02]  /*ec500*/  @P0 LOP3.LUT R23, R23, 0x20000, RZ, 0xfc, !PT ;  /* 0x0002000017170812 */ /* 0x000fe400078efcff */
[----:B------:R-:W-:Y:S02]  /*ec510*/  ISETP.GE.AND P0, PT, R28, UR29, PT ;  /* 0x0000001d1c007c0c */ /* 0x000fe4000bf06270 */
[----:B------:R-:W-:Y:S01]  /*ec520*/  LOP3.LUT R26, R18, 0xffff, RZ, 0xc0, !PT ;  /* 0x0000ffff121a7812 */ /* 0x000fe200078ec0ff */
[----:B------:R-:W4:Y:S01]  /*ec530*/  LDCU.64 UR28, c[0x0][0x398] ;  /* 0x00007300ff1c77ac */ /* 0x000f220008000a00 */
[----:B---3--:R-:W-:Y:S02]  /*ec540*/  LOP3.LUT R12, R25, 0xffff, RZ, 0xc0, !PT ;  /* 0x0000ffff190c7812 */ /* 0x008fe400078ec0ff */
[----:B------:R-:W-:Y:S02]  /*ec550*/  LOP3.LUT R25, R16, 0xffff, RZ, 0xc0, !PT ;  /* 0x0000ffff10197812 */ /* 0x000fe400078ec0ff */
[----:B------:R-:W-:-:S02]  /*ec560*/  PRMT R11, R12, 0x3340, R11 ;  /* 0x000033400c0b7816 */ /* 0x000fc4000000000b */
[----:B0-----:R-:W-:-:S03]  /*ec570*/  ISETP.LT.AND P1, PT, R17, UR40, !P0 ;  /* 0x0000002811007c0c */ /* 0x001fc6000c721270 */
[----:B------:R0:W-:Y:S04]  /*ec580*/  STL [R1+0x37c], R11 ;  /* 0x00037c0b01007387 */ /* 0x0001e80000100800 */
[----:B------:R-:W3:Y:S04]  /*ec590*/  LDL.LU R18, [R1+0x2fdc] ;  /* 0x002fdc0001127983 */ /* 0x000ee80000300800 */
[----:B------:R-:W2:Y:S01]  /*ec5a0*/  LDL.LU R12, [R1+0x12a4] ;  /* 0x0012a400010c7983 */ /* 0x000ea20000300800 */
[----:B------:R-:W-:Y:S02]  /*ec5b0*/  ISETP.LT.AND P0, PT, R0, UR20, !P0 ;  /* 0x0000001400007c0c */ /* 0x000fe4000c701270 */
[----:B------:R-:W-:Y:S01]  /*ec5c0*/  LOP3.LUT R23, R23, 0xfffeffff, RZ, 0xc0, !PT ;  /* 0xfffeffff17177812 */ /* 0x000fe200078ec0ff */
[----:B------:R-:W-:Y:S01]  /*ec5d0*/  VIADD R28, R29, 0x5d ;  /* 0x0000005d1d1c7836 */ /* 0x000fe20000000000 */
[----:B------:R-:W1:Y:S01]  /*ec5e0*/  LDCU UR20, c[0x0][0x398] ;  /* 0x00007300ff1477ac */ /* 0x000e620008000800 */
[----:B0-----:R-:W-:-:S05]  /*ec5f0*/  PRMT R11, R26, 0x3340, R25 ;  /* 0x000033401a0b7816 */ /* 0x001fca0000000019 */
[----:B------:R0:W-:Y:S04]  /*ec600*/  STL [R1+0x384], R11 ;  /* 0x0003840b01007387 */ /* 0x0001e80000100800 */
[----:B------:R-:W2:Y:S01]  /*ec610*/  LDL.LU R16, [R1+0x820] ;  /* 0x0008200001107983 */ /* 0x000ea20000300800 */
[----:B------:R-:W-:-:S04]  /*ec620*/  @P1 LOP3.LUT R23, R23, 0x10000, RZ, 0xfc, !PT ;  /* 0x0001000017171812 */ /* 0x000fc800078efcff */
[----:B------:R-:W-:-:S04]  /*ec630*/  LOP3.LUT R23, R23, 0xffff7fff, RZ, 0xc0, !PT ;  /* 0xffff7fff17177812 */ /* 0x000fc800078ec0ff */
[----:B------:R-:W-:Y:S02]  /*ec640*/  @P0 LOP3.LUT R23, R23, 0x8000, RZ, 0xfc, !PT ;  /* 0x0000800017170812 */ /* 0x000fe400078efcff */
[----:B------:R-:W-:Y:S01]  /*ec650*/  ISETP.GE.AND P0, PT, R15, UR35, PT ;  /* 0x000000230f007c0c */ /* 0x000fe2000bf06270 */
[----:B------:R-:W1:Y:S03]  /*ec660*/  LDCU.64 UR34, c[0x0][0x398] ;  /* 0x00007300ff2277ac */ /* 0x000e660008000a00 */
[----:B----4-:R-:W-:Y:S02]  /*ec670*/  ISETP.LT.AND P1, PT, R17, UR28, !P0 ;  /* 0x0000001c11007c0c */ /* 0x010fe4000c721270 */
[----:B------:R-:W-:Y:S02]  /*ec680*/  ISETP.LT.AND P0, PT, R0, UR46, !P0 ;  /* 0x0000002e00007c0c */ /* 0x000fe4000c701270 */
[----:B------:R-:W-:Y:S01]  /*ec690*/  LOP3.LUT R23, R23, 0xffffbfff, RZ, 0xc0, !PT ;  /* 0xffffbfff17177812 */ /* 0x000fe200078ec0ff */
[----:B0-----:R-:W-:-:S02]  /*ec6a0*/  VIADD R11, R29, 0x63 ;  /* 0x000000631d0b7836 */ /* 0x001fc40000000000 */
[C---:B------:R-:W-:Y:S02]  /*ec6b0*/  VIADD R25, R29.reuse, 0x5f ;  /* 0x0000005f1d197836 */ /* 0x040fe40000000000 */
[C---:B------:R-:W-:Y:S02]  /*ec6c0*/  VIADD R26, R29.reuse, 0x5e ;  /* 0x0000005e1d1a7836 */ /* 0x040fe40000000000 */
[----:B------:R-:W-:Y:S01]  /*ec6d0*/  VIADD R15, R29, 0x5c ;  /* 0x0000005c1d0f7836 */ /* 0x000fe20000000000 */
[----:B------:R-:W0:Y:S01]  /*ec6e0*/  LDCU UR46, c[0x0][0x398] ;  /* 0x00007300ff2e77ac */ /* 0x000e220008000800 */
[----:B------:R-:W-:-:S04]  /*ec6f0*/  @P1 LOP3.LUT R23, R23, 0x4000, RZ, 0xfc, !PT ;  /* 0x0000400017171812 */ /* 0x000fc800078efcff */
[----:B------:R-:W-:-:S04]  /*ec700*/  LOP3.LUT R23, R23, 0xffffdfff, RZ, 0xc0, !PT ;  /* 0xffffdfff17177812 */ /* 0x000fc800078ec0ff */
[----:B------:R-:W-:Y:S02]  /*ec710*/  @P0 LOP3.LUT R23, R23, 0x2000, RZ, 0xfc, !PT ;  /* 0x0000200017170812 */ /* 0x000fe400078efcff */
[----:B------:R-:W-:Y:S01]  /*ec720*/  ISETP.GE.AND P0, PT, R11, UR37, PT ;  /* 0x000000250b007c0c */ /* 0x000fe2000bf06270 */
[----:B------:R-:W4:Y:S03]  /*ec730*/  LDCU.64 UR36, c[0x0][0x398] ;  /* 0x00007300ff2477ac */ /* 0x000f260008000a00 */
[----:B-1----:R-:W-:Y:S02]  /*ec740*/  ISETP.LT.AND P1, PT, R17, UR34, !P0 ;  /* 0x0000002211007c0c */ /* 0x002fe4000c721270 */
[----:B------:R-:W-:Y:S02]  /*ec750*/  ISETP.LT.AND P0, PT, R0, UR50, !P0 ;  /* 0x0000003200007c0c */ /* 0x000fe4000c701270 */
[----:B------:R-:W-:Y:S01]  /*ec760*/  LOP3.LUT R23, R23, 0xffffefff, RZ, 0xc0, !PT ;  /* 0xffffefff17177812 */ /* 0x000fe200078ec0ff */
[----:B------:R-:W-:Y:S01]  /*ec770*/  VIADD R11, R29, 0x62 ;  /* 0x000000621d0b7836 */ /* 0x000fe20000000000 */
[----:B------:R-:W-:-:S02]  /*ec780*/  PRMT R10, R10, 0x5410, R13 ;  /* 0x000054100a0a7816 */ /* 0x000fc4000000000d */
[----:B------:R-:W-:Y:S02]  /*ec790*/  PRMT R8, R8, 0x5410, R9 ;  /* 0x0000541008087816 */ /* 0x000fe40000000009 */
[----:B------:R-:W-:Y:S01]  /*ec7a0*/  PRMT R6, R6, 0x5410, R7 ;  /* 0x0000541006067816 */ /* 0x000fe20000000007 */
[----:B------:R-:W1:Y:S02]  /*ec7b0*/  LDCU UR50, c[0x0][0x398] ;  /* 0x00007300ff3277ac */ /* 0x000e640008000800 */
        /* <DEDUP_REMOVED lines=9> */
[----:B---3--:R-:W-:-:S07]  /*ec850*/  LOP3.LUT R19, R18, 0xffff, RZ, 0xc0, !PT ;  /* 0x0000ffff12137812 */ /* 0x008fce00078ec0ff */
[----:B------:R-:W-:Y:S02]  /*ec860*/  @P1 LOP3.LUT R23, R23, 0x400, RZ, 0xfc, !PT ;  /* 0x0000040017171812 */ /* 0x000fe400078efcff */
[----:B--2---:R-:W-:Y:S02]  /*ec870*/  LOP3.LUT R12, R12, 0xffff, RZ, 0xc0, !PT ;  /* 0x0000ffff0c0c7812 */ /* 0x004fe400078ec0ff */
[----:B------:R-:W-:Y:S02]  /*ec880*/  LOP3.LUT R16, R16, 0xffff, RZ, 0xc0, !PT ;  /* 0x0000ffff10107812 */ /* 0x000fe400078ec0ff */
[----:B------:R-:W-:Y:S01]  /*ec890*/  LOP3.LUT R23, R23, 0xfffffdff, RZ, 0xc0, !PT ;  /* 0xfffffdff17177812 */ /* 0x000fe200078ec0ff */
[----:B------:R-:W-:Y:S01]  /*ec8a0*/  VIADD R7, R29, 0x1c ;  /* 0x0000001c1d077836 */ /* 0x000fe20000000000 */
[----:B------:R-:W2:Y:S02]  /*ec8b0*/  LDCU UR54, c[0x0][0x398] ;  /* 0x00007300ff3677ac */ /* 0x000ea40008000800 */
[----:B------:R-:W-:-:S02]  /*ec8c0*/  @P0 LOP3.LUT R23, R23, 0x200, RZ, 0xfc, !PT ;  /* 0x0000020017170812 */ /* 0x000fc400078efcff */
[----:B------:R-:W-:Y:S02]  /*ec8d0*/  ISETP.GE.AND P0, PT, R11, UR31, PT ;  /* 0x0000001f0b007c0c */ /* 0x000fe4000bf06270 */
[----:B------:R-:W-:Y:S02]  /*ec8e0*/  LOP3.LUT R23, R23, 0xfffffeff, RZ, 0xc0, !PT ;  /* 0xfffffeff17177812 */ /* 0x000fe400078ec0ff */
[----:B0-----:R-:W-:Y:S02]  /*ec8f0*/  ISETP.LT.AND P1, PT, R17, UR32, !P0 ;  /* 0x0000002011007c0c */ /* 0x001fe4000c721270 */
[----:B------:R-:W-:Y:S01]  /*ec900*/  ISETP.LT.AND P0, PT, R0, UR67, !P0 ;  /* 0x0000004300007c0c */ /* 0x000fe2000c701270 */
[----:B------:R-:W-:Y:S01]  /*ec910*/  VIADD R11, R29, 0x60 ;  /* 0x000000601d0b7836 */ /* 0x000fe20000000000 */
[----:B------:R-:W0:Y:S01]  /*ec920*/  LDCU.64 UR30, c[0x0][0x398] ;  /* 0x00007300ff1e77ac */ /* 0x000e220008000a00 */
[----:B------:R-:W-:-:S08]  /*ec930*/  SHF.R.U32.HI R18, RZ, 0x8, R19 ;  /* 0x00000008ff127819 */ /* 0x000fd00000011613 */
[----:B------:R-:W-:Y:S01]  /*ec940*/  @P1 LOP3.LUT R23, R23, 0x100, RZ, 0xfc, !PT ;  /* 0x0000010017171812 */ /* 0x000fe200078efcff */
[----:B------:R-:W3:Y:S03]  /*ec950*/  LDCU UR67, c[0x0][0x398] ;  /* 0x00007300ff4377ac */ /* 0x000ee60008000800 */
[----:B------:R-:W-:-:S04]  /*ec960*/  LOP3.LUT R23, R23, 0xffffff7f, RZ, 0xc0, !PT ;  /* 0xffffff7f17177812 */ /* 0x000fc800078ec0ff */
[----:B------:R-:W-:Y:S02]  /*ec970*/  @P0 LOP3.LUT R23, R23, 0x80, RZ, 0xfc, !PT ;  /* 0x0000008017170812 */ /* 0x000fe400078efcff */
[----:B------:R-:W-:Y:S02]  /*ec980*/  ISETP.GE.AND P0, PT, R11, UR39, PT ;  /* 0x000000270b007c0c */ /* 0x000fe4000bf06270 */
[----:B------:R-:W-:Y:S01]  /*ec990*/  LOP3.LUT R11, R24, 0xffff, RZ, 0xc0, !PT ;  /* 0x0000ffff180b7812 */ /* 0x000fe200078ec0ff */
[----:B------:R-:W4:Y:S01]  /*ec9a0*/  LDCU.64 UR38, c[0x0][0x398] ;  /* 0x00007300ff2677ac */ /* 0x000f220008000a00 */
[----:B------:R-:W2:Y:S01]  /*ec9b0*/  LDL.LU R24, [R1+0x36d4] ;  /* 0x0036d40001187983 */ /* 0x000ea20000300800 */
[----:B0-----:R-:W-:Y:S02]  /*ec9c0*/  ISETP.LT.AND P1, PT, R17, UR30, !P0 ;  /* 0x0000001e11007c0c */ /* 0x001fe4000c721270 */
[----:B------:R-:W-:Y:S02]  /*ec9d0*/  ISETP.LT.AND P0, PT, R0, UR71, !P0 ;  /* 0x0000004700007c0c */ /* 0x000fe4000c701270 */
[----:B------:R-:W-:-:S02]  /*ec9e0*/  LOP3.LUT R23, R23, 0xffffffbf, RZ, 0xc0, !PT ;  /* 0xffffffbf17177812 */ /* 0x000fc400078ec0ff */
[----:B------:R-:W-:Y:S01]  /*ec9f0*/  PRMT R19, R19, 0x3340, R16 ;  /* 0x0000334013137816 */ /* 0x000fe20000000010 */
[----:B------:R-:W0:Y:S06]  /*eca00*/  LDCU UR71, c[0x0][0x398] ;  /* 0x00007300ff4777ac */ /* 0x000e2c0008000800 */
[----:B------:R-:W-:-:S04]  /*eca10*/  @P1 LOP3.LUT R23, R23, 0x40, RZ, 0xfc, !PT ;  /* 0x0000004017171812 */ /* 0x000fc800078efcff */
[----:B------:R-:W-:-:S04]  /*eca20*/  LOP3.LUT R23, R23, 0xffffffdf, RZ, 0xc0, !PT ;  /* 0xffffffdf17177812 */ /* 0x000fc800078ec0ff */
[----:B------:R-:W-:Y:S02]  /*eca30*/  @P0 LOP3.LUT R23, R23, 0x20, RZ, 0xfc, !PT ;  /* 0x0000002017170812 */ /* 0x000fe400078efcff */
[----:B------:R-:W-:Y:S01]  /*eca40*/  ISETP.GE.AND P0, PT, R25, UR41, PT ;  /* 0x0000002919007c0c */ /* 0x000fe2000bf06270 */
[----:B------:R-:W0:Y:S03]  /*eca50*/  LDCU.64 UR40, c[0x0][0x398] ;  /* 0x00007300ff2877ac */ /* 0x000e260008000a00 */
[----:B----4-:R-:W-:Y:S02]  /*eca60*/  ISETP.LT.AND P1, PT, R17, UR38, !P0 ;  /* 0x0000002611007c0c */ /* 0x010fe4000c721270 */
[----:B------:R-:W-:Y:S02]  /*eca70*/  ISETP.LT.AND P0, PT, R0, UR77, !P0 ;  /* 0x0000004d00007c0c */ /* 0x000fe4000c701270 */
[----:B------:R-:W-:-:S02]  /*eca80*/  LOP3.LUT R23, R23, 0xffffffef, RZ, 0xc0, !PT ;  /* 0xffffffef17177812 */ /* 0x000fc400078ec0ff */
[----:B------:R-:W-:Y:S01]  /*eca90*/  SHF.R.U32.HI R25, RZ, 0x8, R12 ;  /* 0x00000008ff197819 */ /* 0x000fe2000001160c */
[----:B------:R-:W-:Y:S01]  /*ecaa0*/  STL [R1+0x4c8], R19 ;  /* 0x0004c81301007387 */ /* 0x000fe20000100800 */
[----:B------:R-:W-:Y:S01]  /*ecab0*/  SHF.R.U32.HI R16, RZ, 0x8, R16 ;  /* 0x00000008ff107819 */ /* 0x000fe20000011610 */
[----:B------:R-:W4:Y:S04]  /*ecac0*/  LDCU UR77, c[0x0][0x398] ;  /* 0x00007300ff4d77ac */ /* 0x000f280008000800 */
        /* <DEDUP_REMOVED lines=8> */
[----:B------:R-:W-:Y:S02]  /*ecb50*/  PRMT R12, R12, 0x3340, R11 ;  /* 0x000033400c0c7816 */ /* 0x000fe4000000000b */
[----:B------:R-:W-:Y:S01]  /*ecb60*/  LOP3.LUT R26, R18, 0xffff, RZ, 0xc0, !PT ;  /* 0x0000ffff121a7812 */ /* 0x000fe200078ec0ff */
[----:B------:R-:W0:Y:S04]  /*ecb70*/  LDCU UR14, c[0x0][0x398] ;  /* 0x00007300ff0e77ac */ /* 0x000e280008000800 */
[----:B------:R-:W-:-:S04]  /*ecb80*/  @P1 LOP3.LUT R23, R23, 0x4, RZ, 0xfc, !PT ;  /* 0x0000000417171812 */ /* 0x000fc800078efcff */
[----:B------:R-:W-:-:S04]  /*ecb90*/  LOP3.LUT R23, R23, 0xfffffffd, RZ, 0xc0, !PT ;  /* 0xfffffffd17177812 */ /* 0x000fc800078ec0ff */
[----:B------:R-:W-:Y:S02]  /*ecba0*/  @P0 LOP3.LUT R23, R23, 0x2, RZ, 0xfc, !PT ;  /* 0x0000000217170812 */ /* 0x000fe400078efcff */
[----:B------:R-:W-:Y:S02]  /*ecbb0*/  ISETP.GE.AND P0, PT, R28, UR35, PT ;  /* 0x000000231c007c0c */ /* 0x000fe4000bf06270 */
[----:B------:R-:W-:Y:S01]  /*ecbc0*/  SHF.R.U32.HI R11, RZ, 0x8, R11 ;  /* 0x00000008ff0b7819 */ /* 0x000fe2000001160b */
[----:B------:R0:W-:Y:S01]  /*ecbd0*/  STL [R1+0x4b4], R12 ;  /* 0x0004b40c01007387 */ /* 0x0001e20000100800 */
[----:B------:R-:W-:Y:S02]  /*ecbe0*/  LOP3.LUT R23, R23, 0xfffffffe, RZ, 0xc0, !PT ;  /* 0xfffffffe17177812 */ /* 0x000fe400078ec0ff */
[----:B-1----:R-:W-:Y:S02]  /*ecbf0*/  ISETP.LT.AND P1, PT, R17, UR28, !P0 ;  /* 0x0000001c11007c0c */ /* 0x002fe4000c721270 */
[----:B------:R-:W-:Y:S01]  /*ecc00*/  LOP3.LUT R11, R11, 0xffff, RZ, 0xc0, !PT ;  /* 0x0000ffff0b0b7812 */ /* 0x000fe200078ec0ff */
[----:B------:R-:W1:Y:S01]  /*ecc10*/  LDCU.64 UR34, c[0x0][0x398] ;  /* 0x00007300ff2277ac */ /* 0x000e620008000a00 */
[----:B0-----:R-:W-:-:S02]  /*ecc20*/  LOP3.LUT R12, R25, 0xffff, RZ, 0xc0, !PT ;  /* 0x0000ffff190c7812 */ /* 0x001fc400078ec0ff */
[----:B------:R-:W-:Y:S02]  /*ecc30*/  LOP3.LUT R25, R16, 0xffff, RZ, 0xc0, !PT ;  /* 0x0000ffff10197812 */ /* 0x000fe400078ec0ff */
[----:B------:R-:W-:-:S05]  /*ecc40*/  PRMT R11, R12, 0x3340, R11 ;  /* 0x000033400c0b7816 */ /* 0x000fca000000000b */
[----:B------:R-:W-:-:S05]  /*ecc50*/  @P1 LOP3.LUT R23, R23, 0x1, RZ, 0xfc, !PT ;  /* 0x0000000117171812 */ /* 0x000fca00078efcff */
[----:B------:R-:W-:Y:S04]  /*ecc60*/  STL [R1+0x3660], R23 ;  /* 0x0036601701007387 */ /* 0x000fe80000100800 */
[----:B------:R0:W-:Y:S04]  /*ecc70*/  STL [R1+0x388], R11 ;  /* 0x0003880b01007387 */ /* 0x0001e80000100800 */
[----:B------:R-:W3:Y:S04]  /*ecc80*/  LDL.LU R19, [R1+0x2fe0] ;  /* 0x002fe00001137983 */ /* 0x000ee80000300800 */
[----:B------:R-:W3:Y:S01]  /*ecc90*/  LDL.LU R12, [R1+0x1284] ;  /* 0x00128400010c7983 */ /* 0x000ee20000300800 */
[----:B0-----:R-:W-:-:S05]  /*ecca0*/  PRMT R11, R26, 0x3340, R25 ;  /* 0x000033401a0b7816 */ /* 0x001fca0000000019 */
[----:B------:R0:W-:Y:S04]  /*eccb0*/  STL [R1+0x38c], R11 ;  /* 0x00038c0b01007387 */ /* 0x0001e80000100800 */
[----:B------:R-:W3:Y:S04]  /*eccc0*/  LDL.LU R16, [R1+0x800] ;  /* 0x0008000001107983 */ /* 0x000ee80000300800 */
[----:B------:R-:W3:Y:S01]  /*eccd0*/  LDL.LU R18, [R1+0x1e4] ;  /* 0x0001e40001127983 */ /* 0x000ee20000300800 */
        /* <DEDUP_REMOVED lines=53> */
[----:B------:R-:W0:Y:S08]  /*ed030*/  LDCU UR46, c[0x0][0x398] ;  /* 0x00007300ff2e77ac */ /* 0x000e300008000800 */
        /* <DEDUP_REMOVED lines=25> */
[----:B------:R-:W-:-:S02]  /*ed1d0*/  LOP3.LUT R24, R24, 0xfffeffff, RZ, 0xc0, !PT ;  /* 0xfffeffff18187812 */ /* 0x000fc400078ec0ff */
[----:B---3--:R-:W-:Y:S02]  /*ed1e0*/  LOP3.LUT R19, R19, 0xffff, RZ, 0xc0, !PT ;  /* 0x0000ffff13137812 */ /* 0x008fe400078ec0ff */
[----:B------:R-:W-:Y:S02]  /*ed1f0*/  LOP3.LUT R12, R12, 0xffff, RZ, 0xc0, !PT ;  /* 0x0000ffff0c0c7812 */ /* 0x000fe400078ec0ff */
[----:B------:R-:W-:Y:S01]  /*ed200*/  LOP3.LUT R16, R16, 0xffff, RZ, 0xc0, !PT ;  /* 0x0000ffff10107812 */ /* 0x000fe200078ec0ff */
[----:B------:R-:W0:Y:S01]  /*ed210*/  LDCU UR46, c[0x0][0x398] ;  /* 0x00007300ff2e77ac */ /* 0x000e220008000800 */
[----:B------:R-:W-:Y:S02]  /*ed220*/  LOP3.LUT R11, R18, 0xffff, RZ, 0xc0, !PT ;  /* 0x0000ffff120b7812 */ /* 0x000fe400078ec0ff */
[----:B------:R-:W-:Y:S02]  /*ed230*/  @P1 LOP3.LUT R24, R24, 0x10000, RZ, 0xfc, !PT ;  /* 0x0001000018181812 */ /* 0x000fe400078efcff */
[----:B------:R-:W-:-:S02]  /*ed240*/  SHF.R.U32.HI R18, RZ, 0x8, R19 ;  /* 0x00000008ff127819 */ /* 0x000fc40000011613 */
[----:B------:R-:W-:Y:S02]  /*ed250*/  LOP3.LUT R24, R24, 0xffff7fff, RZ, 0xc0, !PT ;  /* 0xffff7fff18187812 */ /* 0x000fe400078ec0ff */
[----:B------:R-:W-:Y:S02]  /*ed260*/  PRMT R19, R19, 0x3340, R16 ;  /* 0x0000334013137816 */ /* 0x000fe40000000010 */
[----:B------:R-:W-:Y:S02]  /*ed270*/  SHF.R.U32.HI R25, RZ, 0x8, R12 ;  /* 0x00000008ff197819 */ /* 0x000fe4000001160c */
[----:B------:R-:W-:Y:S02]  /*ed280*/  PRMT R12, R12, 0x3340, R11 ;  /* 0x000033400c0c7816 */ /* 0x000fe4000000000b */
[----:B------:R-:W-:Y:S02]  /*ed290*/  @P0 LOP3.LUT R24, R24, 0x8000, RZ, 0xfc, !PT ;  /* 0x0000800018180812 */ /* 0x000fe400078efcff */
[----:B------:R-:W-:-:S02]  /*ed2a0*/  ISETP.GE.AND P0, PT, R15, UR33, PT ;  /* 0x000000210f007c0c */ /* 0x000fc4000bf06270 */
[----:B------:R-:W-:Y:S01]  /*ed2b0*/  SHF.R.U32.HI R11, RZ, 0x8, R11 ;  /* 0x00000008ff0b7819 */ /* 0x000fe2000001160b */
[----:B------:R-:W-:Y:S04]  /*ed2c0*/  STL [R1+0x4e8], R19 ;  /* 0x0004e81301007387 */ /* 0x000fe80000100800 */
[----:B------:R1:W-:Y:S01]  /*ed2d0*/  STL [R1+0x4c4], R12 ;  /* 0x0004c40c01007387 */ /* 0x0003e20000100800 */
[----:B--2---:R-:W-:Y:S02]  /*ed2e0*/  ISETP.LT.AND P1, PT, R17, UR36, !P0 ;  /* 0x0000002411007c0c */ /* 0x004fe4000c721270 */
[----:B------:R-:W-:Y:S02]  /*ed2f0*/  LOP3.LUT R11, R11, 0xffff, RZ, 0xc0, !PT ;  /* 0x0000ffff0b0b7812 */ /* 0x000fe400078ec0ff */
[----:B------:R-:W-:-:S02]  /*ed300*/  SHF.R.U32.HI R16, RZ, 0x8, R16 ;  /* 0x00000008ff107819 */ /* 0x000fc40000011610 */
[----:B------:R-:W-:Y:S01]  /*ed310*/  LOP3.LUT R26, R18, 0xffff, RZ, 0xc0, !PT ;  /* 0x0000ffff121a7812 */ /* 0x000fe200078ec0ff */
[----:B------:R-:W2:Y:S01]  /*ed320*/  LDCU.64 UR32, c[0x0][0x398] ;  /* 0x00007300ff2077ac */ /* 0x000ea20008000a00 */
[----:B-1----:R-:W-:Y:S02]  /*ed330*/  LOP3.LUT R12, R25, 0xffff, RZ, 0xc0, !PT ;  /* 0x0000ffff190c7812 */ /* 0x002fe400078ec0ff */
[----:B------:R-:W-:Y:S02]  /*ed340*/  LOP3.LUT R25, R16, 0xffff, RZ, 0xc0, !PT ;  /* 0x0000ffff10197812 */ /* 0x000fe400078ec0ff */
[----:B------:R-:W-:Y:S02]  /*ed350*/  PRMT R11, R12, 0x3340, R11 ;  /* 0x000033400c0b7816 */ /* 0x000fe4000000000b */
[----:B0-----:R-:W-:Y:S02]  /*ed360*/  ISETP.LT.AND P0, PT, R0, UR46, !P0 ;  /* 0x0000002e00007c0c */ /* 0x001fe4000c701270 */
[----:B------:R-:W-:Y:S01]  /*ed370*/  LOP3.LUT R24, R24, 0xffffbfff, RZ, 0xc0, !PT ;  /* 0xffffbfff18187812 */ /* 0x000fe200078ec0ff */
[----:B------:R-:W0:Y:S01]  /*ed380*/  LDCU UR46, c[0x0][0x398] ;  /* 0x00007300ff2e77ac */ /* 0x000e220008000800 */
[----:B------:R1:W-:Y:S02]  /*ed390*/  STL [R1+0x390], R11 ;  /* 0x0003900b01007387 */ /* 0x0003e40000100800 */
[----:B------:R-:W-:-:S02]  /*ed3a0*/  @P1 LOP3.LUT R24, R24, 0x4000, RZ, 0xfc, !PT ;  /* 0x0000400018181812 */ /* 0x000fc400078efcff */
[----:B------:R-:W3:Y:S04]  /*ed3b0*/  LDL.LU R18, [R1+0x2fe4] ;  /* 0x002fe40001127983 */ /* 0x000ee80000300800 */
[----:B------:R-:W4:Y:S01]  /*ed3c0*/  LDL.LU R12, [R1+0x1264] ;  /* 0x00126400010c7983 */ /* 0x000f220000300800 */
[----:B-1----:R-:W-:Y:S02]  /*ed3d0*/  PRMT R11, R26, 0x3340, R25 ;  /* 0x000033401a0b7816 */ /* 0x002fe40000000019 */
[----:B------:R-:W-:-:S03]  /*ed3e0*/  LOP3.LUT R24, R24, 0xffffdfff, RZ, 0xc0, !PT ;  /* 0xffffdfff18187812 */ /* 0x000fc600078ec0ff */
[----:B------:R1:W-:Y:S01]  /*ed3f0*/  STL [R1+0x394], R11 ;  /* 0x0003940b01007387 */ /* 0x0003e20000100800 */
[----:B------:R-:W-:-:S03]  /*ed400*/  @P0 LOP3.LUT R24, R24, 0x2000, RZ, 0xfc, !PT ;  /* 0x0000200018180812 */ /* 0x000fc600078efcff */
[----:B------:R-:W4:Y:S01]  /*ed410*/  LDL.LU R16, [R1+0x7e0] ;  /* 0x0007e00001107983 */ /* 0x000f220000300800 */
[----:B-1----:R-:W-:-:S05]  /*ed420*/  VIADD R11, R29, 0x53 ;  /* 0x000000531d0b7836 */ /* 0x002fca0000000000 */
        /* <DEDUP_REMOVED lines=56> */
[C---:B------:R-:W-:Y:S01]  /*ed7b0*/  VIADD R28, R29.reuse, 0x4d ;  /* 0x0000004d1d1c7836 */ /* 0x040fe20000000000 */
[----:B------:R-:W-:Y:S01]  /*ed7c0*/  SHF.R.U32.HI R26, RZ, 0x8, R11 ;  /* 0x00000008ff1a7819 */ /* 0x000fe2000001160b */
[----:B------:R-:W-:Y:S01]  /*ed7d0*/  VIADD R15, R29, 0x4c ;  /* 0x0000004c1d0f7836 */ /* 0x000fe20000000000 */
[----:B------:R-:W1:Y:S05]  /*ed7e0*/  LDCU UR76, c[0x0][0x398] ;  /* 0x00007300ff4c77ac */ /* 0x000e6a0008000800 */
[----:B------:R-:W-:-:S04]  /*ed7f0*/  @P1 LOP3.LUT R24, R24, 0x4, RZ, 0xfc, !PT ;  /* 0x0000000418181812 */ /* 0x000fc800078efcff */
[----:B------:R-:W-:-:S04]  /*ed800*/  LOP3.LUT R24, R24, 0xfffffffd, RZ, 0xc0, !PT ;  /* 0xfffffffd18187812 */ /* 0x000fc800078ec0ff */
[----:B------:R-:W-:Y:S02]  /*ed810*/  @P0 LOP3.LUT R24, R24, 0x2, RZ, 0xfc, !PT ;  /* 0x0000000218180812 */ /* 0x000fe400078efcff */
[----:B------:R-:W-:Y:S02]  /*ed820*/  ISETP.GE.AND P0, PT, R28, UR33, PT ;  /* 0x000000211c007c0c */ /* 0x000fe4000bf06270 */
[----:B------:R-:W-:Y:S01]  /*ed830*/  LOP3.LUT R26, R26, 0xffff, RZ, 0xc0, !PT ;  /* 0x0000ffff1a1a7812 */ /* 0x000fe200078ec0ff */
[----:B------:R-:W2:Y:S01]  /*ed840*/  LDCU.64 UR32, c[0x0][0x398] ;  /* 0x00007300ff2077ac */ /* 0x000ea20008000a00 */
[----:B0-----:R-:W-:Y:S02]  /*ed850*/  ISETP.LT.AND P1, PT, R17, UR36, !P0 ;  /* 0x0000002411007c0c */ /* 0x001fe4000c721270 */
[----:B------:R-:W-:Y:S02]  /*ed860*/  ISETP.LT.AND P0, PT, R0, UR75, !P0 ;  /* 0x0000004b00007c0c */ /* 0x000fe4000c701270 */
[----:B------:R-:W-:-:S02]  /*ed870*/  LOP3.LUT R24, R24, 0xfffffffe, RZ, 0xc0, !PT ;  /* 0xfffffffe18187812 */ /* 0x000fc400078ec0ff */
[----:B---3--:R-:W-:Y:S02]  /*ed880*/  LOP3.LUT R19, R18, 0xffff, RZ, 0xc0, !PT ;  /* 0x0000ffff12137812 */ /* 0x008fe400078ec0ff */
[----:B----4-:R-:W-:Y:S02]  /*ed890*/  LOP3.LUT R12, R12, 0xffff, RZ, 0xc0, !PT ;  /* 0x0000ffff0c0c7812 */ /* 0x010fe400078ec0ff */
[----:B------:R-:W-:Y:S02]  /*ed8a0*/  LOP3.LUT R16, R16, 0xffff, RZ, 0xc0, !PT ;  /* 0x0000ffff10107812 */ /* 0x000fe400078ec0ff */
[----:B------:R-:W-:Y:S02]  /*ed8b0*/  SHF.R.U32.HI R18, RZ, 0x8, R19 ;  /* 0x00000008ff127819 */ /* 0x000fe40000011613 */
[----:B------:R-:W-:Y:S02]  /*ed8c0*/  SHF.R.U32.HI R25, RZ, 0x8, R12 ;  /* 0x00000008ff197819 */ /* 0x000fe4000001160c */
[----:B------:R-:W-:-:S02]  /*ed8d0*/  PRMT R12, R12, 0x3340, R11 ;  /* 0x000033400c0c7816 */ /* 0x000fc4000000000b */
[--C-:B------:R-:W-:Y:S02]  /*ed8e0*/  PRMT R19, R19, 0x3340, R16.reuse ;  /* 0x0000334013137816 */ /* 0x100fe40000000010 */
[----:B------:R-:W-:Y:S02]  /*ed8f0*/  SHF.R.U32.HI R16, RZ, 0x8, R16 ;  /* 0x00000008ff107819 */ /* 0x000fe40000011610 */
[----:B------:R-:W-:Y:S01]  /*ed900*/  LOP3.LUT R27, R27, 0x7fffffff, RZ, 0xc0, !PT ;  /* 0x7fffffff1b1b7812 */ /* 0x000fe200078ec0ff */
[----:B------:R-:W-:Y:S04]  /*ed910*/  STL [R1+0x510], R19 ;  /* 0x0005101301007387 */ /* 0x000fe80000100800 */
[----:B------:R0:W-:Y:S01]  /*ed920*/  STL [R1+0x4e4], R12 ;  /* 0x0004e40c01007387 */ /* 0x0001e20000100800 */
[----:B------:R-:W-:-:S02]  /*ed930*/  @P1 LOP3.LUT R24, R24, 0x1, RZ, 0xfc, !PT ;  /* 0x0000000118181812 */ /* 0x000fc400078efcff */
[----:B------:R-:W-:Y:S01]  /*ed940*/  LOP3.LUT R11, R16, 0xffff, RZ, 0xc0, !PT ;  /* 0x0000ffff100b7812 */ /* 0x000fe200078ec0ff */
[----:B------:R-:W-:Y:S01]  /*ed950*/  VIADD R28, R29, 0x45 ;  /* 0x000000451d1c7836 */ /* 0x000fe20000000000 */
[----:B------:R-:W3:Y:S01]  /*ed960*/  LDCU UR75, c[0x0][0x398] ;  /* 0x00007300ff4b77ac */ /* 0x000ee20008000800 */
[----:B0-----:R-:W-:Y:S02]  /*ed970*/  LOP3.LUT R12, R25, 0xffff, RZ, 0xc0, !PT ;  /* 0x0000ffff190c7812 */ /* 0x001fe400078ec0ff */
[----:B------:R-:W-:Y:S02]  /*ed980*/  LOP3.LUT R25, R18, 0xffff, RZ, 0xc0, !PT ;  /* 0x0000ffff12197812 */ /* 0x000fe400078ec0ff */
[----:B------:R-:W-:Y:S02]  /*ed990*/  PRMT R12, R12, 0x3340, R26 ;  /* 0x000033400c0c7816 */ /* 0x000fe4000000001a */
[----:B------:R-:W-:Y:S01]  /*ed9a0*/  PRMT R11, R25, 0x3340, R11 ;  /* 0x00003340190b7816 */ /* 0x000fe2000000000b */
[----:B------:R-:W-:Y:S01]  /*ed9b0*/  STL [R1+0x3664], R24 ;  /* 0x0036641801007387 */ /* 0x000fe20000100800 */
[----:B------:R-:W-:-:S03]  /*ed9c0*/  @P0 LOP3.LUT R27, R27, 0x80000000, RZ, 0xfc, !PT ;  /* 0x800000001b1b0812 */ /* 0x000fc600078efcff */
[----:B------:R0:W-:Y:S01]  /*ed9d0*/  STL [R1+0x398], R12 ;  /* 0x0003980c01007387 */ /* 0x0001e20000100800 */
[----:B------:R-:W-:-:S03]  /*ed9e0*/  ISETP.GE.AND P0, PT, R15, UR31, PT ;  /* 0x0000001f0f007c0c */ /* 0x000fc6000bf06270 */
[----:B------:R-:W4:Y:S04]  /*ed9f0*/  LDL.LU R18, [R1+0x2fec] ;  /* 0x002fec0001127983 */ /* 0x000f280000300800 */
[----:B------:R-:W3:Y:S04]  /*eda00*/  LDL.LU R15, [R1+0x1244] ;  /* 0x00124400010f7983 */ /* 0x000ee80000300800 */
[----:B------:R0:W-:Y:S04]  /*eda10*/  STL [R1+0x39c], R11 ;  /* 0x00039c0b01007387 */ /* 0x0001e80000100800 */
[----:B------:R-:W3:Y:S04]  /*eda20*/  LDL.LU R16, [R1+0x7c0] ;  /* 0x0007c00001107983 */ /* 0x000ee80000300800 */
[----:B------:R-:W3:Y:S01]  /*eda30*/  LDL.LU R19, [R1+0x1ec] ;  /* 0x0001ec0001137983 */ /* 0x000ee20000300800 */
[----:B--2---:R-:W-:-:S02]  /*eda40*/  ISETP.LT.AND P1, PT, R17, UR32, !P0 ;  /* 0x0000002011007c0c */ /* 0x004fc4000c721270 */
[----:B------:R-:W-:Y:S01]  /*eda50*/  ISETP.LT.AND P0, PT, R0, UR73, !P0 ;  /* 0x0000004900007c0c */ /* 0x000fe2000c701270 */
[----:B------:R-:W2:Y:S01]  /*eda60*/  LDCU.64 UR30, c[0x0][0x398] ;  /* 0x00007300ff1e77ac */ /* 0x000ea20008000a00 */
[----:B------:R-:W-:Y:S01]  /*eda70*/  LOP3.LUT R27, R27, 0xbfffffff, RZ, 0xc0, !PT ;  /* 0xbfffffff1b1b7812 */ /* 0x000fe200078ec0ff */
[C---:B------:R-:W-:Y:S02]  /*eda80*/  VIADD R25, R29.reuse, 0x47 ;  /* 0x000000471d197836 */ /* 0x040fe40000000000 */
[C---:B------:R-:W-:Y:S02]  /*eda90*/  VIADD R26, R29.reuse, 0x46 ;  /* 0x000000461d1a7836 */ /* 0x040fe40000000000 */
[C---:B0-----:R-:W-:Y:S02]  /*edaa0*/  VIADD R12, R29.reuse, 0x44 ;  /* 0x000000441d0c7836 */ /* 0x041fe40000000000 */
[----:B------:R-:W-:Y:S01]  /*edab0*/  VIADD R11, R29, 0x4b ;  /* 0x0000004b1d0b7836 */ /* 0x000fe20000000000 */
[----:B------:R-:W0:Y:S01]  /*edac0*/  LDCU UR73, c[0x0][0x398] ;  /* 0x00007300ff4977ac */ /* 0x000e220008000800 */
        /* <DEDUP_REMOVED lines=28> */
[----:B------:R-:W-:-:S02]  /*edc90*/  VIADD R11, R29, 0x48 ;  /* 0x000000481d0b7836 */ /* 0x000fc40000000000 */
[C---:B------:R-:W-:Y:S02]  /*edca0*/  VIADD R13, R29.reuse, 0xd ;  /* 0x0000000d1d0d7836 */ /* 0x040fe40000000000 */
[----:B------:R-:W-:Y:S01]  /*edcb0*/  VIADD R9, R29, 0xb ;  /* 0x0000000b1d097836 */ /* 0x000fe20000000000 */
[----:B------:R-:W1:Y:S03]  /*edcc0*/  LDCU UR61, c[0x0][0x398] ;  /* 0x00007300ff3d77ac */ /* 0x000e660008000800 */
[----:B------:R-:W-:-:S04]  /*edcd0*/  @P1 LOP3.LUT R27, R27, 0x1000000, RZ, 0xfc, !PT ;  /* 0x010000001b1b1812 */ /* 0x000fc800078efcff */
[----:B------:R-:W-:-:S04]  /*edce0*/  LOP3.LUT R27, R27, 0xff7fffff, RZ, 0xc0, !PT ;  /* 0xff7fffff1b1b7812 */ /* 0x000fc800078ec0ff */
[----:B------:R-:W-:Y:S02]  /*edcf0*/  @P0 LOP3.LUT R27, R27, 0x800000, RZ, 0xfc, !PT ;  /* 0x008000001b1b0812 */ /* 0x000fe400078efcff */
[----:B------:R-:W-:Y:S01]  /*edd00*/  ISETP.GE.AND P0, PT, R11, UR35, PT ;  /* 0x000000230b007c0c */ /* 0x000fe2000bf06270 */
[----:B------:R-:W1:Y:S03]  /*edd10*/  LDCU.64 UR34, c[0x0][0x398] ;  /* 0x00007300ff2277ac */ /* 0x000e660008000a00 */
[----:B0-----:R-:W-:Y:S02]  /*edd20*/  ISETP.LT.AND P1, PT, R17, UR28, !P0 ;  /* 0x0000001c11007c0c */ /* 0x001fe4000c721270 */
[----:B----4-:R-:W-:Y:S02]  /*edd30*/  LOP3.LUT R18, R18, 0xffff, RZ, 0xc0, !PT ;  /* 0x0000ffff12127812 */ /* 0x010fe400078ec0ff */
[----:B---3--:R-:W-:-:S02]  /*edd40*/  LOP3.LUT R16, R16, 0xffff, RZ, 0xc0, !PT ;  /* 0x0000ffff10107812 */ /* 0x008fc400078ec0ff */
[----:B------:R-:W-:Y:S02]  /*edd50*/  SHF.R.U32.HI R21, RZ, 0x8, R18 ;  /* 0x00000008ff157819 */ /* 0x000fe40000011612 */
[----:B------:R-:W-:-:S05]  /*edd60*/  PRMT R18, R18, 0x3340, R16 ;  /* 0x0000334012127816 */ /* 0x000fca0000000010 */
[----:B------:R0:W-:Y:S04]  /*edd70*/  STL [R1+0x51c], R18 ;  /* 0x00051c1201007387 */ /* 0x0001e80000100800 */
[----:B------:R-:W3:Y:S04]  /*edd80*/  LDL.LU R22, [R1+0xe0] ;  /* 0x0000e00001167983 */ /* 0x000ee80000300800 */
[----:B0-----:R-:W3:Y:S01]  /*edd90*/  LDL.LU R18, [R1+0x7bc] ;  /* 0x0007bc0001127983 */ /* 0x001ee20000300800 */
[----:B------:R-:W-:Y:S02]  /*edda0*/  ISETP.LT.AND P0, PT, R0, UR60, !P0 ;  /* 0x0000003c00007c0c */ /* 0x000fe4000c701270 */
[----:B------:R-:W-:-:S02]  /*eddb0*/  LOP3.LUT R27, R27, 0xffbfffff, RZ, 0xc0, !PT ;  /* 0xffbfffff1b1b7812 */ /* 0x000fc400078ec0ff */
[----:B------:R-:W-:Y:S02]  /*eddc0*/  LOP3.LUT R15, R15, 0xffff, RZ, 0xc0, !PT ;  /* 0x0000ffff0f0f7812 */ /* 0x000fe400078ec0ff */
[----:B------:R-:W-:Y:S02]  /*eddd0*/  LOP3.LUT R11, R19, 0xffff, RZ, 0xc0, !PT ;  /* 0x0000ffff130b7812 */ /* 0x000fe400078ec0ff */
[----:B------:R-:W-:Y:S02]  /*edde0*/  SHF.R.U32.HI R20, RZ, 0x8, R16 ;  /* 0x00000008ff147819 */ /* 0x000fe40000011610 */
[----:B------:R-:W-:Y:S01]  /*eddf0*/  @P1 LOP3.LUT R27, R27, 0x400000, RZ, 0xfc, !PT ;  /* 0x004000001b1b1812 */ /* 0x000fe200078efcff */
[----:B------:R-:W0:Y:S03]  /*ede00*/  LDCU UR60, c[0x0][0x398] ;  /* 0x00007300ff3c77ac */ /* 0x000e260008000800 */
[----:B------:R-:W-:-:S04]  /*ede10*/  LOP3.LUT R27, R27, 0xffdfffff, RZ, 0xc0, !PT ;  /* 0xffdfffff1b1b7812 */ /* 0x000fc800078ec0ff */
[----:B------:R-:W-:Y:S02]  /*ede20*/  @P0 LOP3.LUT R27, R27, 0x200000, RZ, 0xfc, !PT ;  /* 0x002000001b1b0812 */ /* 0x000fe400078efcff */
[----:B------:R-:W-:Y:S01]  /*ede30*/  ISETP.GE.AND P0, PT, R25, UR37, PT ;  /* 0x0000002519007c0c */ /* 0x000fe2000bf06270 */
[----:B------:R-:W4:Y:S03]  /*ede40*/  LDCU.64 UR36, c[0x0][0x398] ;  /* 0x00007300ff2477ac */ /* 0x000f260008000a00 */
[----:B-1----:R-:W-:Y:S02]  /*ede50*/  ISETP.LT.AND P1, PT, R17, UR34, !P0 ;  /* 0x0000002211007c0c */ /* 0x002fe4000c721270 */
[----:B------:R-:W-:Y:S02]  /*ede60*/  ISETP.LT.AND P0, PT, R0, UR59, !P0 ;  /* 0x0000003b00007c0c */ /* 0x000fe4000c701270 */
[----:B------:R-:W-:-:S02]  /*ede70*/  LOP3.LUT R27, R27, 0xffefffff, RZ, 0xc0, !PT ;  /* 0xffefffff1b1b7812 */ /* 0x000fc400078ec0ff */
[----:B------:R-:W-:Y:S01]  /*ede80*/  SHF.R.U32.HI R25, RZ, 0x8, R15 ;  /* 0x00000008ff197819 */ /* 0x000fe2000001160f */
[----:B------:R-:W1:Y:S06]  /*ede90*/  LDCU UR59, c[0x0][0x398] ;  /* 0x00007300ff3b77ac */ /* 0x000e6c0008000800 */
        /* <DEDUP_REMOVED lines=8> */
[--C-:B------:R-:W-:Y:S02]  /*edf20*/  PRMT R15, R15, 0x3340, R11.reuse ;  /* 0x000033400f0f7816 */ /* 0x100fe4000000000b */
[----:B------:R-:W-:Y:S02]  /*edf30*/  SHF.R.U32.HI R26, RZ, 0x8, R11 ;  /* 0x00000008ff1a7819 */ /* 0x000fe4000001160b */
[----:B------:R-:W-:Y:S01]  /*edf40*/  LOP3.LUT R19, R25, 0xffff, RZ, 0xc0, !PT ;  /* 0x0000ffff19137812 */ /* 0x000fe200078ec0ff */
[----:B------:R-:W4:Y:S02]  /*edf50*/  LDCU UR58, c[0x0][0x398] ;  /* 0x00007300ff3a77ac */ /* 0x000f240008000800 */
[----:B------:R-:W-:-:S04]  /*edf60*/  @P1 LOP3.LUT R27, R27, 0x40000, RZ, 0xfc, !PT ;  /* 0x000400001b1b1812 */ /* 0x000fc800078efcff */
[----:B------:R-:W-:-:S04]  /*edf70*/  LOP3.LUT R27, R27, 0xfffdffff, RZ, 0xc0, !PT ;  /* 0xfffdffff1b1b7812 */ /* 0x000fc800078ec0ff */
[----:B------:R-:W-:Y:S02]  /*edf80*/  @P0 LOP3.LUT R27, R27, 0x20000, RZ, 0xfc, !PT ;  /* 0x000200001b1b0812 */ /* 0x000fe400078efcff */
[----:B------:R-:W-:Y:S01]  /*edf90*/  ISETP.GE.AND P0, PT, R28, UR31, PT ;  /* 0x0000001f1c007c0c */ /* 0x000fe2000bf06270 */
[----:B------:R1:W-:Y:S04]  /*edfa0*/  STL [R1+0x4ec], R15 ;  /* 0x0004ec0f01007387 */ /* 0x0003e80000100800 */
[----:B------:R-:W2:Y:S01]  /*edfb0*/  LDL.LU R16, [R1+0xe4] ;  /* 0x0000e40001107983 */ /* 0x000ea20000300800 */
[----:B------:R-:W4:Y:S01]  /*edfc0*/  LDCU.64 UR30, c[0x0][0x398] ;  /* 0x00007300ff1e77ac */ /* 0x000f220008000a00 */
[----:B0-----:R-:W-:Y:S02]  /*edfd0*/  ISETP.LT.AND P1, PT, R17, UR32, !P0 ;  /* 0x0000002011007c0c */ /* 0x001fe4000c721270 */
[----:B------:R-:W-:-:S02]  /*edfe0*/  ISETP.LT.AND P0, PT, R0, UR57, !P0 ;  /* 0x0000003900007c0c */ /* 0x000fc4000c701270 */
[----:B------:R-:W-:Y:S02]  /*edff0*/  LOP3.LUT R27, R27, 0xfffeffff, RZ, 0xc0, !PT ;  /* 0xfffeffff1b1b7812 */ /* 0x000fe400078ec0ff */
[----:B------:R-:W-:Y:S02]  /*ee000*/  LOP3.LUT R26, R26, 0xffff, RZ, 0xc0, !PT ;  /* 0x0000ffff1a1a7812 */ /* 0x000fe400078ec0ff */
[----:B------:R-:W-:Y:S02]  /*ee010*/  LOP3.LUT R25, R21, 0xffff, RZ, 0xc0, !PT ;  /* 0x0000ffff15197812 */ /* 0x000fe400078ec0ff */
[----:B------:R-:W-:Y:S01]  /*ee020*/  LOP3.LUT R11, R20, 0xffff, RZ, 0xc0, !PT ;  /* 0x0000ffff140b7812 */ /* 0x000fe200078ec0ff */
[----:B------:R-:W0:Y:S01]  /*ee030*/  LDCU UR57, c[0x0][0x398] ;  /* 0x00007300ff3977ac */ /* 0x000e220008000800 */
[----:B-1----:R-:W2:Y:S04]  /*ee040*/  LDL.LU R15, [R1+0x790] ;  /* 0x00079000010f7983 */ /* 0x002ea80000300800 */
[----:B------:R-:W2:Y:S01]  /*ee050*/  LDL.LU R21, [R1+0xe8] ;  /* 0x0000e80001157983 */ /* 0x000ea20000300800 */
[----:B------:R-:W-:-:S04]  /*ee060*/  @P1 LOP3.LUT R27, R27, 0x10000, RZ, 0xfc, !PT ;  /* 0x000100001b1b1812 */ /* 0x000fc800078efcff */
[----:B------:R-:W-:-:S04]  /*ee070*/  LOP3.LUT R27, R27, 0xffff7fff, RZ, 0xc0, !PT ;  /* 0xffff7fff1b1b7812 */ /* 0x000fc800078ec0ff */
[----:B------:R-:W-:Y:S02]  /*ee080*/  @P0 LOP3.LUT R27, R27, 0x8000, RZ, 0xfc, !PT ;  /* 0x000080001b1b0812 */ /* 0x000fe400078efcff */
[----:B------:R-:W-:Y:S02]  /*ee090*/  ISETP.GE.AND P0, PT, R12, UR39, PT ;  /* 0x000000270c007c0c */ /* 0x000fe4000bf06270 */
[----:B------:R-:W-:Y:S01]  /*ee0a0*/  PRMT R19, R19, 0x3340, R26 ;  /* 0x0000334013137816 */ /* 0x000fe2000000001a */
[----:B------:R-:W2:Y:S01]  /*ee0b0*/  LDL.LU R12, [R1+0x794] ;  /* 0x00079400010c7983 */ /* 0x000ea20000300800 */
[----:B------:R-:W-:Y:S02]  /*ee0c0*/  LOP3.LUT R27, R27, 0xffffbfff, RZ, 0xc0, !PT ;  /* 0xffffbfff1b1b7812 */ /* 0x000fe400078ec0ff */
[----:B----4-:R-:W-:Y:S02]  /*ee0d0*/  ISETP.LT.AND P1, PT, R17, UR30, !P0 ;  /* 0x0000001e11007c0c */ /* 0x010fe4000c721270 */
[----:B------:R-:W-:Y:S01]  /*ee0e0*/  ISETP.LT.AND P0, PT, R0, UR56, !P0 ;  /* 0x0000003800007c0c */ /* 0x000fe2000c701270 */
[----:B------:R1:W-:Y:S01]  /*ee0f0*/  STL [R1+0x3a0], R19 ;  /* 0x0003a01301007387 */ /* 0x0003e20000100800 */
[----:B------:R-:W-:-:S03]  /*ee100*/  PRMT R11, R25, 0x3340, R11 ;  /* 0x00003340190b7816 */ /* 0x000fc6000000000b */
[----:B------:R-:W4:Y:S01]  /*ee110*/  LDL.LU R20, [R1+0x11c] ;  /* 0x00011c0001147983 */ /* 0x000f220000300800 */
[----:B------:R-:W0:Y:S01]  /*ee120*/  LDCU.64 UR38, c[0x0][0x398] ;  /* 0x00007300ff2677ac */ /* 0x000e220008000a00 */
[----:B------:R-:W-:Y:S01]  /*ee130*/  VIADD R26, R29, 0x20 ;  /* 0x000000201d1a7836 */ /* 0x000fe20000000000 */
[----:B------:R-:W0:Y:S01]  /*ee140*/  LDCU UR56, c[0x0][0x398] ;  /* 0x00007300ff3877ac */ /* 0x000e220008000800 */
[----:B-1----:R-:W4:Y:S02]  /*ee150*/  LDL.LU R19, [R1+0x7a4] ;  /* 0x0007a40001137983 */ /* 0x002f240000300800 */
[----:B------:R-:W-:Y:S02]  /*ee160*/  @P1 LOP3.LUT R27, R27, 0x4000, RZ, 0xfc, !PT ;  /* 0x000040001b1b1812 */ /* 0x000fe400078efcff */
[----:B------:R1:W-:Y:S04]  /*ee170*/  STL [R1+0x3a4], R11 ;  /* 0x0003a40b01007387 */ /* 0x0003e80000100800 */
[----:B------:R-:W4:Y:S01]  /*ee180*/  LDL.LU R24, [R1+0x118] ;  /* 0x0001180001187983 */ /* 0x000f220000300800 */
[----:B------:R-:W-:Y:S01]  /*ee190*/  LOP3.LUT R27, R27, 0xffffdfff, RZ, 0xc0, !PT ;  /* 0xffffdfff1b1b7812 */ /* 0x000fe200078ec0ff */
[----:B-1----:R-:W-:-:S03]  /*ee1a0*/  VIADD R11, R29, 0x43 ;  /* 0x000000431d0b7836 */ /* 0x002fc60000000000 */
[----:B------:R-:W-:Y:S02]  /*ee1b0*/  @P0 LOP3.LUT R27, R27, 0x2000, RZ, 0xfc, !PT ;  /* 0x000020001b1b0812 */ /* 0x000fe400078efcff */
[----:B------:R-:W-:Y:S01]  /*ee1c0*/  ISETP.GE.AND P0, PT, R11, UR41, PT ;  /* 0x000000290b007c0c */ /* 0x000fe2000bf06270 */
[----:B------:R-:W1:Y:S01]  /*ee1d0*/  LDCU.64 UR40, c[0x0][0x398] ;  /* 0x00007300ff2877ac */ /* 0x000e620008000a00 */
[----:B---3--:R-:W-:Y:S02]  /*ee1e0*/  PRMT R11, R18, 0x5410, R22 ;  /* 0x00005410120b7816 */ /* 0x008fe40000000016 */
[----:B------:R-:W3:Y:S01]  /*ee1f0*/  LDL.LU R18, [R1+0x7a8] ;  /* 0x0007a80001127983 */ /* 0x000ee20000300800 */
[----:B0-----:R-:W-:-:S03]  /*ee200*/  ISETP.LT.AND P1, PT, R17, UR38, !P0 ;  /* 0x0000002611007c0c */ /* 0x001fc6000c721270 */
[----:B------:R2:W-:Y:S01]  /*ee210*/  STL [R1+0xe0], R11 ;  /* 0x0000e00b01007387 */ /* 0x0005e20000100800 */
[----:B------:R-:W-:Y:S02]  /*ee220*/  ISETP.LT.AND P0, PT, R0, UR55, !P0 ;  /* 0x0000003700007c0c */ /* 0x000fe4000c701270 */
[----:B------:R-:W-:Y:S01]  /*ee230*/  LOP3.LUT R27, R27, 0xffffefff, RZ, 0xc0, !PT ;  /* 0xffffefff1b1b7812 */ /* 0x000fe200078ec0ff */
[----:B------:R-:W-:Y:S01]  /*ee240*/  VIADD R25, R29, 0x21 ;  /* 0x000000211d197836 */ /* 0x000fe20000000000 */
[----:B------:R-:W0:Y:S05]  /*ee250*/  LDCU UR55, c[0x0][0x398] ;  /* 0x00007300ff3777ac */ /* 0x000e2a0008000800 */
[----:B------:R-:W-:-:S04]  /*ee260*/  @P1 LOP3.LUT R27, R27, 0x1000, RZ, 0xfc, !PT ;  /* 0x000010001b1b1812 */ /* 0x000fc800078efcff */
[----:B------:R-:W-:-:S04]  /*ee270*/  LOP3.LUT R27, R27, 0xfffff7ff, RZ, 0xc0, !PT ;  /* 0xfffff7ff1b1b7812 */ /* 0x000fc800078ec0ff */
[----:B------:R-:W-:-:S04]  /*ee280*/  @P0 LOP3.LUT R27, R27, 0x800, RZ, 0xfc, !PT ;  /* 0x000008001b1b0812 */ /* 0x000fc800078efcff */
[----:B------:R-:W-:Y:S02]  /*ee290*/  LOP3.LUT R27, R27, 0xfffffbff, RZ, 0xc0, !PT ;  /* 0xfffffbff1b1b7812 */ /* 0x000fe400078ec0ff */
[----:B--2---:R-:W-:Y:S02]  /*ee2a0*/  PRMT R11, R15, 0x5410, R16 ;  /* 0x000054100f0b7816 */ /* 0x004fe40000000010 */
[----:B------:R-:W2:Y:S04]  /*ee2b0*/  LDL.LU R16, [R1+0x114] ;  /* 0x0001140001107983 */ /* 0x000ea80000300800 */
[----:B------:R-:W2:Y:S04]  /*ee2c0*/  LDL.LU R15, [R1+0x774] ;  /* 0x00077400010f7983 */ /* 0x000ea80000300800 */
[----:B------:R0:W-:Y:S04]  /*ee2d0*/  STL [R1+0xe4], R11 ;  /* 0x0000e40b01007387 */ /* 0x0001e80000100800 */
[----:B------:R-:W2:Y:S01]  /*ee2e0*/  LDL.LU R23, [R1+0x110] ;  /* 0x0001100001177983 */ /* 0x000ea20000300800 */
[----:B0-----:R-:W-:-:S05]  /*ee2f0*/  VIADD R11, R29, 0x42 ;  /* 0x000000421d0b7836 */ /* 0x001fca0000000000 */
[----:B------:R-:W-:Y:S02]  /*ee300*/  ISETP.GE.AND P0, PT, R11, UR29, PT ;  /* 0x0000001d0b007c0c */ /* 0x000fe4000bf06270 */
[----:B------:R-:W-:Y:S01]  /*ee310*/  PRMT R11, R12, 0x5410, R21 ;  /* 0x000054100c0b7816 */ /* 0x000fe20000000015 */
[----:B------:R-:W0:Y:S01]  /*ee320*/  LDCU.64 UR28, c[0x0][0x398] ;  /* 0x00007300ff1c77ac */ /* 0x000e220008000a00 */
[----:B------:R-:W2:Y:S01]  /*ee330*/  LDL.LU R12, [R1+0x778] ;  /* 0x00077800010c7983 */ /* 0x000ea20000300800 */
[----:B-1----:R-:W-:Y:S02]  /*ee340*/  ISETP.LT.AND P1, PT, R17, UR40, !P0 ;  /* 0x0000002811007c0c */ /* 0x002fe4000c721270 */
[----:B------:R-:W-:Y:S01]  /*ee350*/  ISETP.LT.AND P0, PT, R0, UR53, !P0 ;  /* 0x0000003500007c0c */ /* 0x000fe2000c701270 */
[----:B------:R4:W-:Y:S04]  /*ee360*/  STL [R1+0xe8], R11 ;  /* 0x0000e80b01007387 */ /* 0x0009e80000100800 */
[----:B------:R-:W2:Y:S04]  /*ee370*/  LDL.LU R22, [R1+0x10c] ;  /* 0x00010c0001167983 */ /* 0x000ea80000300800 */
[----:B------:R-:W2:Y:S01]  /*ee380*/  LDL.LU R21, [R1+0x770] ;  /* 0x0007700001157983 */ /* 0x000ea20000300800 */
[----:B------:R-:W1:Y:S01]  /*ee390*/  LDCU UR53, c[0x0][0x398] ;  /* 0x00007300ff3577ac */ /* 0x000e620008000800 */
[----:B----4-:R-:W-:-:S02]  /*ee3a0*/  PRMT R11, R19, 0x5410, R20 ;  /* 0x00005410130b7816 */ /* 0x010fc40000000014 */
[----:B------:R-:W-:Y:S01]  /*ee3b0*/  @P1 LOP3.LUT R27, R27, 0x400, RZ, 0xfc, !PT ;  /* 0x000004001b1b1812 */ /* 0x000fe200078efcff */
[----:B------:R-:W4:Y:S04]  /*ee3c0*/  LDL.LU R20, [R1+0x108] ;  /* 0x0001080001147983 */ /* 0x000f280000300800 */
[----:B------:R-:W4:Y:S04]  /*ee3d0*/  LDL.LU R19, [R1+0x430] ;  /* 0x0004300001137983 */ /* 0x000f280000300800 */
[----:B------:R0:W-:Y:S01]  /*ee3e0*/  STL [R1+0x90], R11 ;  /* 0x0000900b01007387 */ /* 0x0001e20000100800 */
[----:B------:R-:W-:-:S04]  /*ee3f0*/  LOP3.LUT R27, R27, 0xfffffdff, RZ, 0xc0, !PT ;  /* 0xfffffdff1b1b7812 */ /* 0x000fc800078ec0ff */
[----:B------:R-:W-:Y:S01]  /*ee400*/  @P0 LOP3.LUT R27, R27, 0x200, RZ, 0xfc, !PT ;  /* 0x000002001b1b0812 */ /* 0x000fe200078efcff */
[----:B0-----:R-:W-:-:S05]  /*ee410*/  VIADD R11, R29, 0x41 ;  /* 0x000000411d0b7836 */ /* 0x001fca0000000000 */
[----:B------:R-:W-:Y:S01]  /*ee420*/  ISETP.GE.AND P0, PT, R11, UR35, PT ;  /* 0x000000230b007c0c */ /* 0x000fe2000bf06270 */
[----:B------:R-:W0:Y:S01]  /*ee430*/  LDCU.64 UR34, c[0x0][0x398] ;  /* 0x00007300ff2277ac */ /* 0x000e220008000a00 */
[----:B---3--:R-:W-:Y:S02]  /*ee440*/  PRMT R11, R18, 0x5410, R24 ;  /* 0x00005410120b7816 */ /* 0x008fe40000000018 */
[----:B------:R-:W3:Y:S01]  /*ee450*/  LDL.LU R18, [R1+0x104] ;  /* 0x0001040001127983 */ /* 0x000ee20000300800 */
[----:B------:R-:W-:Y:S02]  /*ee460*/  ISETP.LT.AND P1, PT, R17, UR28, !P0 ;  /* 0x0000001c11007c0c */ /* 0x000fe4000c721270 */
[----:B------:R-:W-:Y:S02]  /*ee470*/  ISETP.LT.AND P0, PT, R0, UR52, !P0 ;  /* 0x0000003400007c0c */ /* 0x000fe4000c701270 */
[----:B------:R-:W-:Y:S01]  /*ee480*/  LOP3.LUT R27, R27, 0xfffffeff, RZ, 0xc0, !PT ;  /* 0xfffffeff1b1b7812 */ /* 0x000fe200078ec0ff */
[----:B------:R2:W-:Y:S01]  /*ee490*/  STL [R1+0x94], R11 ;  /* 0x0000940b01007387 */ /* 0x0005e20000100800 */
[----:B------:R-:W0:Y:S07]  /*ee4a0*/  LDCU UR52, c[0x0][0x398] ;  /* 0x00007300ff3477ac */ /* 0x000e2e0008000800 */
[----:B------:R-:W-:-:S04]  /*ee4b0*/  @P1 LOP3.LUT R27, R27, 0x100, RZ, 0xfc, !PT ;  /* 0x000001001b1b1812 */ /* 0x000fc800078efcff */
[----:B------:R-:W-:-:S04]  /*ee4c0*/  LOP3.LUT R27, R27, 0xffffff7f, RZ, 0xc0, !PT ;  /* 0xffffff7f1b1b7812 */ /* 0x000fc800078ec0ff */
[----:B------:R-:W-:-:S04]  /*ee4d0*/  @P0 LOP3.LUT R27, R27, 0x80, RZ, 0xfc, !PT ;  /* 0x000000801b1b0812 */ /* 0x000fc800078efcff */
[----:B------:R-:W-:Y:S02]  /*ee4e0*/  LOP3.LUT R27, R27, 0xffffffbf, RZ, 0xc0, !PT ;  /* 0xffffffbf1b1b7812 */ /* 0x000fe400078ec0ff */
[----:B--2---:R-:W-:Y:S02]  /*ee4f0*/  PRMT R11, R15, 0x5410, R16 ;  /* 0x000054100f0b7816 */ /* 0x004fe40000000010 */
[----:B------:R-:W2:Y:S04]  /*ee500*/  LDL.LU R16, [R1+0x100] ;  /* 0x0001000001107983 */ /* 0x000ea80000300800 */
[----:B------:R-:W2:Y:S04]  /*ee510*/  LDL.LU R15, [R1+0x344] ;  /* 0x00034400010f7983 */ /* 0x000ea80000300800 */
[----:B------:R0:W-:Y:S02]  /*ee520*/  STL [R1+0x98], R11 ;  /* 0x0000980b01007387 */ /* 0x0001e40000100800 */
[----:B0-----:R-:W-:-:S05]  /*ee530*/  VIADD R11, R29, 0x40 ;  /* 0x000000401d0b7836 */ /* 0x001fca0000000000 */
[----:B------:R-:W-:Y:S02]  /*ee540*/  ISETP.GE.AND P0, PT, R11, UR37, PT ;  /* 0x000000250b007c0c */ /* 0x000fe4000bf06270 */
[----:B------:R-:W-:Y:S01]  /*ee550*/  PRMT R11, R12, 0x5410, R23 ;  /* 0x000054100c0b7816 */ /* 0x000fe20000000017 */
[----:B------:R-:W0:Y:S01]  /*ee560*/  LDCU.64 UR36, c[0x0][0x398] ;  /* 0x00007300ff2477ac */ /* 0x000e220008000a00 */
[----:B------:R-:W2:Y:S01]  /*ee570*/  LDL.LU R12, [R1+0xd0] ;  /* 0x0000d000010c7983 */ /* 0x000ea20000300800 */
[----:B------:R-:W-:Y:S02]  /*ee580*/  ISETP.LT.AND P1, PT, R17, UR34, !P0 ;  /* 0x0000002211007c0c */ /* 0x000fe4000c721270 */
[----:B------:R-:W-:Y:S01]  /*ee590*/  ISETP.LT.AND P0, PT, R0, UR51, !P0 ;  /* 0x0000003300007c0c */ /* 0x000fe2000c701270 */
[----:B------:R1:W-:Y:S01]  /*ee5a0*/  STL [R1+0x9c], R11 ;  /* 0x00009c0b01007387 */ /* 0x0003e20000100800 */
[----:B------:R-:W-:Y:S01]  /*ee5b0*/  PRMT R21, R21, 0x5410, R22 ;  /* 0x0000541015157816 */ /* 0x000fe20000000016 */
[----:B------:R-:W0:Y:S08]  /*ee5c0*/  LDCU UR51, c[0x0][0x398] ;  /* 0x00007300ff3377ac */ /* 0x000e300008000800 */
[----:B------:R-:W-:Y:S01]  /*ee5d0*/  @P1 LOP3.LUT R27, R27, 0x40, RZ, 0xfc, !PT ;  /* 0x000000401b1b1812 */ /* 0x000fe200078efcff */
[----:B-1----:R-:W-:-:S03]  /*ee5e0*/  VIADD R11, R29, 0x3f ;  /* 0x0000003f1d0b7836 */ /* 0x002fc60000000000 */
[----:B------:R-:W-:-:S04]  /*ee5f0*/  LOP3.LUT R27, R27, 0xffffffdf, RZ, 0xc0, !PT ;  /* 0xffffffdf1b1b7812 */ /* 0x000fc800078ec0ff */
[----:B------:R-:W-:Y:S02]  /*ee600*/  @P0 LOP3.LUT R27, R27, 0x20, RZ, 0xfc, !PT ;  /* 0x000000201b1b0812 */ /* 0x000fe400078efcff */
[----:B------:R-:W-:Y:S02]  /*ee610*/  ISETP.GE.AND P0, PT, R11, UR33, PT ;  /* 0x000000210b007c0c */ /* 0x000fe4000bf06270 */
[----:B----4-:R-:W-:Y:S01]  /*ee620*/  PRMT R11, R19, 0x5410, R20 ;  /* 0x00005410130b7816 */ /* 0x010fe20000000014 */
[----:B------:R1:W-:Y:S01]  /*ee630*/  STL [R1+0x70], R21 ;  /* 0x0000701501007387 */ /* 0x0003e20000100800 */
[----:B------:R-:W-:Y:S01]  /*ee640*/  LOP3.LUT R27, R27, 0xffffffef, RZ, 0xc0, !PT ;  /* 0xffffffef1b1b7812 */ /* 0x000fe200078ec0ff */
[----:B------:R-:W4:Y:S02]  /*ee650*/  LDCU.64 UR32, c[0x0][0x398] ;  /* 0x00007300ff2077ac */ /* 0x000f240008000a00 */
[----:B-1----:R-:W4:Y:S04]  /*ee660*/  LDL.LU R21, [R1+0xd4] ;  /* 0x0000d40001157983 */ /* 0x002f280000300800 */
[----:B------:R-:W4:Y:S04]  /*ee670*/  LDL.LU R20, [R1+0x34c] ;  /* 0x00034c0001147983 */ /* 0x000f280000300800 */
[----:B------:R3:W-:Y:S02]  /*ee680*/  STL [R1+0x74], R11 ;  /* 0x0000740b01007387 */ /* 0x0007e40000100800 */
[----:B---3--:R-:W-:-:S02]  /*ee690*/  PRMT R11, R2, 0x5410, R18 ;  /* 0x00005410020b7816 */ /* 0x008fc40000000012 */
[----:B------:R-:W3:Y:S01]  /*ee6a0*/  LDL.LU R2, [R1+0x36cc] ;  /* 0x0036cc0001027983 */ /* 0x000ee20000300800 */
[----:B0-----:R-:W-:Y:S02]  /*ee6b0*/  ISETP.LT.AND P1, PT, R17, UR36, !P0 ;  /* 0x0000002411007c0c */ /* 0x001fe4000c721270 */
[----:B------:R-:W-:Y:S01]  /*ee6c0*/  ISETP.LT.AND P0, PT, R0, UR49, !P0 ;  /* 0x0000003100007c0c */ /* 0x000fe2000c701270 */
[----:B------:R-:W4:Y:S04]  /*ee6d0*/  LDL.LU R19, [R1+0xd8] ;  /* 0x0000d80001137983 */ /* 0x000f280000300800 */
[----:B------:R-:W4:Y:S04]  /*ee6e0*/  LDL.LU R18, [R1+0x1f4] ;  /* 0x0001f40001127983 */ /* 0x000f280000300800 */
[----:B------:R0:W-:Y:S01]  /*ee6f0*/  STL [R1+0x78], R11 ;  /* 0x0000780b01007387 */ /* 0x0001e20000100800 */
[----:B------:R-:W1:Y:S01]  /*ee700*/  LDCU UR49, c[0x0][0x398] ;  /* 0x00007300ff3177ac */ /* 0x000e620008000800 */
[----:B------:R-:W-:Y:S01]  /*ee710*/  @P1 LOP3.LUT R27, R27, 0x10, RZ, 0xfc, !PT ;  /* 0x000000101b1b1812 */ /* 0x000fe200078efcff */
[----:B0-----:R-:W-:-:S03]  /*ee720*/  VIADD R11, R29, 0x3e ;  /* 0x0000003e1d0b7836 */ /* 0x001fc60000000000 */
[----:B------:R-:W-:-:S04]  /*ee730*/  LOP3.LUT R27, R27, 0xfffffff7, RZ, 0xc0, !PT ;  /* 0xfffffff71b1b7812 */ /* 0x000fc800078ec0ff */
[----:B------:R-:W-:Y:S02]  /*ee740*/  @P0 LOP3.LUT R27, R27, 0x8, RZ, 0xfc, !PT ;  /* 0x000000081b1b0812 */ /* 0x000fe400078efcff */
[----:B------:R-:W-:Y:S01]  /*ee750*/  ISETP.GE.AND P0, PT, R11, UR31, PT ;  /* 0x0000001f0b007c0c */ /* 0x000fe2000bf06270 */
[----:B------:R-:W0:Y:S01]  /*ee760*/  LDCU.64 UR30, c[0x0][0x398] ;  /* 0x00007300ff1e77ac */ /* 0x000e220008000a00 */
[----:B--2---:R-:W-:Y:S02]  /*ee770*/  PRMT R11, R15, 0x5410, R16 ;  /* 0x000054100f0b7816 */ /* 0x004fe40000000010 */
[----:B------:R-:W2:Y:S04]  /*ee780*/  LDL.LU R16, [R1+0xc0] ;  /* 0x0000c00001107983 */ /* 0x000ea80000300800 */
[----:B------:R-:W2:Y:S04]  /*ee790*/  LDL.LU R15, [R1+0x1f0] ;  /* 0x0001f000010f7983 */ /* 0x000ea80000300800 */
[----:B------:R3:W-:Y:S02]  /*ee7a0*/  STL [R1+0x7c], R11 ;  /* 0x00007c0b01007387 */ /* 0x0007e40000100800 */
[----:B---3--:R-:W-:-:S02]  /*ee7b0*/  PRMT R11, R2, 0x5410, R12 ;  /* 0x00005410020b7816 */ /* 0x008fc4000000000c */
[----:B------:R-:W3:Y:S04]  /*ee7c0*/  LDL.LU R2, [R1+0x36c8] ;  /* 0x0036c80001027983 */ /* 0x000ee80000300800 */
[----:B------:R-:W2:Y:S04]  /*ee7d0*/  LDL.LU R22, [R1+0xc4] ;  /* 0x0000c40001167983 */ /* 0x000ea80000300800 */
[----:B------:R-:W2:Y:S01]  /*ee7e0*/  LDL.LU R12, [R1+0x1d8] ;  /* 0x0001d800010c7983 */ /* 0x000ea20000300800 */
[----:B----4-:R-:W-:Y:S02]  /*ee7f0*/  ISETP.LT.AND P1, PT, R17, UR32, !P0 ;  /* 0x0000002011007c0c */ /* 0x010fe4000c721270 */
[----:B------:R-:W-:-:S02]  /*ee800*/  ISETP.LT.AND P0, PT, R0, UR48, !P0 ;  /* 0x0000003000007c0c */ /* 0x000fc4000c701270 */
[----:B------:R-:W-:Y:S01]  /*ee810*/  LOP3.LUT R27, R27, 0xfffffffb, RZ, 0xc0, !PT ;  /* 0xfffffffb1b1b7812 */ /* 0x000fe200078ec0ff */
[----:B------:R4:W-:Y:S01]  /*ee820*/  STL [R1+0xd0], R11 ;  /* 0x0000d00b01007387 */ /* 0x0009e20000100800 */
[----:B------:R-:W0:Y:S07]  /*ee830*/  LDCU UR48, c[0x0][0x39c] ;  /* 0x00007380ff3077ac */ /* 0x000e2e0008000800 */
[----:B------:R-:W-:Y:S01]  /*ee840*/  @P1 LOP3.LUT R27, R27, 0x4, RZ, 0xfc, !PT ;  /* 0x000000041b1b1812 */ /* 0x000fe200078efcff */
[----:B----4-:R-:W-:-:S03]  /*ee850*/  VIADD R11, R29, 0x3d ;  /* 0x0000003d1d0b7836 */ /* 0x010fc60000000000 */
[----:B------:R-:W-:-:S04]  /*ee860*/  LOP3.LUT R27, R27, 0xfffffffd, RZ, 0xc0, !PT ;  /* 0xfffffffd1b1b7812 */ /* 0x000fc800078ec0ff */
[----:B------:R-:W-:Y:S02]  /*ee870*/  @P0 LOP3.LUT R27, R27, 0x2, RZ, 0xfc, !PT ;  /* 0x000000021b1b0812 */ /* 0x000fe400078efcff */
[----:B------:R-:W-:Y:S02]  /*ee880*/  ISETP.GE.AND P0, PT, R11, UR39, PT ;  /* 0x000000270b007c0c */ /* 0x000fe4000bf06270 */
[----:B------:R-:W-:Y:S02]  /*ee890*/  LOP3.LUT R27, R27, 0xfffffffe, RZ, 0xc0, !PT ;  /* 0xfffffffe1b1b7812 */ /* 0x000fe400078ec0ff */
[----:B0-----:R-:W-:Y:S02]  /*ee8a0*/  ISETP.LT.AND P1, PT, R17, UR30, !P0 ;  /* 0x0000001e11007c0c */ /* 0x001fe4000c721270 */
[----:B------:R-:W-:Y:S01]  /*ee8b0*/  PRMT R11, R20, 0x5410, R21 ;  /* 0x00005410140b7816 */ /* 0x000fe20000000015 */
[----:B------:R-:W0:Y:S10]  /*ee8c0*/  LDCU.64 UR38, c[0x0][0x398] ;  /* 0x00007300ff2677ac */ /* 0x000e340008000a00 */
[----:B------:R-:W-:-:S05]  /*ee8d0*/  @P1 LOP3.LUT R27, R27, 0x1, RZ, 0xfc, !PT ;  /* 0x000000011b1b1812 */ /* 0x000fca00078efcff */
[----:B------:R-:W-:Y:S04]  /*ee8e0*/  STL [R1+0x3668], R27 ;  /* 0x0036681b01007387 */ /* 0x000fe80000100800 */
[----:B------:R-:W4:Y:S04]  /*ee8f0*/  LDL.LU R21, [R1+0xc8] ;  /* 0x0000c80001157983 */ /* 0x000f280000300800 */
[----:B------:R-:W4:Y:S01]  /*ee900*/  LDL.LU R20, [R1+0x1dc] ;  /* 0x0001dc0001147983 */ /* 0x000f220000300800 */
[----:B------:R-:W-:-:S03]  /*ee910*/  ISETP.LT.AND P0, PT, R0, UR47, !P0 ;  /* 0x0000002f00007c0c */ /* 0x000fc6000c701270 */
[----:B------:R0:W-:Y:S04]  /*ee920*/  STL [R1+0xd4], R11 ;  /* 0x0000d40b01007387 */ /* 0x0001e80000100800 */
[----:B------:R-:W4:Y:S04]  /*ee930*/  LDL.LU R24, [R1+0xf8] ;  /* 0x0000f80001187983 */ /* 0x000f280000300800 */
[----:B------:R-:W4:Y:S01]  /*ee940*/  LDL.LU R23, [R1+0x1c8] ;  /* 0x0001c80001177983 */ /* 0x000f220000300800 */
[----:B------:R-:W1:Y:S01]  /*ee950*/  LDCU.64 UR46, c[0x0][0x398] ;  /* 0x00007300ff2e77ac */ /* 0x000e620008000a00 */
[----:B0-----:R-:W-:-:S05]  /*ee960*/  PRMT R11, R18, 0x5410, R19 ;  /* 0x00005410120b7816 */ /* 0x001fca0000000013 */
[----:B------:R0:W-:Y:S04]  /*ee970*/  STL [R1+0xd8], R11 ;  /* 0x0000d80b01007387 */ /* 0x0001e80000100800 */
[----:B------:R-:W4:Y:S04]  /*ee980*/  LDL.LU R19, [R1+0xf4] ;  /* 0x0000f40001137983 */ /* 0x000f280000300800 */
[----:B------:R-:W4:Y:S01]  /*ee990*/  LDL.LU R18, [R1+0x1cc] ;  /* 0x0001cc0001127983 */ /* 0x000f220000300800 */
[----:B0-----:R-:W-:Y:S01]  /*ee9a0*/  VIADD R11, R29, 0x3c ;  /* 0x0000003c1d0b7836 */ /* 0x001fe20000000000 */
[----:B---3--:R-:W-:-:S04]  /*ee9b0*/  LOP3.LUT R2, R2, 0x7fffffff, RZ, 0xc0, !PT ;  /* 0x7fffffff02027812 */ /* 0x008fc800078ec0ff */
[----:B------:R-:W-:Y:S02]  /*ee9c0*/  @P0 LOP3.LUT R2, R2, 0x80000000, RZ, 0xfc, !PT ;  /* 0x8000000002020812 */ /* 0x000fe400078efcff */
[----:B------:R-:W-:Y:S02]  /*ee9d0*/  ISETP.GE.AND P0, PT, R11, UR41, PT ;  /* 0x000000290b007c0c */ /* 0x000fe4000bf06270 */
[----:B--2---:R-:W-:Y:S01]  /*ee9e0*/  PRMT R11, R15, 0x5410, R16 ;  /* 0x000054100f0b7816 */ /* 0x004fe20000000010 */
[----:B------:R-:W0:Y:S01]  /*ee9f0*/  LDCU.64 UR40, c[0x0][0x398] ;  /* 0x00007300ff2877ac */ /* 0x000e220008000a00 */
[----:B------:R-:W2:Y:S04]  /*eea00*/  LDL.LU R16, [R1+0xf0] ;  /* 0x0000f00001107983 */ /* 0x000ea80000300800 */
[----:B------:R-:W2:Y:S04]  /*eea10*/  LDL.LU R15, [R1+0x1c0] ;  /* 0x0001c000010f7983 */ /* 0x000ea80000300800 */
[----:B------:R3:W-:Y:S02]  /*eea20*/  STL [R1+0xc0], R11 ;  /* 0x0000c00b01007387 */ /* 0x0007e40000100800 */
[----:B---3--:R-:W-:-:S02]  /*eea30*/  PRMT R11, R12, 0x5410, R22 ;  /* 0x000054100c0b7816 */ /* 0x008fc40000000016 */
[----:B------:R-:W3:Y:S04]  /*eea40*/  LDL.LU R22, [R1+0xdc] ;  /* 0x0000dc0001167983 */ /* 0x000ee80000300800 */
[----:B------:R-:W3:Y:S01]  /*eea50*/  LDL.LU R12, [R1+0x1c4] ;  /* 0x0001c400010c7983 */ /* 0x000ee20000300800 */
[----:B------:R-:W-:Y:S02]  /*eea60*/  ISETP.LT.AND P1, PT, R17, UR38, !P0 ;  /* 0x0000002611007c0c */ /* 0x000fe4000c721270 */
[----:B------:R-:W-:Y:S02]  /*eea70*/  ISETP.LT.AND P0, PT, R0, UR45, !P0 ;  /* 0x0000002d00007c0c */ /* 0x000fe4000c701270 */
[----:B------:R-:W-:Y:S01]  /*eea80*/  LOP3.LUT R2, R2, 0xbfffffff, RZ, 0xc0, !PT ;  /* 0xbfffffff02027812 */ /* 0x000fe200078ec0ff */
[----:B------:R0:W-:Y:S08]  /*eea90*/  STL [R1+0xc4], R11 ;  /* 0x0000c40b01007387 */ /* 0x0001f00000100800 */
[----:B------:R-:W-:Y:S01]  /*eeaa0*/  @P1 LOP3.LUT R2, R2, 0x40000000, RZ, 0xfc, !PT ;  /* 0x4000000002021812 */ /* 0x000fe200078efcff */
[----:B0-----:R-:W-:-:S03]  /*eeab0*/  VIADD R11, R29, 0x3b ;  /* 0x0000003b1d0b7836 */ /* 0x001fc60000000000 */
[----:B------:R-:W-:-:S04]  /*eeac0*/  LOP3.LUT R2, R2, 0xdfffffff, RZ, 0xc0, !PT ;  /* 0xdfffffff02027812 */ /* 0x000fc800078ec0ff */
[----:B------:R-:W-:Y:S02]  /*eead0*/  @P0 LOP3.LUT R2, R2, 0x20000000, RZ, 0xfc, !PT ;  /* 0x2000000002020812 */ /* 0x000fe400078efcff */
[----:B------:R-:W-:Y:S01]  /*eeae0*/  ISETP.GE.AND P0, PT, R11, UR29, PT ;  /* 0x0000001d0b007c0c */ /* 0x000fe2000bf06270 */
[----:B------:R-:W0:Y:S03]  /*eeaf0*/  LDCU.64 UR28, c[0x0][0x398] ;  /* 0x00007300ff1c77ac */ /* 0x000e260008000a00 */
[----:B------:R-:W-:Y:S02]  /*eeb00*/  ISETP.LT.AND P1, PT, R17, UR40, !P0 ;  /* 0x0000002811007c0c */ /* 0x000fe4000c721270 */
[----:B----4-:R-:W-:Y:S02]  /*eeb10*/  PRMT R11, R20, 0x5410, R21 ;  /* 0x00005410140b7816 */ /* 0x010fe40000000015 */
[----:B------:R-:W4:Y:S04]  /*eeb20*/  LDL.LU R21, [R1+0x30] ;  /* 0x0000300001157983 */ /* 0x000f280000300800 */
[----:B------:R-:W4:Y:S01]  /*eeb30*/  LDL.LU R20, [R1+0x1ac] ;  /* 0x0001ac0001147983 */ /* 0x000f220000300800 */
[----:B------:R-:W-:-:S02]  /*eeb40*/  ISETP.LT.AND P0, PT, R0, UR44, !P0 ;  /* 0x0000002c00007c0c */ /* 0x000fc4000c701270 */
[----:B------:R-:W-:Y:S01]  /*eeb50*/  LOP3.LUT R2, R2, 0xefffffff, RZ, 0xc0, !PT ;  /* 0xefffffff02027812 */ /* 0x000fe200078ec0ff */
[----:B------:R0:W-:Y:S01]  /*eeb60*/  STL [R1+0xc8], R11 ;  /* 0x0000c80b01007387 */ /* 0x0001e20000100800 */
[----:B------:R-:W-:Y:S01]  /*eeb70*/  PRMT R23, R23, 0x5410, R24 ;  /* 0x0000541017177816 */ /* 0x000fe20000000018 */
[----:B------:R-:W1:Y:S01]  /*eeb80*/  LDCU.64 UR44, c[0x0][0x398] ;  /* 0x00007300ff2c77ac */ /* 0x000e620008000a00 */
[----:B------:R-:W-:-:S04]  /*eeb90*/  @P1 LOP3.LUT R2, R2, 0x10000000, RZ, 0xfc, !PT ;  /* 0x1000000002021812 */ /* 0x000fc800078efcff */
[----:B------:R-:W-:Y:S01]  /*eeba0*/  LOP3.LUT R2, R2, 0xf7ffffff, RZ, 0xc0, !PT ;  /* 0xf7ffffff02027812 */ /* 0x000fe200078ec0ff */
[----:B0-----:R-:W-:-:S03]  /*eebb0*/  VIADD R11, R29, 0x3a ;  /* 0x0000003a1d0b7836 */ /* 0x001fc60000000000 */
[----:B------:R-:W-:Y:S02]  /*eebc0*/  @P0 LOP3.LUT R2, R2, 0x8000000, RZ, 0xfc, !PT ;  /* 0x0800000002020812 */ /* 0x000fe400078efcff */
[----:B------:R-:W-:Y:S01]  /*eebd0*/  ISETP.GE.AND P0, PT, R11, UR35, PT ;  /* 0x000000230b007c0c */ /* 0x000fe2000bf06270 */
[----:B------:R-:W-:Y:S01]  /*eebe0*/  STL [R1+0x50], R23 ;  /* 0x0000501701007387 */ /* 0x000fe20000100800 */
[----:B------:R-:W-:-:S03]  /*eebf0*/  PRMT R11, R18, 0x5410, R19 ;  /* 0x00005410120b7816 */ /* 0x000fc60000000013 */
[----:B------:R-:W4:Y:S01]  /*eec00*/  LDL.LU R19, [R1+0x34] ;  /* 0x0000340001137983 */ /* 0x000f220000300800 */
[----:B------:R-:W-:-:S03]  /*eec10*/  ISETP.LT.AND P1, PT, R17, UR28, !P0 ;  /* 0x0000001c11007c0c */ /* 0x000fc6000c721270 */
[----:B------:R-:W4:Y:S04]  /*eec20*/  LDL.LU R18, [R1+0x1a8] ;  /* 0x0001a80001127983 */ /* 0x000f280000300800 */
[----:B------:R2:W-:Y:S01]  /*eec30*/  STL [R1+0x54], R11 ;  /* 0x0000540b01007387 */ /* 0x0005e20000100800 */
[----:B------:R-:W-:Y:S02]  /*eec40*/  ISETP.LT.AND P0, PT, R0, UR43, !P0 ;  /* 0x0000002b00007c0c */ /* 0x000fe4000c701270 */
[----:B------:R-:W-:Y:S01]  /*eec50*/  LOP3.LUT R2, R2, 0xfbffffff, RZ, 0xc0, !PT ;  /* 0xfbffffff02027812 */ /* 0x000fe200078ec0ff */
[----:B------:R-:W0:Y:S03]  /*eec60*/  LDCU.64 UR34, c[0x0][0x398] ;  /* 0x00007300ff2277ac */ /* 0x000e260008000a00 */
[----:B------:R-:W-:-:S04]  /*eec70*/  @P1 LOP3.LUT R2, R2, 0x4000000, RZ, 0xfc, !PT ;  /* 0x0400000002021812 */ /* 0x000fc800078efcff */
[----:B------:R-:W-:-:S04]  /*eec80*/  LOP3.LUT R2, R2, 0xfdffffff, RZ, 0xc0, !PT ;  /* 0xfdffffff02027812 */ /* 0x000fc800078ec0ff */
[----:B------:R-:W-:Y:S02]  /*eec90*/  @P0 LOP3.LUT R2, R2, 0x2000000, RZ, 0xfc, !PT ;  /* 0x0200000002020812 */ /* 0x000fe400078efcff */
[----:B--2---:R-:W-:Y:S02]  /*eeca0*/  PRMT R11, R15, 0x5410, R16 ;  /* 0x000054100f0b7816 */ /* 0x004fe40000000010 */
[----:B------:R-:W2:Y:S04]  /*eecb0*/  LDL.LU R16, [R1+0x38] ;  /* 0x0000380001107983 */ /* 0x000ea80000300800 */
[----:B------:R-:W2:Y:S04]  /*eecc0*/  LDL.LU R15, [R1+0x1a4] ;  /* 0x0001a400010f7983 */ /* 0x000ea80000300800 */
[----:B------:R0:W-:Y:S04]  /*eecd0*/  STL [R1+0x58], R11 ;  /* 0x0000580b01007387 */ /* 0x0001e80000100800 */
[----:B------:R-:W2:Y:S01]  /*eece0*/  LDL.LU R28, [R1+0x3c] ;  /* 0x00003c00011c7983 */ /* 0x000ea20000300800 */
[----:B0-----:R-:W-:-:S05]  /*eecf0*/  VIADD R11, R29, 0x39 ;  /* 0x000000391d0b7836 */ /* 0x001fca0000000000 */
[----:B------:R-:W-:Y:S02]  /*eed00*/  ISETP.GE.AND P0, PT, R11, UR37, PT ;  /* 0x000000250b007c0c */ /* 0x000fe4000bf06270 */
[----:B---3--:R-:W-:Y:S01]  /*eed10*/  PRMT R11, R12, 0x5410, R22 ;  /* 0x000054100c0b7816 */ /* 0x008fe20000000016 */
[----:B------:R-:W0:Y:S01]  /*eed20*/  LDCU.64 UR36, c[0x0][0x398] ;  /* 0x00007300ff2477ac */ /* 0x000e220008000a00 */
[----:B------:R-:W3:Y:S01]  /*eed30*/  LDL.LU R12, [R1+0x1a0] ;  /* 0x0001a000010c7983 */ /* 0x000ee20000300800 */
[----:B------:R-:W-:-:S03]  /*eed40*/  ISETP.LT.AND P1, PT, R17, UR34, !P0 ;  /* 0x0000002211007c0c */ /* 0x000fc6000c721270 */
[----:B------:R4:W-:Y:S01]  /*eed50*/  STL [R1+0x5c], R11 ;  /* 0x00005c0b01007387 */ /* 0x0009e20000100800 */
[----:B------:R-:W-:-:S03]  /*eed60*/  ISETP.LT.AND P0, PT, R0, UR42, !P0 ;  /* 0x0000002a00007c0c */ /* 0x000fc6000c701270 */
[----:B------:R-:W3:Y:S01]  /*eed70*/  LDL.LU R24, [R1+0xcc] ;  /* 0x0000cc0001187983 */ /* 0x000ee20000300800 */
[----:B------:R-:W-:-:S03]  /*eed80*/  LOP3.LUT R2, R2, 0xfeffffff, RZ, 0xc0, !PT ;  /* 0xfeffffff02027812 */ /* 0x000fc600078ec0ff */
[----:B------:R-:W3:Y:S01]  /*eed90*/  LDL.LU R23, [R1+0x14c] ;  /* 0x00014c0001177983 */ /* 0x000ee20000300800 */
[----:B------:R-:W0:Y:S01]  /*eeda0*/  LDCU.64 UR42, c[0x0][0x398] ;  /* 0x00007300ff2a77ac */ /* 0x000e220008000a00 */
[----:B------:R-:W-:Y:S02]  /*eedb0*/  @P1 LOP3.LUT R2, R2, 0x1000000, RZ, 0xfc, !PT ;  /* 0x0100000002021812 */ /* 0x000fe400078efcff */
[----:B----4-:R-:W-:-:S05]  /*eedc0*/  PRMT R11, R20, 0x5410, R21 ;  /* 0x00005410140b7816 */ /* 0x010fca0000000015 */
[----:B------:R4:W-:Y:S04]  /*eedd0*/  STL [R1+0x30], R11 ;  /* 0x0000300b01007387 */ /* 0x0009e80000100800 */
[----:B------:R-:W3:Y:S04]  /*eede0*/  LDL.LU R22, [R1+0xbc] ;  /* 0x0000bc0001167983 */ /* 0x000ee80000300800 */
[----:B------:R-:W3:Y:S01]  /*eedf0*/  LDL.LU R21, [R1+0x144] ;  /* 0x0001440001157983 */ /* 0x000ee20000300800 */
[----:B------:R-:W-:-:S03]  /*eee00*/  LOP3.LUT R2, R2, 0xff7fffff, RZ, 0xc0, !PT ;  /* 0xff7fffff02027812 */ /* 0x000fc600078ec0ff */
[----:B------:R-:W3:Y:S01]  /*eee10*/  LDL.LU R20, [R1+0xb8] ;  /* 0x0000b80001147983 */ /* 0x000ee20000300800 */
[----:B----4-:R-:W-:Y:S01]  /*eee20*/  VIADD R11, R29, 0x38 ;  /* 0x000000381d0b7836 */ /* 0x010fe20000000000 */
[----:B------:R-:W-:-:S04]  /*eee30*/  @P0 LOP3.LUT R2, R2, 0x800000, RZ, 0xfc, !PT ;  /* 0x0080000002020812 */ /* 0x000fc800078efcff */
[----:B------:R-:W-:Y:S02]  /*eee40*/  ISETP.GE.AND P0, PT, R11, UR33, PT ;  /* 0x000000210b007c0c */ /* 0x000fe4000bf06270 */
[----:B------:R-:W-:Y:S01]  /*eee50*/  LOP3.LUT R2, R2, 0xffbfffff, RZ, 0xc0, !PT ;  /* 0xffbfffff02027812 */ /* 0x000fe200078ec0ff */
[----:B------:R-:W4:Y:S01]  /*eee60*/  LDCU.64 UR32, c[0x0][0x398] ;  /* 0x00007300ff2077ac */ /* 0x000f220008000a00 */
[----:B0-----:R-:W-:Y:S02]  /*eee70*/  ISETP.LT.AND P1, PT, R17, UR36, !P0 ;  /* 0x0000002411007c0c */ /* 0x001fe4000c721270 */
[----:B------:R-:W-:Y:S02]  /*eee80*/  PRMT R11, R18, 0x5410, R19 ;  /* 0x00005410120b7816 */ /* 0x000fe40000000013 */
[----:B------:R-:W3:Y:S04]  /*eee90*/  LDL.LU R19, [R1+0x140] ;  /* 0x0001400001137983 */ /* 0x000ee80000300800 */
[----:B------:R2:W-:Y:S04]  /*eeea0*/  STL [R1+0x34], R11 ;  /* 0x0000340b01007387 */ /* 0x0005e80000100800 */
[----:B------:R-:W3:Y:S01]  /*eeeb0*/  LDL.LU R18, [R1+0x4c] ;  /* 0x00004c0001127983 */ /* 0x000ee20000300800 */
[----:B------:R-:W-:Y:S01]  /*eeec0*/  ISETP.LT.AND P0, PT, R0, UR26, !P0 ;  /* 0x0000001a00007c0c */ /* 0x000fe2000c701270 */
[----:B------:R-:W-:Y:S01]  /*eeed0*/  VIADD R27, R29, 0x18 ;  /* 0x000000181d1b7836 */ /* 0x000fe20000000000 */
[----:B------:R-:W0:Y:S01]  /*eeee0*/  LDCU UR26, c[0x0][0x39c] ;  /* 0x00007380ff1a77ac */ /* 0x000e220008000800 */
[----:B------:R-:W-:-:S04]  /*eeef0*/  @P1 LOP3.LUT R2, R2, 0x400000, RZ, 0xfc, !PT ;  /* 0x0040000002021812 */ /* 0x000fc800078efcff */
[----:B------:R-:W-:-:S06]  /*eef00*/  LOP3.LUT R2, R2, 0xffdfffff, RZ, 0xc0, !PT ;  /* 0xffdfffff02027812 */ /* 0x000fcc00078ec0ff */
[----:B------:R-:W-:Y:S02]  /*eef10*/  @P0 LOP3.LUT R2, R2, 0x200000, RZ, 0xfc, !PT ;  /* 0x0020000002020812 */ /* 0x000fe400078efcff */
[----:B--2---:R-:W-:Y:S02]  /*eef20*/  PRMT R11, R15, 0x5410, R16 ;  /* 0x000054100f0b7816 */ /* 0x004fe40000000010 */
        /* <DEDUP_REMOVED lines=8> */
[----:B----4-:R-:W-:Y:S02]  /*eefb0*/  ISETP.LT.AND P1, PT, R17, UR32, !P0 ;  /* 0x0000002011007c0c */ /* 0x010fe4000c721270 */
[----:B------:R-:W-:Y:S02]  /*eefc0*/  ISETP.LT.AND P0, PT, R0, UR24, !P0 ;  /* 0x0000001800007c0c */ /* 0x000fe4000c701270 */
[----:B------:R-:W-:Y:S01]  /*eefd0*/  LOP3.LUT R2, R2, 0xffefffff, RZ, 0xc0, !PT ;  /* 0xffefffff02027812 */ /* 0x000fe200078ec0ff */
[----:B------:R4:W-:Y:S01]  /*eefe0*/  STL [R1+0x3c], R11 ;  /* 0x00003c0b01007387 */ /* 0x0009e20000100800 */
[----:B------:R-:W-:-:S02]  /*eeff0*/  PRMT R23, R23, 0x5410, R24 ;  /* 0x0000541017177816 */ /* 0x000fc40000000018 */
[----:B------:R-:W-:-:S05]  /*ef000*/  PRMT R19, R19, 0x5410, R20 ;  /* 0x0000541013137816 */ /* 0x000fca0000000014 */
[----:B------:R-:W-:Y:S01]  /*ef010*/  @P1 LOP3.LUT R2, R2, 0x100000, RZ, 0xfc, !PT ;  /* 0x0010000002021812 */ /* 0x000fe200078efcff */
[----:B----4-:R-:W-:Y:S01]  /*ef020*/  VIADD R11, R29, 0x36 ;  /* 0x000000361d0b7836 */ /* 0x010fe20000000000 */
[----:B--2---:R-:W-:Y:S02]  /*ef030*/  PRMT R15, R5, 0x5410, R15 ;  /* 0x00005410050f7816 */ /* 0x004fe4000000000f */
[----:B------:R-:W-:Y:S01]  /*ef040*/  LOP3.LUT R2, R2, 0xfff7ffff, RZ, 0xc0, !PT ;  /* 0xfff7ffff02027812 */ /* 0x000fe200078ec0ff */
[----:B------:R-:W-:Y:S01]  /*ef050*/  VIADD R28, R29, 0x1f ;  /* 0x0000001f1d1c7836 */ /* 0x000fe20000000000 */
[----:B------:R-:W2:Y:S02]  /*ef060*/  LDCU UR24, c[0x0][0x39c] ;  /* 0x00007380ff1877ac */ /* 0x000ea40008000800 */
[----:B------:R-:W-:Y:S02]  /*ef070*/  @P0 LOP3.LUT R2, R2, 0x80000, RZ, 0xfc, !PT ;  /* 0x0008000002020812 */ /* 0x000fe400078efcff */
[----:B------:R-:W-:Y:S01]  /*ef080*/  ISETP.GE.AND P0, PT, R11, UR39, PT ;  /* 0x000000270b007c0c */ /* 0x000fe2000bf06270 */
[----:B------:R-:W4:Y:S03]  /*ef090*/  LDCU.64 UR38, c[0x0][0x398] ;  /* 0x00007300ff2677ac */ /* 0x000f260008000a00 */
[----:B0-----:R-:W-:-:S02]  /*ef0a0*/  ISETP.LT.AND P1, PT, R17, UR30, !P0 ;  /* 0x0000001e11007c0c */ /* 0x001fc4000c721270 */
[----:B------:R-:W-:Y:S02]  /*ef0b0*/  ISETP.LT.AND P0, PT, R0, UR22, !P0 ;  /* 0x0000001600007c0c */ /* 0x000fe4000c701270 */
[----:B------:R-:W-:Y:S02]  /*ef0c0*/  LOP3.LUT R2, R2, 0xfffbffff, RZ, 0xc0, !PT ;  /* 0xfffbffff02027812 */ /* 0x000fe400078ec0ff */
[----:B------:R-:W-:Y:S01]  /*ef0d0*/  PRMT R11, R21, 0x5410, R22 ;  /* 0x00005410150b7816 */ /* 0x000fe20000000016 */
[----:B------:R-:W-:Y:S01]  /*ef0e0*/  STL [R1+0xb0], R23 ;  /* 0x0000b01701007387 */ /* 0x000fe20000100800 */
[C---:B------:R-:W-:Y:S02]  /*ef0f0*/  VIADD R24, R29.reuse, 0x17 ;  /* 0x000000171d187836 */ /* 0x040fe40000000000 */
[----:B------:R-:W-:Y:S01]  /*ef100*/  VIADD R20, R29, 0x13 ;  /* 0x000000131d147836 */ /* 0x000fe20000000000 */
[----:B------:R-:W0:Y:S01]  /*ef110*/  LDCU UR22, c[0x0][0x39c] ;  /* 0x00007380ff1677ac */ /* 0x000e220008000800 */
[----:B------:R1:W-:Y:S01]  /*ef120*/  STL [R1+0xb4], R11 ;  /* 0x0000b40b01007387 */ /* 0x0003e20000100800 */
[----:B------:R-:W-:-:S04]  /*ef130*/  @P1 LOP3.LUT R2, R2, 0x40000, RZ, 0xfc, !PT ;  /* 0x0004000002021812 */ /* 0x000fc800078efcff */
[----:B------:R-:W-:Y:S01]  /*ef140*/  LOP3.LUT R2, R2, 0xfffdffff, RZ, 0xc0, !PT ;  /* 0xfffdffff02027812 */ /* 0x000fe200078ec0ff */
[----:B-1----:R-:W-:-:S03]  /*ef150*/  VIADD R11, R29, 0x35 ;  /* 0x000000351d0b7836 */ /* 0x002fc60000000000 */
[----:B------:R-:W-:Y:S02]  /*ef160*/  @P0 LOP3.LUT R2, R2, 0x20000, RZ, 0xfc, !PT ;  /* 0x0002000002020812 */ /* 0x000fe400078efcff */
[----:B------:R-:W-:Y:S02]  /*ef170*/  ISETP.GE.AND P0, PT, R11, UR41, PT ;  /* 0x000000290b007c0c */ /* 0x000fe4000bf06270 */
[----:B------:R-:W-:Y:S02]  /*ef180*/  PRMT R11, R16, 0x5410, R18 ;  /* 0x00005410100b7816 */ /* 0x000fe40000000012 */
[----:B------:R-:W-:Y:S01]  /*ef190*/  LOP3.LUT R2, R2, 0xfffeffff, RZ, 0xc0, !PT ;  /* 0xfffeffff02027812 */ /* 0x000fe200078ec0ff */
[----:B------:R-:W-:Y:S01]  /*ef1a0*/  STL [R1+0xb8], R19 ;  /* 0x0000b81301007387 */ /* 0x000fe20000100800 */
[----:B----4-:R-:W-:Y:S02]  /*ef1b0*/  ISETP.LT.AND P1, PT, R17, UR38, !P0 ;  /* 0x0000002611007c0c */ /* 0x010fe4000c721270 */
[----:B------:R-:W-:Y:S01]  /*ef1c0*/  ISETP.LT.AND P0, PT, R0, UR4, !P0 ;  /* 0x0000000400007c0c */ /* 0x000fe2000c701270 */
[----:B------:R1:W-:Y:S04]  /*ef1d0*/  STL [R1+0x80], R11 ;  /* 0x0000800b01007387 */ /* 0x0003e80000100800 */
[----:B------:R-:W4:Y:S01]  /*ef1e0*/  LDL.LU R5, [R1+0x36c4] ;  /* 0x0036c40001057983 */ /* 0x000f220000300800 */
[----:B------:R-:W0:Y:S05]  /*ef1f0*/  LDCU.64 UR40, c[0x0][0x398] ;  /* 0x00007300ff2877ac */ /* 0x000e2a0008000a00 */
[----:B------:R-:W-:Y:S01]  /*ef200*/  @P1 LOP3.LUT R2, R2, 0x10000, RZ, 0xfc, !PT ;  /* 0x0001000002021812 */ /* 0x000fe200078efcff */
[----:B-1----:R-:W-:-:S02]  /*ef210*/  VIADD R11, R29, 0x34 ;  /* 0x000000341d0b7836 */ /* 0x002fc40000000000 */
[C---:B------:R-:W-:Y:S02]  /*ef220*/  VIADD R23, R29.reuse, 0x16 ;  /* 0x000000161d177836 */ /* 0x040fe40000000000 */
[C---:B------:R-:W-:Y:S01]  /*ef230*/  VIADD R22, R29.reuse, 0x15 ;  /* 0x000000151d167836 */ /* 0x040fe20000000000 */
[----:B------:R-:W-:Y:S01]  /*ef240*/  LOP3.LUT R2, R2, 0xffff7fff, RZ, 0xc0, !PT ;  /* 0xffff7fff02027812 */ /* 0x000fe200078ec0ff */
[----:B------:R1:W-:Y:S01]  /*ef250*/  STL [R1+0x84], R15 ;  /* 0x0000840f01007387 */ /* 0x0003e20000100800 */
[C---:B------:R-:W-:Y:S02]  /*ef260*/  VIADD R21, R29.reuse, 0x14 ;  /* 0x000000141d157836 */ /* 0x040fe40000000000 */
[----:B------:R-:W-:Y:S01]  /*ef270*/  VIADD R19, R29, 0x12 ;  /* 0x000000121d137836 */ /* 0x000fe20000000000 */
[----:B------:R-:W-:Y:S02]  /*ef280*/  @P0 LOP3.LUT R2, R2, 0x8000, RZ, 0xfc, !PT ;  /* 0x0000800002020812 */ /* 0x000fe400078efcff */
[----:B------:R-:W-:-:S02]  /*ef290*/  ISETP.GE.AND P0, PT, R11, UR29, PT ;  /* 0x0000001d0b007c0c */ /* 0x000fc4000bf06270 */
[----:B---3--:R-:W-:Y:S01]  /*ef2a0*/  PRMT R11, R14, 0x5410, R12 ;  /* 0x000054100e0b7816 */ /* 0x008fe2000000000c */
[----:B------:R-:W3:Y:S01]  /*ef2b0*/  LDCU.64 UR28, c[0x0][0x398] ;  /* 0x00007300ff1c77ac */ /* 0x000ee20008000a00 */
[----:B------:R-:W2:Y:S01]  /*ef2c0*/  LDL.LU R14, [R1+0x36c0] ;  /* 0x0036c000010e7983 */ /* 0x000ea20000300800 */
[----:B0-----:R-:W-:Y:S02]  /*ef2d0*/  ISETP.LT.AND P1, PT, R17, UR40, !P0 ;  /* 0x0000002811007c0c */ /* 0x001fe4000c721270 */
[----:B------:R-:W-:Y:S02]  /*ef2e0*/  ISETP.LT.AND P0, PT, R0, UR6, !P0 ;  /* 0x0000000600007c0c */ /* 0x000fe4000c701270 */
[----:B------:R-:W-:Y:S01]  /*ef2f0*/  LOP3.LUT R2, R2, 0xffffbfff, RZ, 0xc0, !PT ;  /* 0xffffbfff02027812 */ /* 0x000fe200078ec0ff */
[----:B------:R4:W-:Y:S01]  /*ef300*/  STL [R1+0x88], R11 ;  /* 0x0000880b01007387 */ /* 0x0009e20000100800 */
[C---:B------:R-:W-:Y:S02]  /*ef310*/  VIADD R18, R29.reuse, 0x11 ;  /* 0x000000111d127836 */ /* 0x040fe40000000000 */
[----:B------:R-:W-:-:S02]  /*ef320*/  VIADD R16, R29, 0x10 ;  /* 0x000000101d107836 */ /* 0x000fc40000000000 */
[C---:B-1----:R-:W-:Y:S02]  /*ef330*/  VIADD R15, R29.reuse, 0xf ;  /* 0x0000000f1d0f7836 */ /* 0x042fe40000000000 */
[----:B------:R-:W-:Y:S01]  /*ef340*/  VIADD R12, R29, 0xc ;  /* 0x0000000c1d0c7836 */ /* 0x000fe20000000000 */
[----:B------:R-:W0:Y:S01]  /*ef350*/  LDCU UR6, c[0x0][0x39c] ;  /* 0x00007380ff0677ac */ /* 0x000e220008000800 */
[----:B------:R-:W1:Y:S01]  /*ef360*/  LDCU UR4, c[0x0][0x39c] ;  /* 0x00007380ff0477ac */ /* 0x000e620008000800 */
[----:B------:R-:W-:-:S04]  /*ef370*/  @P1 LOP3.LUT R2, R2, 0x4000, RZ, 0xfc, !PT ;  /* 0x0000400002021812 */ /* 0x000fc800078efcff */
[----:B------:R-:W-:-:S04]  /*ef380*/  LOP3.LUT R2, R2, 0xffffdfff, RZ, 0xc0, !PT ;  /* 0xffffdfff02027812 */ /* 0x000fc800078ec0ff */
[----:B------:R-:W-:-:S04]  /*ef390*/  @P0 LOP3.LUT R2, R2, 0x2000, RZ, 0xfc, !PT ;  /* 0x0000200002020812 */ /* 0x000fc800078efcff */
[----:B------:R-:W-:Y:S02]  /*ef3a0*/  LOP3.LUT R2, R2, 0xffffefff, RZ, 0xc0, !PT ;  /* 0xffffefff02027812 */ /* 0x000fe400078ec0ff */
[----:B----4-:R-:W-:Y:S02]  /*ef3b0*/  PRMT R11, R5, 0x5410, R4 ;  /* 0x00005410050b7816 */ /* 0x010fe40000000004 */
[----:B------:R-:W4:Y:S04]  /*ef3c0*/  LDL.LU R4, [R1+0x36bc] ;  /* 0x0036bc0001047983 */ /* 0x000f280000300800 */
[----:B------:R-:W4:Y:S04]  /*ef3d0*/  LDL.LU R5, [R1+0x3620] ;  /* 0x0036200001057983 */ /* 0x000f280000300800 */
[----:B------:R0:W-:Y:S02]  /*ef3e0*/  STL [R1+0x20], R11 ;  /* 0x0000200b01007387 */ /* 0x0001e40000100800 */
[----:B0-----:R-:W-:-:S05]  /*ef3f0*/  VIADD R11, R29, 0x33 ;  /* 0x000000331d0b7836 */ /* 0x001fca0000000000 */
[----:B------:R-:W-:Y:S01]  /*ef400*/  ISETP.GE.AND P0, PT, R11, UR35, PT ;  /* 0x000000230b007c0c */ /* 0x000fe2000bf06270 */
[----:B------:R-:W0:Y:S01]  /*ef410*/  LDCU.64 UR34, c[0x0][0x398] ;  /* 0x00007300ff2277ac */ /* 0x000e220008000a00 */
[----:B--2---:R-:W-:Y:S02]  /*ef420*/  PRMT R11, R14, 0x5410, R3 ;  /* 0x000054100e0b7816 */ /* 0x004fe40000000003 */
[----:B------:R-:W2:Y:S01]  /*ef430*/  LDL.LU R3, [R1+0x36b8] ;  /* 0x0036b80001037983 */ /* 0x000ea20000300800 */
[----:B---3--:R-:W-:Y:S02]  /*ef440*/  ISETP.LT.AND P1, PT, R17, UR28, !P0 ;  /* 0x0000001c11007c0c */ /* 0x008fe4000c721270 */
[----:B------:R-:W-:Y:S01]  /*ef450*/  ISETP.LT.AND P0, PT, R0, UR8, !P0 ;  /* 0x0000000800007c0c */ /* 0x000fe2000c701270 */
[----:B------:R3:W-:Y:S01]  /*ef460*/  STL [R1+0x24], R11 ;  /* 0x0000240b01007387 */ /* 0x0007e20000100800 */
[----:B----4-:R-:W-:-:S09]  /*ef470*/  LOP3.LUT R5, R5, 0x1f0, RZ, 0xc0, !PT ;  /* 0x000001f005057812 */ /* 0x010fd200078ec0ff */
[----:B------:R-:W-:Y:S01]  /*ef480*/  @P1 LOP3.LUT R2, R2, 0x1000, RZ, 0xfc, !PT ;  /* 0x0000100002021812 */ /* 0x000fe200078efcff */
[C---:B---3--:R-:W-:Y:S01]  /*ef490*/  VIADD R11, R29.reuse, 0x32 ;  /* 0x000000321d0b7836 */ /* 0x048fe20000000000 */
[----:B------:R-:W-:Y:S01]  /*ef4a0*/  LOP3.LUT R4, R4, 0xbfffffff, RZ, 0xc0, !PT ;  /* 0xbfffffff04047812 */ /* 0x000fe200078ec0ff */
[----:B------:R-:W-:Y:S01]  /*ef4b0*/  VIADD R14, R29, 0xe ;  /* 0x0000000e1d0e7836 */ /* 0x000fe20000000000 */
[----:B------:R-:W-:Y:S01]  /*ef4c0*/  LOP3.LUT R2, R2, 0xfffff7ff, RZ, 0xc0, !PT ;  /* 0xfffff7ff02027812 */ /* 0x000fe200078ec0ff */
[----:B------:R-:W3:Y:S03]  /*ef4d0*/  LDCU UR8, c[0x0][0x39c] ;  /* 0x00007380ff0877ac */ /* 0x000ee60008000800 */
[----:B------:R-:W-:Y:S02]  /*ef4e0*/  @P0 LOP3.LUT R2, R2, 0x800, RZ, 0xfc, !PT ;  /* 0x0000080002020812 */ /* 0x000fe400078efcff */
[----:B------:R-:W-:Y:S01]  /*ef4f0*/  ISETP.GE.AND P0, PT, R11, UR37, PT ;  /* 0x000000250b007c0c */ /* 0x000fe2000bf06270 */
[----:B------:R-:W4:Y:S03]  /*ef500*/  LDCU.64 UR36, c[0x0][0x398] ;  /* 0x00007300ff2477ac */ /* 0x000f260008000a00 */
[----:B0-----:R-:W-:-:S02]  /*ef510*/  ISETP.LT.AND P1, PT, R17, UR34, !P0 ;  /* 0x0000002211007c0c */ /* 0x001fc4000c721270 */
[----:B------:R-:W-:Y:S02]  /*ef520*/  ISETP.LT.AND P0, PT, R0, UR10, !P0 ;  /* 0x0000000a00007c0c */ /* 0x000fe4000c701270 */
[----:B------:R-:W-:Y:S01]  /*ef530*/  LOP3.LUT R2, R2, 0xfffffbff, RZ, 0xc0, !PT ;  /* 0xfffffbff02027812 */ /* 0x000fe200078ec0ff */
[----:B------:R-:W-:Y:S01]  /*ef540*/  VIADD R11, R29, 0x31 ;  /* 0x000000311d0b7836 */ /* 0x000fe20000000000 */
[----:B--2---:R-:W-:Y:S01]  /*ef550*/  LOP3.LUT R3, R3, 0xbfffffff, RZ, 0xc0, !PT ;  /* 0xbfffffff03037812 */ /* 0x004fe200078ec0ff */
[----:B------:R0:W-:Y:S01]  /*ef560*/  STL [R1+0x28], R10 ;  /* 0x0000280a01007387 */ /* 0x0001e20000100800 */
[----:B------:R-:W2:Y:S05]  /*ef570*/  LDCU UR10, c[0x0][0x39c] ;  /* 0x00007380ff0a77ac */ /* 0x000eaa0008000800 */
        /* <DEDUP_REMOVED lines=8> */
[C---:B------:R-:W-:Y:S01]  /*ef600*/  VIADD R11, R29.reuse, 0x30 ;  /* 0x000000301d0b7836 */ /* 0x040fe20000000000 */
[----:B------:R4:W-:Y:S01]  /*ef610*/  STL [R1+0x2c], R8 ;  /* 0x00002c0801007387 */ /* 0x0009e20000100800 */
[----:B0-----:R-:W-:Y:S01]  /*ef620*/  VIADD R10, R29, 0x9 ;  /* 0x000000091d0a7836 */ /* 0x001fe20000000000 */
        /* <DEDUP_REMOVED lines=10> */
[----:B------:R1:W-:Y:S01]  /*ef6d0*/  STL [R1+0x60], R6 ;  /* 0x0000600601007387 */ /* 0x0003e20000100800 */
[----:B----4-:R-:W-:Y:S01]  /*ef6e0*/  VIADD R8, R29, 0xa ;  /* 0x0000000a1d087836 */ /* 0x010fe20000000000 */
[----:B------:R-:W4:Y:S05]  /*ef6f0*/  LDCU UR14, c[0x0][0x39c] ;  /* 0x00007380ff0e77ac */ /* 0x000f2a0008000800 */
[----:B------:R-:W-:-:S04]  /*ef700*/  @P1 LOP3.LUT R2, R2, 0x8, RZ, 0xfc, !PT ;  /* 0x0000000802021812 */ /* 0x000fc800078efcff */
[----:B------:R-:W-:-:S04]  /*ef710*/  LOP3.LUT R2, R2, 0xfffffffd, RZ, 0xc0, !PT ;  /* 0xfffffffd02027812 */ /* 0x000fc800078ec0ff */
[----:B------:R-:W-:Y:S02]  /*ef720*/  @P0 LOP3.LUT R2, R2, 0x2, RZ, 0xfc, !PT ;  /* 0x0000000202020812 */ /* 0x000fe400078efcff */
[----:B------:R-:W-:Y:S01]  /*ef730*/  ISETP.GE.AND P0, PT, R11, UR39, PT ;  /* 0x000000270b007c0c */ /* 0x000fe2000bf06270 */
[----:B------:R-:W-:Y:S01]  /*ef740*/  VIADD R11, R29, 0x2e ;  /* 0x0000002e1d0b7836 */ /* 0x000fe20000000000 */
[----:B------:R-:W2:Y:S02]  /*ef750*/  LDCU.64 UR38, c[0x0][0x398] ;  /* 0x00007300ff2677ac */ /* 0x000ea40008000a00 */
[----:B0-----:R-:W-:Y:S02]  /*ef760*/  ISETP.LT.AND P1, PT, R17, UR30, !P0 ;  /* 0x0000001e11007c0c */ /* 0x001fe4000c721270 */
[----:B------:R-:W-:Y:S02]  /*ef770*/  ISETP.LT.AND P0, PT, R0, UR16, !P0 ;  /* 0x0000001000007c0c */ /* 0x000fe4000c701270 */
[----:B------:R-:W-:Y:S01]  /*ef780*/  LOP3.LUT R2, R2, 0xfffffffe, RZ, 0xc0, !PT ;  /* 0xfffffffe02027812 */ /* 0x000fe200078ec0ff */
[----:B------:R0:W-:Y:S01]  /*ef790*/  STL [R1+0x1f4], R5 ;  /* 0x0001f40501007387 */ /* 0x0001e20000100800 */
[----:B-1----:R-:W-:Y:S01]  /*ef7a0*/  VIADD R6, R29, 0x1a ;  /* 0x0000001a1d067836 */ /* 0x002fe20000000000 */
[----:B------:R-:W1:Y:S08]  /*ef7b0*/  LDCU UR16, c[0x0][0x39c] ;  /* 0x00007380ff1077ac */ /* 0x000e700008000800 */
[----:B------:R-:W-:-:S02]  /*ef7c0*/  @P0 LOP3.LUT R3, R3, 0x40000000, RZ, 0xfc, !PT ;  /* 0x4000000003030812 */ /* 0x000fc400078efcff */
[----:B------:R-:W-:Y:S02]  /*ef7d0*/  ISETP.GE.AND P0, PT, R11, UR41, PT ;  /* 0x000000290b007c0c */ /* 0x000fe4000bf06270 */
[----:B------:R-:W-:Y:S02]  /*ef7e0*/  @P1 LOP3.LUT R2, R2, 0x1, RZ, 0xfc, !PT ;  /* 0x0000000102021812 */ /* 0x000fe400078efcff */
[----:B------:R-:W-:Y:S02]  /*ef7f0*/  LOP3.LUT R3, R3, 0xefffffff, RZ, 0xc0, !PT ;  /* 0xefffffff03037812 */ /* 0x000fe400078ec0ff */
[----:B------:R-:W-:Y:S02]  /*ef800*/  ISETP.LT.AND P1, PT, R17, UR46, !P0 ;  /* 0x0000002e11007c0c */ /* 0x000fe4000c721270 */
[----:B------:R-:W-:Y:S01]  /*ef810*/  ISETP.LT.AND P0, PT, R0, UR18, !P0 ;  /* 0x0000001200007c0c */ /* 0x000fe2000c701270 */
[C---:B------:R-:W-:Y:S01]  /*ef820*/  VIADD R11, R29.reuse, 0x2d ;  /* 0x0000002d1d0b7836 */ /* 0x040fe20000000000 */
[----:B------:R-:W1:Y:S01]  /*ef830*/  LDCU.64 UR40, c[0x0][0x398] ;  /* 0x00007300ff2877ac */ /* 0x000e620008000a00 */
[----:B0-----:R-:W-:Y:S01]  /*ef840*/  VIADD R5, R29, 0x159 ;  /* 0x000001591d057836 */ /* 0x001fe20000000000 */
[----:B------:R0:W-:Y:S01]  /*ef850*/  STL [R1+0x36b0], R10 ;  /* 0x0036b00a01007387 */ /* 0x0001e20000100800 */
[----:B------:R-:W0:Y:S06]  /*ef860*/  LDCU UR46, c[0x0][0x39c] ;  /* 0x00007380ff2e77ac */ /* 0x000e2c0008000800 */
[----:B------:R-:W-:Y:S01]  /*ef870*/  @P1 LOP3.LUT R3, R3, 0x10000000, RZ, 0xfc, !PT ;  /* 0x1000000003031812 */ /* 0x000fe200078efcff */
[----:B------:R-:W0:Y:S03]  /*ef880*/  LDCU UR18, c[0x0][0x39c] ;  /* 0x00007380ff1277ac */ /* 0x000e260008000800 */
[----:B------:R-:W-:-:S04]  /*ef890*/  LOP3.LUT R3, R3, 0xfbffffff, RZ, 0xc0, !PT ;  /* 0xfbffffff03037812 */ /* 0x000fc800078ec0ff */
[----:B------:R-:W-:Y:S02]  /*ef8a0*/  @P0 LOP3.LUT R3, R3, 0x4000000, RZ, 0xfc, !PT ;  /* 0x0400000003030812 */ /* 0x000fe400078efcff */
[----:B------:R-:W-:Y:S02]  /*ef8b0*/  ISETP.GE.AND P0, PT, R11, UR29, PT ;  /* 0x0000001d0b007c0c */ /* 0x000fe4000bf06270 */
[----:B------:R-:W-:Y:S02]  /*ef8c0*/  LOP3.LUT R3, R3, 0xfeffffff, RZ, 0xc0, !PT ;  /* 0xfeffffff03037812 */ /* 0x000fe400078ec0ff */
[----:B------:R-:W-:Y:S02]  /*ef8d0*/  ISETP.LT.AND P1, PT, R17, UR44, !P0 ;  /* 0x0000002c11007c0c */ /* 0x000fe4000c721270 */
[----:B------:R-:W-:Y:S01]  /*ef8e0*/  ISETP.LT.AND P0, PT, R0, UR20, !P0 ;  /* 0x0000001400007c0c */ /* 0x000fe2000c701270 */
[C---:B------:R-:W-:Y:S01]  /*ef8f0*/  VIADD R11, R29.reuse, 0x2c ;  /* 0x0000002c1d0b7836 */ /* 0x040fe20000000000 */
[----:B------:R-:W1:Y:S01]  /*ef900*/  LDCU.64 UR28, c[0x0][0x398] ;  /* 0x00007300ff1c77ac */ /* 0x000e620008000a00 */
[----:B------:R1:W-:Y:S01]  /*ef910*/  STL [R1+0x366c], R2 ;  /* 0x00366c0201007387 */ /* 0x0003e20000100800 */
[----:B0-----:R-:W-:Y:S01]  /*ef920*/  VIADD R10, R29, 0x1e ;  /* 0x0000001e1d0a7836 */ /* 0x001fe20000000000 */
[----:B------:R-:W0:Y:S01]  /*ef930*/  LDCU UR20, c[0x0][0x39c] ;  /* 0x00007380ff1477ac */ /* 0x000e220008000800 */
[----:B------:R-:W0:Y:S05]  /*ef940*/  LDCU UR44, c[0x0][0x39c] ;  /* 0x00007380ff2c77ac */ /* 0x000e2a0008000800 */
[----:B------:R-:W-:-:S04]  /*ef950*/  @P1 LOP3.LUT R3, R3, 0x1000000, RZ, 0xfc, !PT ;  /* 0x0100000003031812 */ /* 0x000fc800078efcff */
[----:B------:R-:W-:-:S04]  /*ef960*/  LOP3.LUT R3, R3, 0xffbfffff, RZ, 0xc0, !PT ;  /* 0xffbfffff03037812 */ /* 0x000fc800078ec0ff */
[----:B------:R-:W-:Y:S02]  /*ef970*/  @P0 LOP3.LUT R3, R3, 0x400000, RZ, 0xfc, !PT ;  /* 0x0040000003030812 */ /* 0x000fe400078efcff */
[----:B------:R-:W-:Y:S02]  /*ef980*/  ISETP.GE.AND P0, PT, R11, UR35, PT ;  /* 0x000000230b007c0c */ /* 0x000fe4000bf06270 */
[----:B------:R-:W-:Y:S02]  /*ef990*/  LOP3.LUT R3, R3, 0xffefffff, RZ, 0xc0, !PT ;  /* 0xffefffff03037812 */ /* 0x000fe400078ec0ff */
[----:B------:R-:W-:Y:S02]  /*ef9a0*/  ISETP.LT.AND P1, PT, R17, UR42, !P0 ;  /* 0x0000002a11007c0c */ /* 0x000fe4000c721270 */
[----:B------:R-:W-:Y:S01]  /*ef9b0*/  ISETP.LT.AND P0, PT, R0, UR76, !P0 ;  /* 0x0000004c00007c0c */ /* 0x000fe2000c701270 */
[----:B------:R-:W0:Y:S01]  /*ef9c0*/  LDCU UR76, c[0x0][0x398] ;  /* 0x00007300ff4c77ac */ /* 0x000e220008000800 */
[C---:B------:R-:W-:Y:S01]  /*ef9d0*/  VIADD R11, R29.reuse, 0x2b ;  /* 0x0000002b1d0b7836 */ /* 0x040fe20000000000 */
[----:B------:R-:W0:Y:S01]  /*ef9e0*/  LDCU.64 UR34, c[0x0][0x398] ;  /* 0x00007300ff2277ac */ /* 0x000e220008000a00 */
[----:B-1----:R-:W-:Y:S01]  /*ef9f0*/  VIADD R2, R29, 0x19 ;  /* 0x000000191d027836 */ /* 0x002fe20000000000 */
[----:B------:R-:W1:Y:S06]  /*efa00*/  LDCU UR42, c[0x0][0x39c] ;  /* 0x00007380ff2a77ac */ /* 0x000e6c0008000800 */
[----:B------:R-:W-:-:S04]  /*efa10*/  @P1 LOP3.LUT R3, R3, 0x100000, RZ, 0xfc, !PT ;  /* 0x0010000003031812 */ /* 0x000fc800078efcff */
[----:B------:R-:W-:-:S04]  /*efa20*/  LOP3.LUT R3, R3, 0xfffbffff, RZ, 0xc0, !PT ;  /* 0xfffbffff03037812 */ /* 0x000fc800078ec0ff */
[----:B------:R-:W-:Y:S02]  /*efa30*/  @P0 LOP3.LUT R3, R3, 0x40000, RZ, 0xfc, !PT ;  /* 0x0004000003030812 */ /* 0x000fe400078efcff */
[----:B------:R-:W-:Y:S02]  /*efa40*/  ISETP.GE.AND P0, PT, R11, UR37, PT ;  /* 0x000000250b007c0c */ /* 0x000fe4000bf06270 */
[----:B------:R-:W-:Y:S02]  /*efa50*/  LOP3.LUT R3, R3, 0xfffdffff, RZ, 0xc0, !PT ;  /* 0xfffdffff03037812 */ /* 0x000fe400078ec0ff */
[----:B--2---:R-:W-:Y:S02]  /*efa60*/  ISETP.LT.AND P1, PT, R17, UR38, !P0 ;  /* 0x0000002611007c0c */ /* 0x004fe4000c721270 */
[----:B0-----:R-:W-:Y:S01]  /*efa70*/  ISETP.LT.AND P0, PT, R0, UR76, !P0 ;  /* 0x0000004c00007c0c */ /* 0x001fe2000c701270 */
[----:B------:R-:W0:Y:S01]  /*efa80*/  LDCU UR76, c[0x0][0x398] ;  /* 0x00007300ff4c77ac */ /* 0x000e220008000800 */
[----:B------:R-:W-:Y:S01]  /*efa90*/  VIADD R11, R29, 0x2a ;  /* 0x0000002a1d0b7836 */ /* 0x000fe20000000000 */
[----:B------:R-:W2:Y:S08]  /*efaa0*/  LDCU.64 UR36, c[0x0][0x398] ;  /* 0x00007300ff2477ac */ /* 0x000eb00008000a00 */
[----:B------:R-:W-:-:S04]  /*efab0*/  @P1 LOP3.LUT R3, R3, 0x20000, RZ, 0xfc, !PT ;  /* 0x0002000003031812 */ /* 0x000fc800078efcff */
[----:B------:R-:W-:-:S04]  /*efac0*/  LOP3.LUT R3, R3, 0xffffbfff, RZ, 0xc0, !PT ;  /* 0xffffbfff03037812 */ /* 0x000fc800078ec0ff */
[----:B------:R-:W-:Y:S02]  /*efad0*/  @P0 LOP3.LUT R3, R3, 0x4000, RZ, 0xfc, !PT ;  /* 0x0000400003030812 */ /* 0x000fe400078efcff */
[----:B------:R-:W-:Y:S02]  /*efae0*/  ISETP.GE.AND P0, PT, R11, UR33, PT ;  /* 0x000000210b007c0c */ /* 0x000fe4000bf06270 */
[----:B------:R-:W-:Y:S02]  /*efaf0*/  LOP3.LUT R3, R3, 0xffffdfff, RZ, 0xc0, !PT ;  /* 0xffffdfff03037812 */ /* 0x000fe400078ec0ff */
[----:B------:R-:W-:Y:S02]  /*efb00*/  ISETP.LT.AND P1, PT, R17, UR40, !P0 ;  /* 0x0000002811007c0c */ /* 0x000fe4000c721270 */
[----:B0-----:R-:W-:Y:S01]  /*efb10*/  ISETP.LT.AND P0, PT, R0, UR76, !P0 ;  /* 0x0000004c00007c0c */ /* 0x001fe2000c701270 */
[----:B------:R-:W-:Y:S01]  /*efb20*/  VIADD R11, R29, 0x29 ;  /* 0x000000291d0b7836 */ /* 0x000fe20000000000 */
[----:B------:R-:W0:Y:S01]  /*efb30*/  LDCU UR76, c[0x0][0x398] ;  /* 0x00007300ff4c77ac */ /* 0x000e220008000800 */
[----:B------:R-:W0:Y:S08]  /*efb40*/  LDCU.64 UR32, c[0x0][0x398] ;  /* 0x00007300ff2077ac */ /* 0x000e300008000a00 */
        /* <DEDUP_REMOVED lines=16> */
[----:B------:R-:W-:Y:S01]  /*efc50*/  ISETP.LT.AND P0, PT, R0, UR76, !P0 ;  /* 0x0000004c00007c0c */ /* 0x000fe2000c701270 */
[----:B------:R-:W-:Y:S01]  /*efc60*/  VIADD R11, R29, 0x27 ;  /* 0x000000271d0b7836 */ /* 0x000fe20000000000 */
[----:B------:R-:W0:Y:S01]  /*efc70*/  LDCU UR76, c[0x0][0x39c] ;  /* 0x00007380ff4c77ac */ /* 0x000e220008000800 */
[----:B------:R-:W0:Y:S08]  /*efc80*/  LDCU UR47, c[0x0][0x39c] ;  /* 0x00007380ff2f77ac */ /* 0x000e300008000800 */
        /* <DEDUP_REMOVED lines=8> */
[----:B------:R-:W-:Y:S01]  /*efd10*/  VIADD R11, R29, 0x26 ;  /* 0x000000261d0b7836 */ /* 0x000fe20000000000 */
[----:B------:R-:W0:Y:S08]  /*efd20*/  LDCU UR45, c[0x0][0x39c] ;  /* 0x00007380ff2d77ac */ /* 0x000e300008000800 */
[----:B------:R-:W-:-:S04]  /*efd30*/  @P1 LOP3.LUT R3, R3, 0x4, RZ, 0xfc, !PT ;  /* 0x0000000403031812 */ /* 0x000fc800078efcff */
[----:B------:R-:W-:-:S04]  /*efd40*/  LOP3.LUT R3, R3, 0xfffffffe, RZ, 0xc0, !PT ;  /* 0xfffffffe03037812 */ /* 0x000fc800078ec0ff */
[----:B------:R-:W-:-:S05]  /*efd50*/  @P0 LOP3.LUT R3, R3, 0x1, RZ, 0xfc, !PT ;  /* 0x0000000103030812 */ /* 0x000fca00078efcff */
[----:B------:R-:W-:Y:S04]  /*efd60*/  STL [R1+0x3670], R3 ;  /* 0x0036700301007387 */ /* 0x000fe80000100800 */
[----:B------:R0:W-:Y:S04]  /*efd70*/  STL [R1+0x1dc], R5 ;  /* 0x0001dc0501007387 */ /* 0x0001e80000100800 */
[----:B0-----:R-:W3:Y:S01]  /*efd80*/  LDL.LU R5, [R1+0x36b4] ;  /* 0x0036b40001057983 */ /* 0x001ee20000300800 */
[----:B------:R-:W-:Y:S01]  /*efd90*/  ISETP.GE.AND P0, PT, R11, UR43, PT ;  /* 0x0000002b0b007c0c */ /* 0x000fe2000bf06270 */
[----:B------:R-:W-:-:S02]  /*efda0*/  VIADD R11, R29, 0x25 ;  /* 0x000000251d0b7836 */ /* 0x000fc40000000000 */
[----:B------:R-:W-:Y:S01]  /*efdb0*/  VIADD R3, R29, 0x1b ;  /* 0x0000001b1d037836 */ /* 0x000fe20000000000 */
[----:B------:R-:W0:Y:S01]  /*efdc0*/  LDCU UR43, c[0x0][0x39c] ;  /* 0x00007380ff2b77ac */ /* 0x000e220008000800 */
[----:B------:R-:W-:Y:S02]  /*efdd0*/  ISETP.LT.AND P1, PT, R17, UR34, !P0 ;  /* 0x0000002211007c0c */ /* 0x000fe4000c721270 */
[----:B------:R-:W-:Y:S01]  /*efde0*/  ISETP.LT.AND P0, PT, R0, UR49, !P0 ;  /* 0x0000003100007c0c */ /* 0x000fe2000c701270 */
[----:B------:R-:W0:Y:S10]  /*efdf0*/  LDCU UR49, c[0x0][0x398] ;  /* 0x00007300ff3177ac */ /* 0x000e340008000800 */
        /* <DEDUP_REMOVED lines=56> */
[----:B------:R-:W-:Y:S01]  /*f0180*/  VIADD R11, R29, 0x15c ;  /* 0x0000015c1d0b7836 */ /* 0x000fe20000000000 */
[----:B------:R-:W0:Y:S07]  /*f0190*/  LDCU UR49, c[0x0][0x398] ;  /* 0x00007300ff3177ac */ /* 0x000e2e0008000800 */
[----:B------:R-:W-:Y:S01]  /*f01a0*/  @P1 LOP3.LUT R4, R4, 0x100, RZ, 0xfc, !PT ;  /* 0x0000010004041812 */ /* 0x000fe200078efcff */
[----:B------:R1:W-:Y:S03]  /*f01b0*/  STL [R1+0x1d0], R11 ;  /* 0x0001d00b01007387 */ /* 0x0003e60000100800 */
[----:B------:R-:W-:-:S04]  /*f01c0*/  LOP3.LUT R4, R4, 0xffffffbf, RZ, 0xc0, !PT ;  /* 0xffffffbf04047812 */ /* 0x000fc800078ec0ff */
[----:B------:R-:W-:Y:S02]  /*f01d0*/  @P0 LOP3.LUT R4, R4, 0x40, RZ, 0xfc, !PT ;  /* 0x0000004004040812 */ /* 0x000fe400078efcff */
[----:B------:R-:W-:Y:S01]  /*f01e0*/  ISETP.GE.AND P0, PT, R28, UR37, PT ;  /* 0x000000251c007c0c */ /* 0x000fe2000bf06270 */
[C---:B------:R-:W-:Y:S02]  /*f01f0*/  VIADD R25, R29.reuse, 0x15f ;  /* 0x0000015f1d197836 */ /* 0x040fe40000000000 */
[----:B-1----:R-:W-:Y:S01]  /*f0200*/  VIADD R11, R29, 0x15d ;  /* 0x0000015d1d0b7836 */ /* 0x002fe20000000000 */
[----:B------:R-:W1:Y:S01]  /*f0210*/  LDCU.64 UR36, c[0x0][0x398] ;  /* 0x00007300ff2477ac */ /* 0x000e620008000a00 */
[----:B--2---:R-:W-:-:S03]  /*f0220*/  ISETP.LT.AND P1, PT, R17, UR34, !P0 ;  /* 0x0000002211007c0c */ /* 0x004fc6000c721270 */
[----:B------:R2:W-:Y:S01]  /*f0230*/  STL [R1+0x1cc], R11 ;  /* 0x0001cc0b01007387 */ /* 0x0005e20000100800 */
[----:B0-----:R-:W-:Y:S02]  /*f0240*/  ISETP.LT.AND P0, PT, R0, UR49, !P0 ;  /* 0x0000003100007c0c */ /* 0x001fe4000c701270 */
[----:B------:R-:W-:Y:S01]  /*f0250*/  LOP3.LUT R4, R4, 0xffffffdf, RZ, 0xc0, !PT ;  /* 0xffffffdf04047812 */ /* 0x000fe200078ec0ff */
[----:B------:R-:W0:Y:S01]  /*f0260*/  LDCU UR49, c[0x0][0x398] ;  /* 0x00007300ff3177ac */ /* 0x000e220008000800 */
[----:B--2---:R-:W-:-:S05]  /*f0270*/  VIADD R11, R29, 0x15e ;  /* 0x0000015e1d0b7836 */ /* 0x004fca0000000000 */
[----:B------:R2:W-:Y:S04]  /*f0280*/  STL [R1+0x1c8], R11 ;  /* 0x0001c80b01007387 */ /* 0x0005e80000100800 */
[----:B------:R0:W-:Y:S01]  /*f0290*/  STL [R1+0x1c4], R25 ;  /* 0x0001c41901007387 */ /* 0x0001e20000100800 */
[----:B------:R-:W-:Y:S01]  /*f02a0*/  @P1 LOP3.LUT R4, R4, 0x20, RZ, 0xfc, !PT ;  /* 0x0000002004041812 */ /* 0x000fe200078efcff */
[----:B--2---:R-:W-:-:S05]  /*f02b0*/  VIADD R11, R29, 0x160 ;  /* 0x000001601d0b7836 */ /* 0x004fca0000000000 */
[----:B------:R2:W-:Y:S01]  /*f02c0*/  STL [R1+0x1c0], R11 ;  /* 0x0001c00b01007387 */ /* 0x0005e20000100800 */
[C---:B0-----:R-:W-:Y:S01]  /*f02d0*/  VIADD R25, R29.reuse, 0x162 ;  /* 0x000001621d197836 */ /* 0x041fe20000000000 */
[----:B------:R-:W-:Y:S01]  /*f02e0*/  LOP3.LUT R4, R4, 0xfffffffb, RZ, 0xc0, !PT ;  /* 0xfffffffb04047812 */ /* 0x000fe200078ec0ff */
[----:B--2---:R-:W-:-:S03]  /*f02f0*/  VIADD R11, R29, 0x161 ;  /* 0x000001611d0b7836 */ /* 0x004fc60000000000 */
[----:B------:R-:W-:Y:S02]  /*f0300*/  @P0 LOP3.LUT R4, R4, 0x4, RZ, 0xfc, !PT ;  /* 0x0000000404040812 */ /* 0x000fe400078efcff */
[----:B------:R0:W-:Y:S04]  /*f0310*/  STL [R1+0x1bc], R11 ;  /* 0x0001bc0b01007387 */ /* 0x0001e80000100800 */
[----:B------:R2:W-:Y:S01]  /*f0320*/  STL [R1+0x1b8], R25 ;  /* 0x0001b81901007387 */ /* 0x0005e20000100800 */
[----:B------:R-:W-:Y:S01]  /*f0330*/  ISETP.GE.AND P0, PT, R10, UR39, PT ;  /* 0x000000270a007c0c */ /* 0x000fe2000bf06270 */
[----:B------:R-:W3:Y:S01]  /*f0340*/  LDCU.64 UR38, c[0x0][0x398] ;  /* 0x00007300ff2677ac */ /* 0x000ee20008000a00 */
[----:B0-----:R-:W-:Y:S02]  /*f0350*/  VIADD R11, R29, 0x163 ;  /* 0x000001631d0b7836 */ /* 0x001fe40000000000 */
[----:B-1----:R-:W-:-:S03]  /*f0360*/  ISETP.LT.AND P1, PT, R17, UR36, !P0 ;  /* 0x0000002411007c0c */ /* 0x002fc6000c721270 */
[----:B------:R0:W-:Y:S01]  /*f0370*/  STL [R1+0x1b4], R11 ;  /* 0x0001b40b01007387 */ /* 0x0001e20000100800 */
[----:B------:R-:W-:Y:S01]  /*f0380*/  ISETP.LT.AND P0, PT, R0, UR49, !P0 ;  /* 0x0000003100007c0c */ /* 0x000fe2000c701270 */
[C---:B--2---:R-:W-:Y:S01]  /*f0390*/  VIADD R25, R29.reuse, 0x165 ;  /* 0x000001651d197836 */ /* 0x044fe20000000000 */
[----:B------:R-:W1:Y:S01]  /*f03a0*/  LDCU UR49, c[0x0][0x398] ;  /* 0x00007300ff3177ac */ /* 0x000e620008000800 */
[----:B0-----:R-:W-:-:S05]  /*f03b0*/  VIADD R11, R29, 0x164 ;  /* 0x000001641d0b7836 */ /* 0x001fca0000000000 */
[----:B------:R0:W-:Y:S04]  /*f03c0*/  STL [R1+0x1ac], R11 ;  /* 0x0001ac0b01007387 */ /* 0x0001e80000100800 */
[----:B------:R-:W-:Y:S01]  /*f03d0*/  STL [R1+0x1a8], R25 ;  /* 0x0001a81901007387 */ /* 0x000fe20000100800 */
[----:B0-----:R-:W-:-:S05]  /*f03e0*/  VIADD R11, R29, 0x166 ;  /* 0x000001661d0b7836 */ /* 0x001fca0000000000 */
[----:B------:R0:W-:Y:S01]  /*f03f0*/  STL [R1+0x1a4], R11 ;  /* 0x0001a40b01007387 */ /* 0x0001e20000100800 */
[----:B------:R-:W-:-:S03]  /*f0400*/  LOP3.LUT R4, R4, 0xfffffffd, RZ, 0xc0, !PT ;  /* 0xfffffffd04047812 */ /* 0x000fc600078ec0ff */
[----:B------:R-:W2:Y:S01]  /*f0410*/  LDL.LU R10, [R1+0x36b0] ;  /* 0x0036b000010a7983 */ /* 0x000ea20000300800 */
[----:B0-----:R-:W-:Y:S01]  /*f0420*/  VIADD R11, R29, 0x1d ;  /* 0x0000001d1d0b7836 */ /* 0x001fe20000000000 */
[----:B------:R-:W-:Y:S02]  /*f0430*/  @P1 LOP3.LUT R4, R4, 0x2, RZ, 0xfc, !PT ;  /* 0x0000000204041812 */ /* 0x000fe400078efcff */
[----:B---3--:R-:W-:-:S04]  /*f0440*/  LOP3.LUT R5, R5, 0x7fffffff, RZ, 0xc0, !PT ;  /* 0x7fffffff05057812 */ /* 0x008fc800078ec0ff */
[----:B------:R-:W-:Y:S02]  /*f0450*/  @P0 LOP3.LUT R5, R5, 0x80000000, RZ, 0xfc, !PT ;  /* 0x8000000005050812 */ /* 0x000fe400078efcff */
[----:B------:R-:W-:Y:S01]  /*f0460*/  ISETP.GE.AND P0, PT, R11, UR41, PT ;  /* 0x000000290b007c0c */ /* 0x000fe2000bf06270 */
[----:B------:R-:W0:Y:S03]  /*f0470*/  LDCU.64 UR40, c[0x0][0x398] ;  /* 0x00007300ff2877ac */ /* 0x000e260008000a00 */
[----:B------:R-:W-:Y:S02]  /*f0480*/  ISETP.LT.AND P1, PT, R17, UR38, !P0 ;  /* 0x0000002611007c0c */ /* 0x000fe4000c721270 */
[----:B-1----:R-:W-:Y:S02]  /*f0490*/  ISETP.LT.AND P0, PT, R0, UR49, !P0 ;  /* 0x0000003100007c0c */ /* 0x002fe4000c701270 */
[----:B------:R-:W-:Y:S01]  /*f04a0*/  LOP3.LUT R5, R5, 0xbfffffff, RZ, 0xc0, !PT ;  /* 0xbfffffff05057812 */ /* 0x000fe200078ec0ff */
[----:B------:R-:W1:Y:S08]  /*f04b0*/  LDCU UR49, c[0x0][0x398] ;  /* 0x00007300ff3177ac */ /* 0x000e700008000800 */
[----:B------:R-:W-:-:S04]  /*f04c0*/  @P1 LOP3.LUT R5, R5, 0x40000000, RZ, 0xfc, !PT ;  /* 0x4000000005051812 */ /* 0x000fc800078efcff */
[----:B------:R-:W-:-:S04]  /*f04d0*/  LOP3.LUT R5, R5, 0xefffffff, RZ, 0xc0, !PT ;  /* 0xefffffff05057812 */ /* 0x000fc800078ec0ff */
[----:B------:R-:W-:Y:S02]  /*f04e0*/  @P0 LOP3.LUT R5, R5, 0x10000000, RZ, 0xfc, !PT ;  /* 0x1000000005050812 */ /* 0x000fe400078efcff */
[----:B------:R-:W-:Y:S01]  /*f04f0*/  ISETP.GE.AND P0, PT, R7, UR29, PT ;  /* 0x0000001d07007c0c */ /* 0x000fe2000bf06270 */
[----:B------:R3:W-:Y:S01]  /*f0500*/  STL [R1+0x36a0], R4 ;  /* 0x0036a00401007387 */ /* 0x0007e20000100800 */
[----:B------:R-:W4:Y:S02]  /*f0510*/  LDCU.64 UR28, c[0x0][0x398] ;  /* 0x00007300ff1c77ac */ /* 0x000f240008000a00 */
[----:B0-----:R-:W-:Y:S02]  /*f0520*/  ISETP.LT.AND P1, PT, R17, UR40, !P0 ;  /* 0x0000002811007c0c */ /* 0x001fe4000c721270 */
[----:B-1----:R-:W-:Y:S02]  /*f0530*/  ISETP.LT.AND P0, PT, R0, UR49, !P0 ;  /* 0x0000003100007c0c */ /* 0x002fe4000c701270 */
[----:B------:R-:W-:Y:S01]  /*f0540*/  LOP3.LUT R5, R5, 0xfbffffff, RZ, 0xc0, !PT ;  /* 0xfbffffff05057812 */ /* 0x000fe200078ec0ff */
[C---:B------:R-:W-:Y:S01]  /*f0550*/  VIADD R25, R29.reuse, 0x168 ;  /* 0x000001681d197836 */ /* 0x040fe20000000000 */
[----:B------:R-:W0:Y:S01]  /*f0560*/  LDCU UR49, c[0x0][0x398] ;  /* 0x00007300ff3177ac */ /* 0x000e220008000800 */
[----:B---3--:R-:W-:-:S05]  /*f0570*/  VIADD R4, R29, 0x167 ;  /* 0x000001671d047836 */ /* 0x008fca0000000000 */
[----:B------:R1:W-:Y:S01]  /*f0580*/  STL [R1+0x1a0], R4 ;  /* 0x0001a00401007387 */ /* 0x0003e20000100800 */
[----:B------:R-:W-:-:S03]  /*f0590*/  @P1 LOP3.LUT R5, R5, 0x4000000, RZ, 0xfc, !PT ;  /* 0x0400000005051812 */ /* 0x000fc600078efcff */
[----:B------:R-:W-:Y:S01]  /*f05a0*/  STL [R1+0x19c], R25 ;  /* 0x00019c1901007387 */ /* 0x000fe20000100800 */
[----:B------:R-:W-:Y:S01]  /*f05b0*/  LOP3.LUT R5, R5, 0xfeffffff, RZ, 0xc0, !PT ;  /* 0xfeffffff05057812 */ /* 0x000fe200078ec0ff */
[----:B-1----:R-:W-:-:S03]  /*f05c0*/  VIADD R4, R29, 0x169 ;  /* 0x000001691d047836 */ /* 0x002fc60000000000 */
[----:B------:R-:W-:Y:S02]  /*f05d0*/  @P0 LOP3.LUT R5, R5, 0x1000000, RZ, 0xfc, !PT ;  /* 0x0100000005050812 */ /* 0x000fe400078efcff */
[----:B------:R1:W-:Y:S01]  /*f05e0*/  STL [R1+0x198], R4 ;  /* 0x0001980401007387 */ /* 0x0003e20000100800 */
[----:B------:R-:W-:Y:S01]  /*f05f0*/  ISETP.GE.AND P0, PT, R3, UR31, PT ;  /* 0x0000001f03007c0c */ /* 0x000fe2000bf06270 */
[C---:B------:R-:W-:Y:S02]  /*f0600*/  VIADD R11, R29.reuse, 0x16b ;  /* 0x0000016b1d0b7836 */ /* 0x040fe40000000000 */
[----:B-1----:R-:W-:Y:S01]  /*f0610*/  VIADD R4, R29, 0x16a ;  /* 0x0000016a1d047836 */ /* 0x002fe20000000000 */
[----:B----4-:R-:W-:Y:S02]  /*f0620*/  ISETP.LT.AND P1, PT, R17, UR28, !P0 ;  /* 0x0000001c11007c0c */ /* 0x010fe4000c721270 */
[----:B------:R-:W-:Y:S01]  /*f0630*/  LOP3.LUT R5, R5, 0xffbfffff, RZ, 0xc0, !PT ;  /* 0xffbfffff05057812 */ /* 0x000fe200078ec0ff */
[C---:B------:R-:W-:Y:S01]  /*f0640*/  VIADD R3, R29.reuse, 0x170 ;  /* 0x000001701d037836 */ /* 0x040fe20000000000 */
[----:B------:R-:W1:Y:S01]  /*f0650*/  LDCU.64 UR30, c[0x0][0x398] ;  /* 0x00007300ff1e77ac */ /* 0x000e620008000a00 */
[----:B------:R3:W-:Y:S04]  /*f0660*/  STL [R1+0x194], R4 ;  /* 0x0001940401007387 */ /* 0x0007e80000100800 */
[----:B------:R4:W-:Y:S01]  /*f0670*/  STL [R1+0x190], R11 ;  /* 0x0001900b01007387 */ /* 0x0009e20000100800 */
[----:B---3--:R-:W-:-:S05]  /*f0680*/  VIADD R4, R29, 0x16c ;  /* 0x0000016c1d047836 */ /* 0x008fca0000000000 */
[----:B------:R3:W-:Y:S04]  /*f0690*/  STL [R1+0x18c], R4 ;  /* 0x00018c0401007387 */ /* 0x0007e80000100800 */
[----:B------:R-:W2:Y:S01]  /*f06a0*/  LDL.LU R7, [R1+0x36ac] ;  /* 0x0036ac0001077983 */ /* 0x000ea20000300800 */
[----:B0-----:R-:W-:Y:S01]  /*f06b0*/  ISETP.LT.AND P0, PT, R0, UR49, !P0 ;  /* 0x0000003100007c0c */ /* 0x001fe2000c701270 */
[----:B----4-:R-:W-:Y:S01]  /*f06c0*/  VIADD R11, R29, 0x16e ;  /* 0x0000016e1d0b7836 */ /* 0x010fe20000000000 */
[----:B------:R-:W-:Y:S01]  /*f06d0*/  @P1 LOP3.LUT R5, R5, 0x400000, RZ, 0xfc, !PT ;  /* 0x0040000005051812 */ /* 0x000fe200078efcff */
[----:B------:R-:W0:Y:S01]  /*f06e0*/  LDCU UR49, c[0x0][0x398] ;  /* 0x00007300ff3177ac */ /* 0x000e220008000800 */
[----:B---3--:R-:W-:-:S05]  /*f06f0*/  VIADD R4, R29, 0x16d ;  /* 0x0000016d1d047836 */ /* 0x008fca0000000000 */
[----:B------:R3:W-:Y:S04]  /*f0700*/  STL [R1+0x184], R4 ;  /* 0x0001840401007387 */ /* 0x0007e80000100800 */
[----:B------:R-:W-:Y:S01]  /*f0710*/  STL [R1+0x180], R11 ;  /* 0x0001800b01007387 */ /* 0x000fe20000100800 */
[----:B------:R-:W-:Y:S01]  /*f0720*/  LOP3.LUT R5, R5, 0xffefffff, RZ, 0xc0, !PT ;  /* 0xffefffff05057812 */ /* 0x000fe200078ec0ff */
[----:B---3--:R-:W-:-:S05]  /*f0730*/  VIADD R4, R29, 0x16f ;  /* 0x0000016f1d047836 */ /* 0x008fca0000000000 */
[----:B------:R3:W-:Y:S04]  /*f0740*/  STL [R1+0x17c], R4 ;  /* 0x00017c0401007387 */ /* 0x0007e80000100800 */
[----:B------:R4:W-:Y:S01]  /*f0750*/  STL [R1+0x178], R3 ;  /* 0x0001780301007387 */ /* 0x0009e20000100800 */
[----:B------:R-:W-:Y:S02]  /*f0760*/  @P0 LOP3.LUT R5, R5, 0x100000, RZ, 0xfc, !PT ;  /* 0x0010000005050812 */ /* 0x000fe400078efcff */
[----:B------:R-:W-:Y:S01]  /*f0770*/  ISETP.GE.AND P0, PT, R6, UR33, PT ;  /* 0x0000002106007c0c */ /* 0x000fe2000bf06270 */
[----:B------:R-:W0:Y:S01]  /*f0780*/  LDCU.64 UR32, c[0x0][0x398] ;  /* 0x00007300ff2077ac */ /* 0x000e220008000a00 */
[C---:B---3--:R-:W-:Y:S02]  /*f0790*/  VIADD R4, R29.reuse, 0x171 ;  /* 0x000001711d047836 */ /* 0x048fe40000000000 */
[----:B----4-:R-:W-:-:S03]  /*f07a0*/  VIADD R3, R29, 0x172 ;  /* 0x000001721d037836 */ /* 0x010fc60000000000 */
[----:B------:R-:W-:Y:S04]  /*f07b0*/  STL [R1+0x174], R4 ;  /* 0x0001740401007387 */ /* 0x000fe80000100800 */
[----:B------:R3:W-:Y:S04]  /*f07c0*/  STL [R1+0x170], R3 ;  /* 0x0001700301007387 */ /* 0x0007e80000100800 */
[----:B------:R-:W4:Y:S01]  /*f07d0*/  LDL.LU R6, [R1+0x36a8] ;  /* 0x0036a80001067983 */ /* 0x000f220000300800 */
[----:B-1----:R-:W-:Y:S02]  /*f07e0*/  ISETP.LT.AND P1, PT, R17, UR30, !P0 ;  /* 0x0000001e11007c0c */ /* 0x002fe4000c721270 */
[----:B0-----:R-:W-:-:S02]  /*f07f0*/  ISETP.LT.AND P0, PT, R0, UR49, !P0 ;  /* 0x0000003100007c0c */ /* 0x001fc4000c701270 */
[----:B------:R-:W-:Y:S01]  /*f0800*/  LOP3.LUT R5, R5, 0xfffbffff, RZ, 0xc0, !PT ;  /* 0xfffbffff05057812 */ /* 0x000fe200078ec0ff */
[----:B------:R-:W0:Y:S08]  /*f0810*/  LDCU UR49, c[0x0][0x398] ;  /* 0x00007300ff3177ac */ /* 0x000e300008000800 */
[----:B------:R-:W-:-:S04]  /*f0820*/  @P1 LOP3.LUT R5, R5, 0x40000, RZ, 0xfc, !PT ;  /* 0x0004000005051812 */ /* 0x000fc800078efcff */
[----:B------:R-:W-:-:S04]  /*f0830*/  LOP3.LUT R5, R5, 0xfffeffff, RZ, 0xc0, !PT ;  /* 0xfffeffff05057812 */ /* 0x000fc800078ec0ff */
[----:B------:R-:W-:Y:S02]  /*f0840*/  @P0 LOP3.LUT R5, R5, 0x10000, RZ, 0xfc, !PT ;  /* 0x0001000005050812 */ /* 0x000fe400078efcff */
[----:B------:R-:W-:Y:S01]  /*f0850*/  ISETP.GE.AND P0, PT, R2, UR35, PT ;  /* 0x0000002302007c0c */ /* 0x000fe2000bf06270 */
[----:B------:R-:W1:Y:S03]  /*f0860*/  LDCU.64 UR34, c[0x0][0x398] ;  /* 0x00007300ff2277ac */ /* 0x000e660008000a00 */
[----:B------:R-:W-:Y:S02]  /*f0870*/  ISETP.LT.AND P1, PT, R17, UR32, !P0 ;  /* 0x0000002011007c0c */ /* 0x000fe4000c721270 */
[----:B0-----:R-:W-:Y:S02]  /*f0880*/  ISETP.LT.AND P0, PT, R0, UR49, !P0 ;  /* 0x0000003100007c0c */ /* 0x001fe4000c701270 */
[----:B------:R-:W-:Y:S01]  /*f0890*/  LOP3.LUT R5, R5, 0xffff7fff, RZ, 0xc0, !PT ;  /* 0xffff7fff05057812 */ /* 0x000fe200078ec0ff */
[----:B---3--:R-:W-:-:S02]  /*f08a0*/  VIADD R3, R29, 0x173 ;  /* 0x000001731d037836 */ /* 0x008fc40000000000 */
[C---:B------:R-:W-:Y:S02]  /*f08b0*/  VIADD R4, R29.reuse, 0x174 ;  /* 0x000001741d047836 */ /* 0x040fe40000000000 */
[C---:B------:R-:W-:Y:S02]  /*f08c0*/  VIADD R2, R29.reuse, 0x176 ;  /* 0x000001761d027836 */ /* 0x040fe40000000000 */
[C---:B------:R-:W-:Y:S02]  /*f08d0*/  VIADD R11, R29.reuse, 0x8 ;  /* 0x000000081d0b7836 */ /* 0x040fe40000000000 */
        /* <DEDUP_REMOVED lines=8> */
[----:B------:R-:W3:Y:S03]  /*f0960*/  LDCU.64 UR36, c[0x0][0x398] ;  /* 0x00007300ff2477ac */ /* 0x000ee60008000a00 */
[----:B-1----:R-:W-:Y:S02]  /*f0970*/  ISETP.LT.AND P1, PT, R17, UR34, !P0 ;  /* 0x0000002211007c0c */ /* 0x002fe4000c721270 */
[----:B------:R-:W-:Y:S02]  /*f0980*/  ISETP.LT.AND P0, PT, R0, UR75, !P0 ;  /* 0x0000004b00007c0c */ /* 0x000fe4000c701270 */
[----:B------:R-:W-:Y:S01]  /*f0990*/  LOP3.LUT R5, R5, 0xfffff7ff, RZ, 0xc0, !PT ;  /* 0xfffff7ff05057812 */ /* 0x000fe200078ec0ff */
[----:B------:R1:W-:Y:S01]  /*f09a0*/  STL [R1+0x16c], R3 ;  /* 0x00016c0301007387 */ /* 0x0003e20000100800 */
[----:B----4-:R-:W-:-:S07]  /*f09b0*/  LOP3.LUT R6, R6, 0xbfffffff, RZ, 0xc0, !PT ;  /* 0xbfffffff06067812 */ /* 0x010fce00078ec0ff */
[----:B------:R-:W-:Y:S02]  /*f09c0*/  @P1 LOP3.LUT R5, R5, 0x800, RZ, 0xfc, !PT ;  /* 0x0000080005051812 */ /* 0x000fe400078efcff */
[----:B--2---:R-:W-:Y:S01]  /*f09d0*/  LOP3.LUT R7, R7, 0x7fffffff, RZ, 0xc0, !PT ;  /* 0x7fffffff07077812 */ /* 0x004fe200078ec0ff */
[----:B------:R-:W-:Y:S01]  /*f09e0*/  VIADD R27, R29, 0x197 ;  /* 0x000001971d1b7836 */ /* 0x000fe20000000000 */
[----:B------:R-:W2:Y:S01]  /*f09f0*/  LDCU UR75, c[0x0][0x39c] ;  /* 0x00007380ff4b77ac */ /* 0x000ea20008000800 */
[----:B------:R-:W-:-:S04]  /*f0a00*/  LOP3.LUT R5, R5, 0xfffffdff, RZ, 0xc0, !PT ;  /* 0xfffffdff05057812 */ /* 0x000fc800078ec0ff */
[----:B------:R-:W-:Y:S02]  /*f0a10*/  @P0 LOP3.LUT R5, R5, 0x200, RZ, 0xfc, !PT ;  /* 0x0000020005050812 */ /* 0x000fe400078efcff */
[----:B------:R-:W-:Y:S01]  /*f0a20*/  ISETP.GE.AND P0, PT, R24, UR39, PT ;  /* 0x0000002718007c0c */ /* 0x000fe2000bf06270 */
[----:B------:R-:W4:Y:S03]  /*f0a30*/  LDCU.64 UR38, c[0x0][0x398] ;  /* 0x00007300ff2677ac */ /* 0x000f260008000a00 */
[----:B---3--:R-:W-:Y:S02]  /*f0a40*/  ISETP.LT.AND P1, PT, R17, UR36, !P0 ;  /* 0x0000002411007c0c */ /* 0x008fe4000c721270 */
[----:B------:R-:W-:Y:S02]  /*f0a50*/  ISETP.LT.AND P0, PT, R0, UR73, !P0 ;  /* 0x0000004900007c0c */ /* 0x000fe4000c701270 */
[----:B------:R-:W-:Y:S01]  /*f0a60*/  LOP3.LUT R5, R5, 0xfffffeff, RZ, 0xc0, !PT ;  /* 0xfffffeff05057812 */ /* 0x000fe200078ec0ff */
[C---:B-1----:R-:W-:Y:S01]  /*f0a70*/  VIADD R3, R29.reuse, 0x175 ;  /* 0x000001751d037836 */ /* 0x042fe20000000000 */
[----:B------:R1:W-:Y:S01]  /*f0a80*/  STL [R1+0x168], R4 ;  /* 0x0001680401007387 */ /* 0x0003e20000100800 */
[----:B------:R-:W-:Y:S01]  /*f0a90*/  VIADD R24, R29, 0x198 ;  /* 0x000001981d187836 */ /* 0x000fe20000000000 */
[----:B------:R-:W3:Y:S05]  /*f0aa0*/  LDCU UR73, c[0x0][0x39c] ;  /* 0x00007380ff4977ac */ /* 0x000eea0008000800 */
        /* <DEDUP_REMOVED lines=8> */
[----:B------:R4:W-:Y:S01]  /*f0b30*/  STL [R1+0x164], R3 ;  /* 0x0001640301007387 */ /* 0x0009e20000100800 */
[----:B------:R-:W-:-:S02]  /*f0b40*/  VIADD R23, R29, 0x199 ;  /* 0x000001991d177836 */ /* 0x000fc40000000000 */
[----:B-1----:R-:W-:Y:S01]  /*f0b50*/  VIADD R4, R29, 0x184 ;  /* 0x000001841d047836 */ /* 0x002fe20000000000 */
[----:B------:R-:W1:Y:S04]  /*f0b60*/  LDCU UR71, c[0x0][0x39c] ;  /* 0x00007380ff4777ac */ /* 0x000e680008000800 */
        /* <DEDUP_REMOVED lines=8> */
[----:B------:R0:W-:Y:S01]  /*f0bf0*/  STL [R1+0x160], R2 ;  /* 0x0001600201007387 */ /* 0x0001e20000100800 */
[----:B----4-:R-:W-:-:S02]  /*f0c00*/  VIADD R3, R29, 0x177 ;  /* 0x000001771d037836 */ /* 0x010fc40000000000 */
[----:B------:R-:W-:Y:S01]  /*f0c10*/  VIADD R22, R29, 0x19a ;  /* 0x0000019a1d167836 */ /* 0x000fe20000000000 */
[----:B------:R-:W4:Y:S06]  /*f0c20*/  LDCU UR69, c[0x0][0x39c] ;  /* 0x00007380ff4577ac */ /* 0x000f2c0008000800 */
[----:B------:R-:W-:Y:S02]  /*f0c30*/  @P0 LOP3.LUT R6, R6, 0x40000000, RZ, 0xfc, !PT ;  /* 0x4000000006060812 */ /* 0x000fe400078efcff */
[----:B------:R-:W-:Y:S02]  /*f0c40*/  ISETP.GE.AND P0, PT, R21, UR31, PT ;  /* 0x0000001f15007c0c */ /* 0x000fe4000bf06270 */
[----:B------:R-:W-:Y:S01]  /*f0c50*/  @P1 LOP3.LUT R5, R5, 0x1, RZ, 0xfc, !PT ;  /* 0x0000000105051812 */ /* 0x000fe200078efcff */
[----:B------:R-:W2:Y:S01]  /*f0c60*/  LDCU.64 UR30, c[0x0][0x398] ;  /* 0x00007300ff1e77ac */ /* 0x000ea20008000a00 */
[----:B-1----:R-:W-:-:S02]  /*f0c70*/  ISETP.LT.AND P1, PT, R17, UR28, !P0 ;  /* 0x0000001c11007c0c */ /* 0x002fc4000c721270 */
[----:B------:R-:W-:Y:S02]  /*f0c80*/  ISETP.LT.AND P0, PT, R0, UR67, !P0 ;  /* 0x0000004300007c0c */ /* 0x000fe4000c701270 */
[----:B------:R-:W-:Y:S01]  /*f0c90*/  LOP3.LUT R6, R6, 0xefffffff, RZ, 0xc0, !PT ;  /* 0xefffffff06067812 */ /* 0x000fe200078ec0ff */
[C---:B0-----:R-:W-:Y:S01]  /*f0ca0*/  VIADD R2, R29.reuse, 0x178 ;  /* 0x000001781d027836 */ /* 0x041fe20000000000 */
[----:B------:R0:W-:Y:S01]  /*f0cb0*/  STL [R1+0x15c], R3 ;  /* 0x00015c0301007387 */ /* 0x0001e20000100800 */
[----:B------:R-:W-:Y:S01]  /*f0cc0*/  VIADD R21, R29, 0x19b ;  /* 0x0000019b1d157836 */ /* 0x000fe20000000000 */
[----:B------:R-:W-:Y:S01]  /*f0cd0*/  LOP3.LUT R5, R5, 0xfffffffd, RZ, 0xc0, !PT ;  /* 0xfffffffd05057812 */ /* 0x000fe200078ec0ff */
[----:B------:R-:W1:Y:S04]  /*f0ce0*/  LDCU UR67, c[0x0][0x39c] ;  /* 0x00007380ff4377ac */ /* 0x000e680008000800 */
[----:B------:R-:W-:-:S04]  /*f0cf0*/  @P1 LOP3.LUT R6, R6, 0x10000000, RZ, 0xfc, !PT ;  /* 0x1000000006061812 */ /* 0x000fc800078efcff */
[----:B------:R-:W-:-:S04]  /*f0d00*/  LOP3.LUT R6, R6, 0xfbffffff, RZ, 0xc0, !PT ;  /* 0xfbffffff06067812 */ /* 0x000fc800078ec0ff */
[----:B------:R-:W-:Y:S02]  /*f0d10*/  @P0 LOP3.LUT R6, R6, 0x4000000, RZ, 0xfc, !PT ;  /* 0x0400000006060812 */ /* 0x000fe400078efcff */
[----:B------:R-:W-:Y:S01]  /*f0d20*/  ISETP.GE.AND P0, PT, R20, UR33, PT ;  /* 0x0000002114007c0c */ /* 0x000fe2000bf06270 */
[----:B------:R-:W1:Y:S03]  /*f0d30*/  LDCU.64 UR32, c[0x0][0x398] ;  /* 0x00007300ff2077ac */ /* 0x000e660008000a00 */
[----:B--2---:R-:W-:Y:S02]  /*f0d40*/  ISETP.LT.AND P1, PT, R17, UR30, !P0 ;  /* 0x0000001e11007c0c */ /* 0x004fe4000c721270 */
[----:B------:R-:W-:Y:S01]  /*f0d50*/  ISETP.LT.AND P0, PT, R0, UR65, !P0 ;  /* 0x0000004100007c0c */ /* 0x000fe2000c701270 */
[----:B------:R2:W-:Y:S01]  /*f0d60*/  STL [R1+0x158], R2 ;  /* 0x0001580201007387 */ /* 0x0005e20000100800 */
[----:B------:R-:W-:Y:S01]  /*f0d70*/  LOP3.LUT R6, R6, 0xfdffffff, RZ, 0xc0, !PT ;  /* 0xfdffffff06067812 */ /* 0x000fe200078ec0ff */
[----:B0-----:R-:W-:-:S02]  /*f0d80*/  VIADD R3, R29, 0x17a ;  /* 0x0000017a1d037836 */ /* 0x001fc40000000000 */
[C---:B------:R-:W-:Y:S01]  /*f0d90*/  VIADD R20, R29.reuse, 0x19c ;  /* 0x0000019c1d147836 */ /* 0x040fe20000000000 */
[----:B------:R-:W0:Y:S01]  /*f0da0*/  LDCU UR30, c[0x0][0x39c] ;  /* 0x00007380ff1e77ac */ /* 0x000e220008000800 */
[----:B------:R-:W0:Y:S01]  /*f0db0*/  LDCU UR65, c[0x0][0x39c] ;  /* 0x00007380ff4177ac */ /* 0x000e220008000800 */
[----:B--2---:R-:W-:-:S03]  /*f0dc0*/  VIADD R2, R29, 0x179 ;  /* 0x000001791d027836 */ /* 0x004fc60000000000 */
[----:B------:R-:W-:Y:S02]  /*f0dd0*/  @P1 LOP3.LUT R6, R6, 0x2000000, RZ, 0xfc, !PT ;  /* 0x0200000006061812 */ /* 0x000fe400078efcff */
[----:B------:R2:W-:Y:S02]  /*f0de0*/  STL [R1+0x154], R2 ;  /* 0x0001540201007387 */ /* 0x0005e40000100800 */
[----:B------:R-:W-:Y:S02]  /*f0df0*/  LOP3.LUT R6, R6, 0xffbfffff, RZ, 0xc0, !PT ;  /* 0xffbfffff06067812 */ /* 0x000fe400078ec0ff */
[----:B------:R0:W-:Y:S02]  /*f0e00*/  STL [R1+0x150], R3 ;  /* 0x0001500301007387 */ /* 0x0001e40000100800 */
[----:B------:R-:W-:Y:S01]  /*f0e10*/  @P0 LOP3.LUT R6, R6, 0x400000, RZ, 0xfc, !PT ;  /* 0x0040000006060812 */ /* 0x000fe200078efcff */
[----:B--2---:R-:W-:Y:S01]  /*f0e20*/  VIADD R2, R29, 0x17b ;  /* 0x0000017b1d027836 */ /* 0x004fe20000000000 */
[----:B------:R-:W-:Y:S01]  /*f0e30*/  ISETP.GE.AND P0, PT, R19, UR35, PT ;  /* 0x0000002313007c0c */ /* 0x000fe2000bf06270 */
[----:B0-----:R-:W-:Y:S01]  /*f0e40*/  VIADD R3, R29, 0x17d ;  /* 0x0000017d1d037836 */ /* 0x001fe20000000000 */
[----:B------:R-:W0:Y:S02]  /*f0e50*/  LDCU.64 UR34, c[0x0][0x398] ;  /* 0x00007300ff2277ac */ /* 0x000e240008000a00 */
[----:B------:R2:W-:Y:S01]  /*f0e60*/  STL [R1+0x14c], R2 ;  /* 0x00014c0201007387 */ /* 0x0005e20000100800 */
[----:B-1----:R-:W-:Y:S01]  /*f0e70*/  ISETP.LT.AND P1, PT, R17, UR32, !P0 ;  /* 0x0000002011007c0c */ /* 0x002fe2000c721270 */
[C---:B--2---:R-:W-:Y:S01]  /*f0e80*/  VIADD R2, R29.reuse, 0x17c ;  /* 0x0000017c1d027836 */ /* 0x044fe20000000000 */
[----:B------:R-:W-:Y:S01]  /*f0e90*/  LOP3.LUT R6, R6, 0xffdfffff, RZ, 0xc0, !PT ;  /* 0xffdfffff06067812 */ /* 0x000fe200078ec0ff */
[----:B------:R-:W-:Y:S01]  /*f0ea0*/  VIADD R19, R29, 0x19d ;  /* 0x0000019d1d137836 */ /* 0x000fe20000000000 */
[----:B------:R-:W1:Y:S02]  /*f0eb0*/  LDCU UR32, c[0x0][0x39c] ;  /* 0x00007380ff2077ac */ /* 0x000e640008000800 */
[----:B------:R2:W-:Y:S04]  /*f0ec0*/  STL [R1+0x148], R2 ;  /* 0x0001480201007387 */ /* 0x0005e80000100800 */
[----:B------:R0:W-:Y:S01]  /*f0ed0*/  STL [R1+0x144], R3 ;  /* 0x0001440301007387 */ /* 0x0001e20000100800 */
[----:B------:R-:W-:-:S02]  /*f0ee0*/  ISETP.LT.AND P0, PT, R0, UR60, !P0 ;  /* 0x0000003c00007c0c */ /* 0x000fc4000c701270 */
[----:B------:R-:W-:Y:S01]  /*f0ef0*/  @P1 LOP3.LUT R6, R6, 0x200000, RZ, 0xfc, !PT ;  /* 0x0020000006061812 */ /* 0x000fe200078efcff */
[----:B------:R-:W1:Y:S01]  /*f0f00*/  LDCU UR60, c[0x0][0x39c] ;  /* 0x00007380ff3c77ac */ /* 0x000e620008000800 */
[----:B--2---:R-:W-:-:S05]  /*f0f10*/  VIADD R2, R29, 0x17e ;  /* 0x0000017e1d027836 */ /* 0x004fca0000000000 */
[----:B------:R2:W-:Y:S01]  /*f0f20*/  STL [R1+0x140], R2 ;  /* 0x0001400201007387 */ /* 0x0005e20000100800 */
[C---:B0-----:R-:W-:Y:S02]  /*f0f30*/  VIADD R3, R29.reuse, 0x180 ;  /* 0x000001801d037836 */ /* 0x041fe40000000000 */
[----:B--2---:R-:W-:Y:S01]  /*f0f40*/  VIADD R2, R29, 0x17f ;  /* 0x0000017f1d027836 */ /* 0x004fe20000000000 */
[----:B------:R-:W-:-:S04]  /*f0f50*/  LOP3.LUT R6, R6, 0xfff7ffff, RZ, 0xc0, !PT ;  /* 0xfff7ffff06067812 */ /* 0x000fc800078ec0ff */
[----:B------:R0:W-:Y:S04]  /*f0f60*/  STL [R1+0x13c], R2 ;  /* 0x00013c0201007387 */ /* 0x0001e80000100800 */
[----:B------:R-:W-:Y:S01]  /*f0f70*/  STL [R1+0x138], R3 ;  /* 0x0001380301007387 */ /* 0x000fe20000100800 */
[----:B------:R-:W-:Y:S01]  /*f0f80*/  @P0 LOP3.LUT R6, R6, 0x80000, RZ, 0xfc, !PT ;  /* 0x0008000006060812 */ /* 0x000fe200078efcff */
[----:B0-----:R-:W-:Y:S01]  /*f0f90*/  VIADD R2, R29, 0x181 ;  /* 0x000001811d027836 */ /* 0x001fe20000000000 */
[----:B------:R-:W-:Y:S01]  /*f0fa0*/  ISETP.GE.AND P0, PT, R18, UR37, PT ;  /* 0x0000002512007c0c */ /* 0x000fe2000bf06270 */
[----:B------:R-:W0:Y:S03]  /*f0fb0*/  LDCU.64 UR36, c[0x0][0x398] ;  /* 0x00007300ff2477ac */ /* 0x000e260008000a00 */
[----:B------:R2:W-:Y:S01]  /*f0fc0*/  STL [R1+0x134], R2 ;  /* 0x0001340201007387 */ /* 0x0005e20000100800 */
[----:B------:R-:W-:Y:S01]  /*f0fd0*/  ISETP.LT.AND P1, PT, R17, UR34, !P0 ;  /* 0x0000002211007c0c */ /* 0x000fe2000c721270 */
[C---:B--2---:R-:W-:Y:S01]  /*f0fe0*/  VIADD R2, R29.reuse, 0x182 ;  /* 0x000001821d027836 */ /* 0x044fe20000000000 */
[----:B------:R-:W-:Y:S01]  /*f0ff0*/  LOP3.LUT R6, R6, 0xfffbffff, RZ, 0xc0, !PT ;  /* 0xfffbffff06067812 */ /* 0x000fe200078ec0ff */
[----:B------:R-:W-:-:S02]  /*f1000*/  VIADD R3, R29, 0x186 ;  /* 0x000001861d037836 */ /* 0x000fc40000000000 */
[----:B------:R-:W-:Y:S01]  /*f1010*/  VIADD R18, R29, 0x19e ;  /* 0x0000019e1d127836 */ /* 0x000fe20000000000 */
[----:B------:R-:W2:Y:S01]  /*f1020*/  LDCU UR34, c[0x0][0x39c] ;  /* 0x00007380ff2277ac */ /* 0x000ea20008000800 */
[----:B------:R0:W-:Y:S01]  /*f1030*/  STL [R1+0x130], R2 ;  /* 0x0001300201007387 */ /* 0x0001e20000100800 */
[----:B------:R-:W-:-:S05]  /*f1040*/  ISETP.LT.AND P0, PT, R0, UR58, !P0 ;  /* 0x0000003a00007c0c */ /* 0x000fca000c701270 */
[----:B------:R-:W-:Y:S01]  /*f1050*/  @P1 LOP3.LUT R6, R6, 0x40000, RZ, 0xfc, !PT ;  /* 0x0004000006061812 */ /* 0x000fe200078efcff */
[----:B------:R-:W1:Y:S01]  /*f1060*/  LDCU UR58, c[0x0][0x39c] ;  /* 0x00007380ff3a77ac */ /* 0x000e620008000800 */
[----:B0-----:R-:W-:-:S05]  /*f1070*/  VIADD R2, R29, 0x183 ;  /* 0x000001831d027836 */ /* 0x001fca0000000000 */
[----:B------:R0:W-:Y:S02]  /*f1080*/  STL [R1+0x12c], R2 ;  /* 0x00012c0201007387 */ /* 0x0001e40000100800 */
[----:B0-----:R-:W-:-:S05]  /*f1090*/  VIADD R2, R29, 0x185 ;  /* 0x000001851d027836 */ /* 0x001fca0000000000 */
[----:B------:R0:W-:Y:S04]  /*f10a0*/  STL [R1+0x124], R2 ;  /* 0x0001240201007387 */ /* 0x0001e80000100800 */
[----:B------:R1:W-:Y:S01]  /*f10b0*/  STL [R1+0x120], R3 ;  /* 0x0001200301007387 */ /* 0x0003e20000100800 */
[----:B------:R-:W-:Y:S01]  /*f10c0*/  LOP3.LUT R6, R6, 0xfffeffff, RZ, 0xc0, !PT ;  /* 0xfffeffff06067812 */ /* 0x000fe200078ec0ff */
[----:B0-----:R-:W-:-:S03]  /*f10d0*/  VIADD R2, R29, 0x187 ;  /* 0x000001871d027836 */ /* 0x001fc60000000000 */
[----:B------:R-:W-:Y:S02]  /*f10e0*/  @P0 LOP3.LUT R6, R6, 0x10000, RZ, 0xfc, !PT ;  /* 0x0001000006060812 */ /* 0x000fe400078efcff */
[----:B------:R0:W-:Y:S01]  /*f10f0*/  STL [R1+0x11c], R2 ;  /* 0x00011c0201007387 */ /* 0x0001e20000100800 */
[----:B------:R-:W-:Y:S01]  /*f1100*/  ISETP.GE.AND P0, PT, R16, UR39, PT ;  /* 0x0000002710007c0c */ /* 0x000fe2000bf06270 */
[C---:B-1----:R-:W-:Y:S01]  /*f1110*/  VIADD R3, R29.reuse, 0x189 ;  /* 0x000001891d037836 */ /* 0x042fe20000000000 */
[----:B------:R-:W1:Y:S01]  /*f1120*/  LDCU.64 UR38, c[0x0][0x398] ;  /* 0x00007300ff2677ac */ /* 0x000e620008000a00 */
[----:B0-----:R-:W-:Y:S01]  /*f1130*/  VIADD R2, R29, 0x188 ;  /* 0x000001881d027836 */ /* 0x001fe20000000000 */
[----:B------:R-:W-:-:S04]  /*f1140*/  ISETP.LT.AND P1, PT, R17, UR36, !P0 ;  /* 0x0000002411007c0c */ /* 0x000fc8000c721270 */
[----:B------:R0:W-:Y:S04]  /*f1150*/  STL [R1+0x118], R2 ;  /* 0x0001180201007387 */ /* 0x0001e80000100800 */
[----:B------:R1:W-:Y:S01]  /*f1160*/  STL [R1+0x114], R3 ;  /* 0x0001140301007387 */ /* 0x0003e20000100800 */
[----:B------:R-:W-:Y:S01]  /*f1170*/  LOP3.LUT R6, R6, 0xffffbfff, RZ, 0xc0, !PT ;  /* 0xffffbfff06067812 */ /* 0x000fe200078ec0ff */
[C---:B------:R-:W-:Y:S01]  /*f1180*/  VIADD R16, R29.reuse, 0x19f ;  /* 0x0000019f1d107836 */ /* 0x040fe20000000000 */
[----:B------:R-:W2:Y:S01]  /*f1190*/  LDCU UR36, c[0x0][0x39c] ;  /* 0x00007380ff2477ac */ /* 0x000ea20008000800 */
[----:B0-----:R-:W-:-:S05]  /*f11a0*/  VIADD R2, R29, 0x18a ;  /* 0x0000018a1d027836 */ /* 0x001fca0000000000 */
[----:B------:R0:W-:Y:S01]  /*f11b0*/  STL [R1+0x110], R2 ;  /* 0x0001100201007387 */ /* 0x0001e20000100800 */
[----:B------:R-:W-:Y:S01]  /*f11c0*/  ISETP.LT.AND P0, PT, R0, UR56, !P0 ;  /* 0x0000003800007c0c */ /* 0x000fe2000c701270 */
[C---:B-1----:R-:W-:Y:S01]  /*f11d0*/  VIADD R3, R29.reuse, 0x18c ;  /* 0x0000018c1d037836 */ /* 0x042fe20000000000 */
[----:B------:R-:W-:Y:S01]  /*f11e0*/  @P1 LOP3.LUT R6, R6, 0x4000, RZ, 0xfc, !PT ;  /* 0x0000400006061812 */ /* 0x000fe200078efcff */
[----:B------:R-:W1:Y:S01]  /*f11f0*/  LDCU UR56, c[0x0][0x39c] ;  /* 0x00007380ff3877ac */ /* 0x000e620008000800 */
[----:B0-----:R-:W-:-:S05]  /*f1200*/  VIADD R2, R29, 0x18b ;  /* 0x0000018b1d027836 */ /* 0x001fca0000000000 */
[----:B------:R0:W-:Y:S04]  /*f1210*/  STL [R1+0x10c], R2 ;  /* 0x00010c0201007387 */ /* 0x0001e80000100800 */
[----:B------:R1:W-:Y:S01]  /*f1220*/  STL [R1+0x108], R3 ;  /* 0x0001080301007387 */ /* 0x0003e20000100800 */
[----:B------:R-:W-:Y:S01]  /*f1230*/  LOP3.LUT R6, R6, 0xffffefff, RZ, 0xc0, !PT ;  /* 0xffffefff06067812 */ /* 0x000fe200078ec0ff */
[----:B0-----:R-:W-:-:S05]  /*f1240*/  VIADD R2, R29, 0x18d ;  /* 0x0000018d1d027836 */ /* 0x001fca0000000000 */
[----:B------:R0:W-:Y:S01]  /*f1250*/  STL [R1+0x104], R2 ;  /* 0x0001040201007387 */ /* 0x0001e20000100800 */
[----:B-1----:R-:W-:Y:S01]  /*f1260*/  VIADD R3, R29, 0x18f ;  /* 0x0000018f1d037836 */ /* 0x002fe20000000000 */
[----:B------:R-:W-:Y:S02]  /*f1270*/  @P0 LOP3.LUT R6, R6, 0x1000, RZ, 0xfc, !PT ;  /* 0x0000100006060812 */ /* 0x000fe400078efcff */
[----:B------:R-:W-:Y:S01]  /*f1280*/  ISETP.GE.AND P0, PT, R15, UR41, PT ;  /* 0x000000290f007c0c */ /* 0x000fe2000bf06270 */
[----:B------:R-:W1:Y:S01]  /*f1290*/  LDCU.64 UR40, c[0x0][0x398] ;  /* 0x00007300ff2877ac */ /* 0x000e620008000a00 */
[----:B0-----:R-:W-:-:S05]  /*f12a0*/  VIADD R2, R29, 0x18e ;  /* 0x0000018e1d027836 */ /* 0x001fca0000000000 */
[----:B------:R0:W-:Y:S04]  /*f12b0*/  STL [R1+0x100], R2 ;  /* 0x0001000201007387 */ /* 0x0001e80000100800 */
[----:B------:R1:W-:Y:S01]  /*f12c0*/  STL [R1+0xfc], R3 ;  /* 0x0000fc0301007387 */ /* 0x0003e20000100800 */
[----:B------:R-:W-:Y:S01]  /*f12d0*/  ISETP.LT.AND P1, PT, R17, UR38, !P0 ;  /* 0x0000002611007c0c */ /* 0x000fe2000c721270 */
[C---:B0-----:R-:W-:Y:S02]  /*f12e0*/  VIADD R2, R29.reuse, 0x190 ;  /* 0x000001901d027836 */ /* 0x041fe40000000000 */
[C---:B-1----:R-:W-:Y:S01]  /*f12f0*/  VIADD R3, R29.reuse, 0x192 ;  /* 0x000001921d037836 */ /* 0x042fe20000000000 */
[----:B------:R-:W-:Y:S01]  /*f1300*/  LOP3.LUT R6, R6, 0xfffffbff, RZ, 0xc0, !PT ;  /* 0xfffffbff06067812 */ /* 0x000fe200078ec0ff */
[----:B------:R-:W-:Y:S01]  /*f1310*/  VIADD R15, R29, 0x1a0 ;  /* 0x000001a01d0f7836 */ /* 0x000fe20000000000 */
[----:B------:R-:W0:Y:S01]  /*f1320*/  LDCU UR38, c[0x0][0x39c] ;  /* 0x00007380ff2677ac */ /* 0x000e220008000800 */
[----:B------:R1:W-:Y:S01]  /*f1330*/  STL [R1+0xf8], R2 ;  /* 0x0000f80201007387 */ /* 0x0003e20000100800 */
[----:B------:R-:W-:-:S05]  /*f1340*/  ISETP.LT.AND P0, PT, R0, UR54, !P0 ;  /* 0x0000003600007c0c */ /* 0x000fca000c701270 */
[----:B------:R-:W-:Y:S01]  /*f1350*/  @P1 LOP3.LUT R6, R6, 0x400, RZ, 0xfc, !PT ;  /* 0x0000040006061812 */ /* 0x000fe200078efcff */
[----:B------:R-:W0:Y:S01]  /*f1360*/  LDCU UR54, c[0x0][0x39c] ;  /* 0x00007380ff3677ac */ /* 0x000e220008000800 */
[----:B-1----:R-:W-:-:S05]  /*f1370*/  VIADD R2, R29, 0x191 ;  /* 0x000001911d027836 */ /* 0x002fca0000000000 */
[----:B------:R1:W-:Y:S04]  /*f1380*/  STL [R1+0xf4], R2 ;  /* 0x0000f40201007387 */ /* 0x0003e80000100800 */
[----:B------:R0:W-:Y:S01]  /*f1390*/  STL [R1+0xf0], R3 ;  /* 0x0000f00301007387 */ /* 0x0001e20000100800 */
[C---:B-1----:R-:W-:Y:S02]  /*f13a0*/  VIADD R2, R29.reuse, 0x193 ;  /* 0x000001931d027836 */ /* 0x042fe40000000000 */
[----:B0-----:R-:W-:-:S03]  /*f13b0*/  VIADD R3, R29, 0x195 ;  /* 0x000001951d037836 */ /* 0x001fc60000000000 */
[----:B------:R0:W-:Y:S01]  /*f13c0*/  STL [R1+0xec], R2 ;  /* 0x0000ec0201007387 */ /* 0x0001e20000100800 */
[----:B------:R-:W-:Y:S01]  /*f13d0*/  LOP3.LUT R6, R6, 0xfffffeff, RZ, 0xc0, !PT ;  /* 0xfffffeff06067812 */ /* 0x000fe200078ec0ff */
[----:B0-----:R-:W-:-:S03]  /*f13e0*/  VIADD R2, R29, 0x194 ;  /* 0x000001941d027836 */ /* 0x001fc60000000000 */
[----:B------:R-:W-:Y:S02]  /*f13f0*/  @P0 LOP3.LUT R6, R6, 0x100, RZ, 0xfc, !PT ;  /* 0x0000010006060812 */ /* 0x000fe400078efcff */
[----:B------:R-:W-:Y:S01]  /*f1400*/  ISETP.GE.AND P0, PT, R14, UR29, PT ;  /* 0x0000001d0e007c0c */ /* 0x000fe2000bf06270 */
[----:B------:R-:W0:Y:S01]  /*f1410*/  LDCU.64 UR28, c[0x0][0x398] ;  /* 0x00007300ff1c77ac */ /* 0x000e220008000a00 */
[----:B------:R-:W-:Y:S04]  /*f1420*/  STL [R1+0xdc], R2 ;  /* 0x0000dc0201007387 */ /* 0x000fe80000100800 */
[----:B------:R1:W-:Y:S02]  /*f1430*/  STL [R1+0x3674], R3 ;  /* 0x0036740301007387 */ /* 0x0003e40000100800 */
[----:B-1----:R-:W-:-:S05]  /*f1440*/  IMAD.MOV.U32 R3, RZ, RZ, R17 ;  /* 0x000000ffff037224 */ /* 0x002fca00078e0011 */
[----:B------:R-:W-:Y:S02]  /*f1450*/  ISETP.LT.AND P1, PT, R3, UR40, !P0 ;  /* 0x0000002803007c0c */ /* 0x000fe4000c721270 */
[----:B------:R-:W-:Y:S02]  /*f1460*/  ISETP.LT.AND P0, PT, R0, UR52, !P0 ;  /* 0x0000003400007c0c */ /* 0x000fe4000c701270 */
[----:B------:R-:W-:Y:S01]  /*f1470*/  LOP3.LUT R6, R6, 0xffffffbf, RZ, 0xc0, !PT ;  /* 0xffffffbf06067812 */ /* 0x000fe200078ec0ff */
[C---:B------:R-:W-:Y:S02]  /*f1480*/  VIADD R2, R29.reuse, 0x196 ;  /* 0x000001961d027836 */ /* 0x040fe40000000000 */
[C---:B------:R-:W-:Y:S02]  /*f1490*/  VIADD R17, R29.reuse, 0x1a4 ;  /* 0x000001a41d117836 */ /* 0x040fe40000000000 */
[----:B------:R-:W-:Y:S01]  /*f14a0*/  VIADD R14, R29, 0x1a5 ;  /* 0x000001a51d0e7836 */ /* 0x000fe20000000000 */
[----:B------:R-:W1:Y:S01]  /*f14b0*/  LDCU UR40, c[0x0][0x39c] ;  /* 0x00007380ff2877ac */ /* 0x000e620008000800 */
[----:B------:R-:W1:Y:S02]  /*f14c0*/  LDCU UR52, c[0x0][0x39c] ;  /* 0x00007380ff3477ac */ /* 0x000e640008000800 */
        /* <DEDUP_REMOVED lines=9> */
[----:B------:R-:W0:Y:S01]  /*f1560*/  LDCU UR31, c[0x0][0x39c] ;  /* 0x00007380ff1f77ac */ /* 0x000e220008000800 */
[----:B------:R-:W0:Y:S07]  /*f1570*/  LDCU UR28, c[0x0][0x39c] ;  /* 0x00007380ff1c77ac */ /* 0x000e2e0008000800 */
[----:B------:R-:W-:Y:S01]  /*f1580*/  @P1 LOP3.LUT R6, R6, 0x8, RZ, 0xfc, !PT ;  /* 0x0000000806061812 */ /* 0x000fe200078efcff */
[----:B------:R-:W1:Y:S03]  /*f1590*/  LDCU UR50, c[0x0][0x39c] ;  /* 0x00007380ff3277ac */ /* 0x000e660008000800 */
[----:B------:R-:W-:-:S04]  /*f15a0*/  LOP3.LUT R6, R6, 0xfffffffe, RZ, 0xc0, !PT ;  /* 0xfffffffe06067812 */ /* 0x000fc800078ec0ff */
[----:B------:R-:W-:Y:S02]  /*f15b0*/  @P0 LOP3.LUT R6, R6, 0x1, RZ, 0xfc, !PT ;  /* 0x0000000106060812 */ /* 0x000fe400078efcff */
[----:B------:R-:W-:Y:S01]  /*f15c0*/  ISETP.GE.AND P0, PT, R12, UR33, PT ;  /* 0x000000210c007c0c */ /* 0x000fe2000bf06270 */
[----:B------:R-:W-:Y:S01]  /*f15d0*/  STL [R1+0x367c], R27 ;  /* 0x00367c1b01007387 */ /* 0x000fe20000100800 */
[C---:B------:R-:W-:Y:S02]  /*f15e0*/  VIADD R12, R29.reuse, 0x1a1 ;  /* 0x000001a11d0c7836 */ /* 0x040fe40000000000 */
[----:B0-----:R-:W-:Y:S01]  /*f15f0*/  VIADD R2, R29, 0x7 ;  /* 0x000000071d027836 */ /* 0x001fe20000000000 */
[----:B------:R-:W-:Y:S02]  /*f1600*/  ISETP.LT.AND P1, PT, R3, UR74, !P0 ;  /* 0x0000004a03007c0c */ /* 0x000fe4000c721270 */
[----:B------:R-:W-:Y:S01]  /*f1610*/  ISETP.LT.AND P0, PT, R0, UR51, !P0 ;  /* 0x0000003300007c0c */ /* 0x000fe2000c701270 */
[----:B------:R-:W-:Y:S01]  /*f1620*/  STL [R1+0x3680], R24 ;  /* 0x0036801801007387 */ /* 0x000fe20000100800 */
[----:B------:R-:W-:Y:S01]  /*f1630*/  LOP3.LUT R6, R6, 0xfffffffd, RZ, 0xc0, !PT ;  /* 0xfffffffd06067812 */ /* 0x000fe200078ec0ff */
[----:B------:R-:W0:Y:S01]  /*f1640*/  LDCU UR33, c[0x0][0x39c] ;  /* 0x00007380ff2177ac */ /* 0x000e220008000800 */
[----:B------:R-:W0:Y:S07]  /*f1650*/  LDCU UR74, c[0x0][0x39c] ;  /* 0x00007380ff4a77ac */ /* 0x000e2e0008000800 */
        /* <DEDUP_REMOVED lines=8> */
[----:B------:R-:W-:Y:S01]  /*f16e0*/  STL [R1+0x3684], R23 ;  /* 0x0036841701007387 */ /* 0x000fe20000100800 */
[----:B------:R-:W-:Y:S01]  /*f16f0*/  VIADD R9, R29, 0x1a2 ;  /* 0x000001a21d097836 */ /* 0x000fe20000000000 */
        /* <DEDUP_REMOVED lines=22> */
[----:B------:R-:W-:Y:S04]  /*f1860*/  STL [R1+0x368c], R21 ;  /* 0x00368c1501007387 */ /* 0x000fe80000100800 */
[----:B------:R-:W-:Y:S01]  /*f1870*/  STL [R1+0x3690], R20 ;  /* 0x0036901401007387 */ /* 0x000fe20000100800 */
[----:B------:R-:W-:Y:S01]  /*f1880*/  VIADD R10, R29, 0x1a7 ;  /* 0x000001a71d0a7836 */ /* 0x000fe20000000000 */
[----:B------:R-:W0:Y:S01]  /*f1890*/  LDCU UR39, c[0x0][0x39c] ;  /* 0x00007380ff2777ac */ /* 0x000e220008000800 */
[----:B------:R-:W0:Y:S03]  /*f18a0*/  LDCU UR68, c[0x0][0x39c] ;  /* 0x00007380ff4477ac */ /* 0x000e260008000800 */
[----:B------:R-:W-:Y:S01]  /*f18b0*/  @P1 LOP3.LUT R7, R7, 0x100000, RZ, 0xfc, !PT ;  /* 0x0010000007071812 */ /* 0x000fe200078efcff */
[----:B------:R-:W0:Y:S03]  /*f18c0*/  LDCU UR57, c[0x0][0x39c] ;  /* 0x00007380ff3977ac */ /* 0x000e260008000800 */
[----:B------:R-:W-:Y:S01]  /*f18d0*/  LOP3.LUT R7, R7, 0xfffbffff, RZ, 0xc0, !PT ;  /* 0xfffbffff07077812 */ /* 0x000fe200078ec0ff */
[----:B------:R0:W-:Y:S03]  /*f18e0*/  STL [R1+0x3694], R19 ;  /* 0x0036941301007387 */ /* 0x0001e60000100800 */
[----:B------:R-:W-:-:S02]  /*f18f0*/  @P0 LOP3.LUT R7, R7, 0x40000, RZ, 0xfc, !PT ;  /* 0x0004000007070812 */ /* 0x000fc400078efcff */
[----:B------:R-:W-:Y:S01]  /*f1900*/  ISETP.GE.AND P0, PT, R11, UR41, PT ;  /* 0x000000290b007c0c */ /* 0x000fe2000bf06270 */
[----:B------:R-:W-:Y:S01]  /*f1910*/  VIADD R11, R29, 0x15a ;  /* 0x0000015a1d0b7836 */ /* 0x000fe20000000000 */
[----:B------:R1:W-:Y:S04]  /*f1920*/  STL [R1+0x3698], R18 ;  /* 0x0036981201007387 */ /* 0x0003e80000100800 */
[----:B------:R1:W-:Y:S01]  /*f1930*/  STL [R1+0x369c], R16 ;  /* 0x00369c1001007387 */ /* 0x0003e20000100800 */
[----:B------:R-:W-:Y:S01]  /*f1940*/  LOP3.LUT R7, R7, 0xfffeffff, RZ, 0xc0, !PT ;  /* 0xfffeffff07077812 */ /* 0x000fe200078ec0ff */
[----:B------:R-:W2:Y:S02]  /*f1950*/  LDCU UR41, c[0x0][0x39c] ;  /* 0x00007380ff2977ac */ /* 0x000ea40008000800 */
[----:B0-----:R-:W2:Y:S04]  /*f1960*/  LDL.LU R19, [R1+0x1d0] ;  /* 0x0001d00001137983 */ /* 0x001ea80000300800 */
[----:B------:R-:W2:Y:S04]  /*f1970*/  LDL.LU R20, [R1+0x1cc] ;  /* 0x0001cc0001147983 */ /* 0x000ea80000300800 */
[----:B------:R-:W2:Y:S01]  /*f1980*/  LDL.LU R24, [R1+0x1c8] ;  /* 0x0001c80001187983 */ /* 0x000ea20000300800 */
[----:B-1----:R-:W-:-:S02]  /*f1990*/  IMAD.MOV.U32 R18, RZ, RZ, R25 ;  /* 0x000000ffff127224 */ /* 0x002fc400078e0019 */
[----:B------:R-:W-:Y:S02]  /*f19a0*/  IMAD.MOV.U32 R16, RZ, RZ, R11 ;  /* 0x000000ffff107224 */ /* 0x000fe400078e000b */
[C---:B------:R-:W-:Y:S02]  /*f19b0*/  VIADD R25, R29.reuse, 0x1aa ;  /* 0x000001aa1d197836 */ /* 0x040fe40000000000 */
[----:B------:R-:W-:Y:S02]  /*f19c0*/  VIADD R11, R29, 0x1ab ;  /* 0x000001ab1d0b7836 */ /* 0x000fe40000000000 */
[----:B------:R-:W2:Y:S01]  /*f19d0*/  LDL.LU R29, [R1+0x36a4] ;  /* 0x0036a400011d7983 */ /* 0x000ea20000300800 */
[----:B------:R-:W-:Y:S02]  /*f19e0*/  ISETP.LT.AND P1, PT, R3, UR66, !P0 ;  /* 0x0000004203007c0c */ /* 0x000fe4000c721270 */
[----:B------:R-:W-:Y:S01]  /*f19f0*/  ISETP.LT.AND P0, PT, R0, UR59, !P0 ;  /* 0x0000003b00007c0c */ /* 0x000fe2000c701270 */
[----:B------:R-:W3:Y:S01]  /*f1a00*/  LDL.LU R27, [R1+0x1c4] ;  /* 0x0001c400011b7983 */ /* 0x000ee20000300800 */
[----:B------:R-:W0:Y:S01]  /*f1a10*/  LDCU UR59, c[0x0][0x39c] ;  /* 0x00007380ff3b77ac */ /* 0x000e220008000800 */
[----:B------:R-:W1:Y:S08]  /*f1a20*/  LDCU UR66, c[0x0][0x39c] ;  /* 0x00007380ff4277ac */ /* 0x000e700008000800 */
[----:B------:R-:W-:-:S04]  /*f1a30*/  @P1 LOP3.LUT R7, R7, 0x10000, RZ, 0xfc, !PT ;  /* 0x0001000007071812 */ /* 0x000fc800078efcff */
[----:B------:R-:W-:-:S04]  /*f1a40*/  LOP3.LUT R7, R7, 0xffffbfff, RZ, 0xc0, !PT ;  /* 0xffffbfff07077812 */ /* 0x000fc800078ec0ff */
[----:B------:R-:W-:Y:S02]  /*f1a50*/  @P0 LOP3.LUT R7, R7, 0x4000, RZ, 0xfc, !PT ;  /* 0x0000400007070812 */ /* 0x000fe400078efcff */
[----:B------:R-:W-:Y:S01]  /*f1a60*/  ISETP.GE.AND P0, PT, R2, UR29, PT ;  /* 0x0000001d02007c0c */ /* 0x000fe2000bf06270 */
[----:B------:R-:W0:Y:S01]  /*f1a70*/  LDCU UR29, c[0x0][0x39c] ;  /* 0x00007380ff1d77ac */ /* 0x000e220008000800 */
[----:B------:R-:W3:Y:S04]  /*f1a80*/  LDL.LU R2, [R1+0x1c0] ;  /* 0x0001c00001027983 */ /* 0x000ee80000300800 */
[----:B------:R-:W3:Y:S04]  /*f1a90*/  LDL.LU R21, [R1+0x1bc] ;  /* 0x0001bc0001157983 */ /* 0x000ee80000300800 */
[----:B------:R-:W3:Y:S01]  /*f1aa0*/  LDL.LU R22, [R1+0x1b8] ;  /* 0x0001b80001167983 */ /* 0x000ee20000300800 */
[----:B------:R-:W-:-:S03]  /*f1ab0*/  ISETP.LT.AND P1, PT, R3, UR64, !P0 ;  /* 0x0000004003007c0c */ /* 0x000fc6000c721270 */
[----:B------:R-:W4:Y:S04]  /*f1ac0*/  LDL.LU R23, [R1+0x1b4] ;  /* 0x0001b40001177983 */ /* 0x000f280000300800 */
[----:B------:R-:W4:Y:S01]  /*f1ad0*/  LDL.LU R3, [R1+0x1dc] ;  /* 0x0001dc0001037983 */ /* 0x000f220000300800 */
[----:B------:R-:W-:Y:S02]  /*f1ae0*/  ISETP.LT.AND P0, PT, R0, UR61, !P0 ;  /* 0x0000003d00007c0c */ /* 0x000fe4000c701270 */
[----:B------:R-:W-:Y:S01]  /*f1af0*/  LOP3.LUT R7, R7, 0xffffdfff, RZ, 0xc0, !PT ;  /* 0xffffdfff07077812 */ /* 0x000fe200078ec0ff */
[----:B------:R-:W0:Y:S01]  /*f1b00*/  LDCU UR61, c[0x0][0x39c] ;  /* 0x00007380ff3d77ac */ /* 0x000e220008000800 */
[----:B------:R-:W0:Y:S02]  /*f1b10*/  LDCU UR64, c[0x0][0x39c] ;  /* 0x00007380ff4077ac */ /* 0x000e240008000800 */
[----:B------:R-:W-:-:S04]  /*f1b20*/  @P1 LOP3.LUT R7, R7, 0x2000, RZ, 0xfc, !PT ;  /* 0x0000200007071812 */ /* 0x000fc800078efcff */
[----:B------:R-:W-:-:S04]  /*f1b30*/  LOP3.LUT R7, R7, 0xfffffbff, RZ, 0xc0, !PT ;  /* 0xfffffbff07077812 */ /* 0x000fc800078ec0ff */
[----:B------:R-:W-:Y:S02]  /*f1b40*/  @P0 LOP3.LUT R7, R7, 0x400, RZ, 0xfc, !PT ;  /* 0x0000040007070812 */ /* 0x000fe400078efcff */
[----:B------:R-:W-:Y:S01]  /*f1b50*/  ISETP.GE.AND P0, PT, R16, UR5, PT ;  /* 0x0000000510007c0c */ /* 0x000fe2000bf06270 */
[----:B------:R-:W0:Y:S01]  /*f1b60*/  LDCU UR5, c[0x0][0x39c] ;  /* 0x00007380ff0577ac */ /* 0x000e220008000800 */
[----:B------:R-:W-:Y:S02]  /*f1b70*/  LOP3.LUT R7, R7, 0xfffffff7, RZ, 0xc0, !PT ;  /* 0xfffffff707077812 */ /* 0x000fe400078ec0ff */
[----:B--2---:R-:W-:-:S09]  /*f1b80*/  LOP3.LUT R29, R29, 0xbfffffff, RZ, 0xc0, !PT ;  /* 0xbfffffff1d1d7812 */ /* 0x004fd200078ec0ff */
[----:B------:R-:W-:Y:S02]  /*f1b90*/  @P0 LOP3.LUT R29, R29, 0x40000000, RZ, 0xfc, !PT ;  /* 0x400000001d1d0812 */ /* 0x000fe400078efcff */
[----:B------:R-:W-:Y:S02]  /*f1ba0*/  ISETP.GE.AND P0, PT, R18, UR7, PT ;  /* 0x0000000712007c0c */ /* 0x000fe4000bf06270 */
[----:B------:R-:W-:Y:S02]  /*f1bb0*/  ISETP.GE.AND P2, PT, R19, UR9, PT ;  /* 0x0000000913007c0c */ /* 0x000fe4000bf46270 */
[----:B------:R-:W-:Y:S01]  /*f1bc0*/  ISETP.GE.AND P1, PT, R20, UR11, PT ;  /* 0x0000000b14007c0c */ /* 0x000fe2000bf26270 */
[----:B------:R-:W2:Y:S01]  /*f1bd0*/  LDCU UR9, c[0x0][0x39c] ;  /* 0x00007380ff0977ac */ /* 0x000ea20008000800 */
[----:B------:R-:W2:Y:S01]  /*f1be0*/  LDL.LU R20, [R1+0x1ac] ;  /* 0x0001ac0001147983 */ /* 0x000ea20000300800 */
[----:B------:R-:W0:Y:S01]  /*f1bf0*/  LDCU UR7, c[0x0][0x39c] ;  /* 0x00007380ff0777ac */ /* 0x000e220008000800 */
[----:B------:R-:W0:Y:S05]  /*f1c00*/  LDCU UR11, c[0x0][0x39c] ;  /* 0x00007380ff0b77ac */ /* 0x000e2a0008000800 */
[----:B------:R-:W-:-:S04]  /*f1c10*/  @P0 LOP3.LUT R7, R7, 0x8, RZ, 0xfc, !PT ;  /* 0x0000000807070812 */ /* 0x000fc800078efcff */
[----:B------:R-:W-:Y:S02]  /*f1c20*/  LOP3.LUT R7, R7, 0xffffff7f, RZ, 0xc0, !PT ;  /* 0xffffff7f07077812 */ /* 0x000fe400078ec0ff */
[----:B------:R-:W-:Y:S02]  /*f1c30*/  ISETP.GE.AND P0, PT, R24, UR13, PT ;  /* 0x0000000d18007c0c */ /* 0x000fe4000bf06270 */
[----:B------:R-:W2:Y:S01]  /*f1c40*/  LDL.LU R24, [R1+0x1a8] ;  /* 0x0001a80001187983 */ /* 0x000ea20000300800 */
[----:B------:R-:W-:-:S04]  /*f1c50*/  @P2 LOP3.LUT R7, R7, 0x80, RZ, 0xfc, !PT ;  /* 0x0000008007072812 */ /* 0x000fc800078efcff */
[----:B------:R-:W-:Y:S02]  /*f1c60*/  LOP3.LUT R7, R7, 0xfffff7ff, RZ, 0xc0, !PT ;  /* 0xfffff7ff07077812 */ /* 0x000fe400078ec0ff */
[----:B---3--:R-:W-:Y:S02]  /*f1c70*/  ISETP.GE.AND P2, PT, R27, UR15, PT ;  /* 0x0000000f1b007c0c */ /* 0x008fe4000bf46270 */
[----:B------:R-:W0:Y:S01]  /*f1c80*/  LDL.LU R27, [R1+0x1a4] ;  /* 0x0001a400011b7983 */ /* 0x000e220000300800 */
[----:B------:R-:W-:-:S04]  /*f1c90*/  @P1 LOP3.LUT R7, R7, 0x800, RZ, 0xfc, !PT ;  /* 0x0000080007071812 */ /* 0x000fc800078efcff */
[----:B------:R-:W-:Y:S02]  /*f1ca0*/  LOP3.LUT R7, R7, 0xffffefff, RZ, 0xc0, !PT ;  /* 0xffffefff07077812 */ /* 0x000fe400078ec0ff */
[----:B------:R-:W-:Y:S02]  /*f1cb0*/  ISETP.GE.AND P1, PT, R2, UR17, PT ;  /* 0x0000001102007c0c */ /* 0x000fe4000bf26270 */
[----:B------:R-:W3:Y:S01]  /*f1cc0*/  LDL.LU R2, [R1+0x1a0] ;  /* 0x0001a00001027983 */ /* 0x000ee20000300800 */
[----:B------:R-:W-:-:S04]  /*f1cd0*/  @P0 LOP3.LUT R7, R7, 0x1000, RZ, 0xfc, !PT ;  /* 0x0000100007070812 */ /* 0x000fc800078efcff */
[----:B------:R-:W-:Y:S02]  /*f1ce0*/  LOP3.LUT R7, R7, 0xffff7fff, RZ, 0xc0, !PT ;  /* 0xffff7fff07077812 */ /* 0x000fe400078ec0ff */
[----:B------:R-:W-:Y:S02]  /*f1cf0*/  ISETP.GE.AND P0, PT, R21, UR19, PT ;  /* 0x0000001315007c0c */ /* 0x000fe4000bf06270 */
[----:B------:R-:W3:Y:S01]  /*f1d00*/  LDL.LU R21, [R1+0x19c] ;  /* 0x00019c0001157983 */ /* 0x000ee20000300800 */
[----:B------:R-:W-:-:S04]  /*f1d10*/  @P2 LOP3.LUT R7, R7, 0x8000, RZ, 0xfc, !PT ;  /* 0x0000800007072812 */ /* 0x000fc800078efcff */
[----:B------:R-:W-:-:S04]  /*f1d20*/  LOP3.LUT R7, R7, 0xfffdffff, RZ, 0xc0, !PT ;  /* 0xfffdffff07077812 */ /* 0x000fc800078ec0ff */
[----:B------:R-:W-:-:S04]  /*f1d30*/  @P1 LOP3.LUT R7, R7, 0x20000, RZ, 0xfc, !PT ;  /* 0x0002000007071812 */ /* 0x000fc800078efcff */
[----:B------:R-:W-:-:S04]  /*f1d40*/  LOP3.LUT R7, R7, 0xfff7ffff, RZ, 0xc0, !PT ;  /* 0xfff7ffff07077812 */ /* 0x000fc800078ec0ff */
[----:B------:R-:W-:Y:S02]  /*f1d50*/  @P0 LOP3.LUT R7, R7, 0x80000, RZ, 0xfc, !PT ;  /* 0x0008000007070812 */ /* 0x000fe400078efcff */
[----:B----4-:R-:W-:Y:S02]  /*f1d60*/  ISETP.GE.AND P0, PT, R3, UR25, PT ;  /* 0x0000001903007c0c */ /* 0x010fe4000bf06270 */
[----:B------:R-:W4:Y:S01]  /*f1d70*/  LDL.LU R3, [R1+0x198] ;  /* 0x0001980001037983 */ /* 0x000f220000300800 */
[----:B------:R-:W-:-:S03]  /*f1d80*/  ISETP.GE.AND P2, PT, R22, UR21, PT ;  /* 0x0000001516007c0c */ /* 0x000fc6000bf46270 */
[----:B------:R-:W4:Y:S01]  /*f1d90*/  LDL.LU R22, [R1+0x194] ;  /* 0x0001940001167983 */ /* 0x000f220000300800 */
[----:B------:R-:W-:Y:S02]  /*f1da0*/  ISETP.GE.AND P1, PT, R23, UR23, PT ;  /* 0x0000001717007c0c */ /* 0x000fe4000bf26270 */
[----:B------:R-:W-:Y:S01]  /*f1db0*/  LOP3.LUT R7, R7, 0xffdfffff, RZ, 0xc0, !PT ;  /* 0xffdfffff07077812 */ /* 0x000fe200078ec0ff */
[----:B------:R-:W4:Y:S04]  /*f1dc0*/  LDL.LU R23, [R1+0x190] ;  /* 0x0001900001177983 */ /* 0x000f280000300800 */
[----:B------:R-:W4:Y:S02]  /*f1dd0*/  LDL.LU R18, [R1+0x18c] ;  /* 0x00018c0001127983 */ /* 0x000f240000300800 */
[----:B------:R-:W-:-:S04]  /*f1de0*/  @P2 LOP3.LUT R7, R7, 0x200000, RZ, 0xfc, !PT ;  /* 0x0020000007072812 */ /* 0x000fc800078efcff */
[----:B------:R-:W-:-:S04]  /*f1df0*/  LOP3.LUT R7, R7, 0xff7fffff, RZ, 0xc0, !PT ;  /* 0xff7fffff07077812 */ /* 0x000fc800078ec0ff */
[----:B------:R-:W-:-:S04]  /*f1e00*/  @P1 LOP3.LUT R7, R7, 0x800000, RZ, 0xfc, !PT ;  /* 0x0080000007071812 */ /* 0x000fc800078efcff */
[----:B------:R-:W-:-:S04]  /*f1e10*/  LOP3.LUT R7, R7, 0xfffffffe, RZ, 0xc0, !PT ;  /* 0xfffffffe07077812 */ /* 0x000fc800078ec0ff */
[----:B------:R-:W-:-:S04]  /*f1e20*/  @P0 LOP3.LUT R7, R7, 0x1, RZ, 0xfc, !PT ;  /* 0x0000000107070812 */ /* 0x000fc800078efcff */
[----:B------:R-:W-:Y:S02]  /*f1e30*/  LOP3.LUT R7, R7, 0xfdffffff, RZ, 0xc0, !PT ;  /* 0xfdffffff07077812 */ /* 0x000fe400078ec0ff */
[----:B--2---:R-:W-:Y:S02]  /*f1e40*/  ISETP.GE.AND P0, PT, R20, UR27, PT ;  /* 0x0000001b14007c0c */ /* 0x004fe4000bf06270 */
[----:B------:R-:W-:Y:S01]  /*f1e50*/  ISETP.GE.AND P2, PT, R24, UR9, PT ;  /* 0x0000000918007c0c */ /* 0x000fe2000bf46270 */
[----:B------:R-:W4:Y:S01]  /*f1e60*/  LDCU UR9, c[0x0][0x39c] ;  /* 0x00007380ff0977ac */ /* 0x000f220008000800 */
[----:B------:R-:W2:Y:S01]  /*f1e70*/  LDL.LU R24, [R1+0x184] ;  /* 0x0001840001187983 */ /* 0x000ea20000300800 */
[----:B0-----:R-:W-:-:S08]  /*f1e80*/  ISETP.GE.AND P1, PT, R27, UR7, PT ;  /* 0x000000071b007c0c */ /* 0x001fd0000bf26270 */
[----:B------:R-:W-:Y:S01]  /*f1e90*/  @P0 LOP3.LUT R7, R7, 0x2000000, RZ, 0xfc, !PT ;  /* 0x0200000007070812 */ /* 0x000fe200078efcff */
[----:B------:R-:W2:Y:S01]  /*f1ea0*/  LDL.LU R27, [R1+0x180] ;  /* 0x00018000011b7983 */ /* 0x000ea20000300800 */
[----:B------:R-:W0:Y:S02]  /*f1eb0*/  LDCU UR7, c[0x0][0x39c] ;  /* 0x00007380ff0777ac */ /* 0x000e240008000800 */
[----:B------:R-:W-:Y:S02]  /*f1ec0*/  LOP3.LUT R7, R7, 0xf7ffffff, RZ, 0xc0, !PT ;  /* 0xf7ffffff07077812 */ /* 0x000fe400078ec0ff */
[----:B---3--:R-:W-:Y:S02]  /*f1ed0*/  ISETP.GE.AND P0, PT, R2, UR5, PT ;  /* 0x0000000502007c0c */ /* 0x008fe4000bf06270 */
[----:B------:R-:W-:Y:S01]  /*f1ee0*/  @P2 LOP3.LUT R7, R7, 0x8000000, RZ, 0xfc, !PT ;  /* 0x0800000007072812 */ /* 0x000fe200078efcff */
[----:B------:R-:W3:Y:S01]  /*f1ef0*/  LDL.LU R2, [R1+0x17c] ;  /* 0x00017c0001027983 */ /* 0x000ee20000300800 */
[----:B------:R-:W0:Y:S01]  /*f1f00*/  LDCU UR5, c[0x0][0x39c] ;  /* 0x00007380ff0577ac */ /* 0x000e220008000800 */
[----:B----4-:R-:W-:-:S08]  /*f1f10*/  ISETP.GE.AND P2, PT, R3, UR9, PT ;  /* 0x0000000903007c0c */ /* 0x010fd0000bf46270 */
[----:B------:R-:W-:Y:S01]  /*f1f20*/  @P0 LOP3.LUT R6, R6, 0x2, RZ, 0xfc, !PT ;  /* 0x0000000206060812 */ /* 0x000fe200078efcff */
[----:B------:R-:W4:Y:S01]  /*f1f30*/  LDL.LU R3, [R1+0x2fe8] ;  /* 0x002fe80001037983 */ /* 0x000f220000300800 */
[----:B------:R-:W-:-:S03]  /*f1f40*/  ISETP.GE.AND P0, PT, R21, UR11, PT ;  /* 0x0000000b15007c0c */ /* 0x000fc6000bf06270 */
[----:B------:R-:W4:Y:S01]  /*f1f50*/  LDL.LU R21, [R1+0x178] ;  /* 0x0001780001157983 */ /* 0x000f220000300800 */
[----:B------:R-:W-:-:S03]  /*f1f60*/  LOP3.LUT R7, R7, 0xbfffffff, RZ, 0xc0, !PT ;  /* 0xbfffffff07077812 */ /* 0x000fc600078ec0ff */
[----:B------:R-:W4:Y:S01]  /*f1f70*/  LDL.LU R19, [R1+0x174] ;  /* 0x0001740001137983 */ /* 0x000f220000300800 */
[----:B------:R-:W-:Y:S01]  /*f1f80*/  LOP3.LUT R6, R6, 0xfffffffb, RZ, 0xc0, !PT ;  /* 0xfffffffb06067812 */ /* 0x000fe200078ec0ff */
[----:B------:R-:W2:Y:S01]  /*f1f90*/  LDCU UR9, c[0x0][0x39c] ;  /* 0x00007380ff0977ac */ /* 0x000ea20008000800 */
[----:B------:R-:W-:Y:S02]  /*f1fa0*/  @P1 LOP3.LUT R7, R7, 0x40000000, RZ, 0xfc, !PT ;  /* 0x4000000007071812 */ /* 0x000fe400078efcff */
[----:B0-----:R-:W-:Y:S01]  /*f1fb0*/  ISETP.GE.AND P1, PT, R22, UR7, PT ;  /* 0x0000000716007c0c */ /* 0x001fe2000bf26270 */
[----:B------:R-:W0:Y:S01]  /*f1fc0*/  LDCU UR11, c[0x0][0x39c] ;  /* 0x00007380ff0b77ac */ /* 0x000e220008000800 */
[----:B------:R-:W4:Y:S04]  /*f1fd0*/  LDL.LU R22, [R1+0x170] ;  /* 0x0001700001167983 */ /* 0x000f280000300800 */
[----:B------:R-:W4:Y:S01]  /*f1fe0*/  LDL.LU R20, [R1+0x16c] ;  /* 0x00016c0001147983 */ /* 0x000f220000300800 */
[----:B------:R-:W0:Y:S01]  /*f1ff0*/  LDCU UR7, c[0x0][0x39c] ;  /* 0x00007380ff0777ac */ /* 0x000e220008000800 */
[----:B------:R-:W-:-:S04]  /*f2000*/  @P0 LOP3.LUT R6, R6, 0x4, RZ, 0xfc, !PT ;  /* 0x0000000406060812 */ /* 0x000fc800078efcff */
[----:B------:R-:W-:Y:S02]  /*f2010*/  LOP3.LUT R6, R6, 0xffffffdf, RZ, 0xc0, !PT ;  /* 0xffffffdf06067812 */ /* 0x000fe400078ec0ff */
[----:B------:R-:W-:Y:S01]  /*f2020*/  ISETP.GE.AND P0, PT, R23, UR5, PT ;  /* 0x0000000517007c0c */ /* 0x000fe2000bf06270 */
[----:B------:R-:W3:Y:S01]  /*f2030*/  LDCU UR5, c[0x0][0x39c] ;  /* 0x00007380ff0577ac */ /* 0x000ee20008000800 */
[----:B------:R-:W4:Y:S01]  /*f2040*/  LDL.LU R23, [R1+0x168] ;  /* 0x0001680001177983 */ /* 0x000f220000300800 */
[----:B------:R-:W-:-:S04]  /*f2050*/  @P2 LOP3.LUT R6, R6, 0x20, RZ, 0xfc, !PT ;  /* 0x0000002006062812 */ /* 0x000fc800078efcff */
[----:B------:R-:W-:-:S04]  /*f2060*/  LOP3.LUT R6, R6, 0xffffff7f, RZ, 0xc0, !PT ;  /* 0xffffff7f06067812 */ /* 0x000fc800078ec0ff */
[----:B------:R-:W-:-:S04]  /*f2070*/  @P1 LOP3.LUT R6, R6, 0x80, RZ, 0xfc, !PT ;  /* 0x0000008006061812 */ /* 0x000fc800078efcff */
[----:B------:R-:W-:-:S04]  /*f2080*/  LOP3.LUT R6, R6, 0xfffffdff, RZ, 0xc0, !PT ;  /* 0xfffffdff06067812 */ /* 0x000fc800078ec0ff */
[----:B------:R-:W-:Y:S02]  /*f2090*/  @P0 LOP3.LUT R6, R6, 0x200, RZ, 0xfc, !PT ;  /* 0x0000020006060812 */ /* 0x000fe400078efcff */
[----:B0-----:R-:W-:Y:S02]  /*f20a0*/  ISETP.GE.AND P0, PT, R18, UR11, PT ;  /* 0x0000000b12007c0c */ /* 0x001fe4000bf06270 */
[----:B------:R-:W-:-:S11]  /*f20b0*/  LOP3.LUT R6, R6, 0xfffff7ff, RZ, 0xc0, !PT ;  /* 0xfffff7ff06067812 */ /* 0x000fd600078ec0ff */
[----:B------:R-:W-:Y:S02]  /*f20c0*/  @P0 LOP3.LUT R6, R6, 0x800, RZ, 0xfc, !PT ;  /* 0x0000080006060812 */ /* 0x000fe400078efcff */
[----:B--2---:R-:W-:Y:S02]  /*f20d0*/  ISETP.GE.AND P2, PT, R24, UR9, PT ;  /* 0x0000000918007c0c */ /* 0x004fe4000bf46270 */
[----:B------:R-:W2:Y:S01]  /*f20e0*/  LDL.LU R24, [R1+0x164] ;  /* 0x0001640001187983 */ /* 0x000ea20000300800 */
[----:B------:R-:W-:-:S03]  /*f20f0*/  ISETP.GE.AND P1, PT, R27, UR7, PT ;  /* 0x000000071b007c0c */ /* 0x000fc6000bf26270 */
[----:B------:R-:W2:Y:S01]  /*f2100*/  LDL.LU R27, [R1+0x160] ;  /* 0x00016000011b7983 */ /* 0x000ea20000300800 */
[----:B---3--:R-:W-:-:S03]  /*f2110*/  ISETP.GE.AND P0, PT, R2, UR5, PT ;  /* 0x0000000502007c0c */ /* 0x008fc6000bf06270 */
[----:B------:R-:W3:Y:S01]  /*f2120*/  LDL.LU R2, [R1+0x15c] ;  /* 0x00015c0001027983 */ /* 0x000ee20000300800 */
[----:B----4-:R-:W-:-:S03]  /*f2130*/  R2UR UR5, R3 ;  /* 0x00000000030572ca */ /* 0x010fc600000e0000 */
[----:B------:R-:W4:Y:S01]  /*f2140*/  LDL.LU R3, [R1+0x158] ;  /* 0x0001580001037983 */ /* 0x000f220000300800 */
[----:B------:R-:W-:-:S04]  /*f2150*/  LOP3.LUT R6, R6, 0xffffdfff, RZ, 0xc0, !PT ;  /* 0xffffdfff06067812 */ /* 0x000fc800078ec0ff */
[----:B------:R-:W-:-:S04]  /*f2160*/  @P2 LOP3.LUT R6, R6, 0x2000, RZ, 0xfc, !PT ;  /* 0x0000200006062812 */ /* 0x000fc800078efcff */
[----:B------:R-:W-:-:S04]  /*f2170*/  LOP3.LUT R6, R6, 0xffff7fff, RZ, 0xc0, !PT ;  /* 0xffff7fff06067812 */ /* 0x000fc800078ec0ff */
[----:B------:R-:W-:Y:S02]  /*f2180*/  @P1 LOP3.LUT R6, R6, 0x8000, RZ, 0xfc, !PT ;  /* 0x0000800006061812 */ /* 0x000fe400078efcff */
[----:B------:R-:W-:Y:S02]  /*f2190*/  ISETP.GE.AND P1, PT, R21, UR77, PT ;  /* 0x0000004d15007c0c */ /* 0x000fe4000bf26270 */
[----:B------:R-:W4:Y:S01]  /*f21a0*/  LDL.LU R21, [R1+0x154] ;  /* 0x0001540001157983 */ /* 0x000f220000300800 */
[----:B------:R-:W-:-:S04]  /*f21b0*/  LOP3.LUT R6, R6, 0xfffdffff, RZ, 0xc0, !PT ;  /* 0xfffdffff06067812 */ /* 0x000fc800078ec0ff */
[----:B------:R-:W-:Y:S02]  /*f21c0*/  @P0 LOP3.LUT R6, R6, 0x20000, RZ, 0xfc, !PT ;  /* 0x0002000006060812 */ /* 0x000fe400078efcff */
[----:B------:R-:W-:Y:S02]  /*f21d0*/  ISETP.GE.AND P0, PT, R22, UR10, PT ;  /* 0x0000000a16007c0c */ /* 0x000fe4000bf06270 */
[----:B------:R-:W4:Y:S01]  /*f21e0*/  LDL.LU R22, [R1+0x150] ;  /* 0x0001500001167983 */ /* 0x000f220000300800 */
[----:B------:R-:W-:-:S03]  /*f21f0*/  ISETP.GE.AND P2, PT, R19, UR76, PT ;  /* 0x0000004c13007c0c */ /* 0x000fc6000bf46270 */
[----:B------:R-:W4:Y:S01]  /*f2200*/  LDL.LU R19, [R1+0x14c] ;  /* 0x00014c0001137983 */ /* 0x000f220000300800 */
        /* <DEDUP_REMOVED lines=8> */
[----:B------:R-:W-:-:S04]  /*f2290*/  LOP3.LUT R6, R6, 0xfeffffff, RZ, 0xc0, !PT ;  /* 0xfeffffff06067812 */ /* 0x000fc800078ec0ff */
[----:B------:R-:W-:-:S04]  /*f22a0*/  @P0 LOP3.LUT R6, R6, 0x1000000, RZ, 0xfc, !PT ;  /* 0x0100000006060812 */ /* 0x000fc800078efcff */
[----:B------:R-:W-:-:S04]  /*f22b0*/  LOP3.LUT R6, R6, 0xf7ffffff, RZ, 0xc0, !PT ;  /* 0xf7ffffff06067812 */ /* 0x000fc800078ec0ff */
[----:B------:R-:W-:-:S04]  /*f22c0*/  @P1 LOP3.LUT R6, R6, 0x8000000, RZ, 0xfc, !PT ;  /* 0x0800000006061812 */ /* 0x000fc800078efcff */
[----:B------:R-:W-:-:S04]  /*f22d0*/  LOP3.LUT R6, R6, 0xdfffffff, RZ, 0xc0, !PT ;  /* 0xdfffffff06067812 */ /* 0x000fc800078ec0ff */
[----:B------:R-:W-:-:S04]  /*f22e0*/  @P2 LOP3.LUT R6, R6, 0x20000000, RZ, 0xfc, !PT ;  /* 0x2000000006062812 */ /* 0x000fc800078efcff */
[----:B------:R-:W-:Y:S02]  /*f22f0*/  LOP3.LUT R6, R6, 0x7fffffff, RZ, 0xc0, !PT ;  /* 0x7fffffff06067812 */ /* 0x000fe400078ec0ff */
[----:B--2---:R-:W-:Y:S02]  /*f2300*/  ISETP.GE.AND P0, PT, R24, UR4, PT ;  /* 0x0000000418007c0c */ /* 0x004fe4000bf06270 */
[----:B------:R-:W2:Y:S01]  /*f2310*/  LDL.LU R24, [R1+0x140] ;  /* 0x0001400001187983 */ /* 0x000ea20000300800 */
[----:B------:R-:W-:-:S03]  /*f2320*/  ISETP.GE.AND P1, PT, R27, UR12, PT ;  /* 0x0000000c1b007c0c */ /* 0x000fc6000bf26270 */
[----:B------:R-:W2:Y:S01]  /*f2330*/  LDL.LU R27, [R1+0x13c] ;  /* 0x00013c00011b7983 */ /* 0x000ea20000300800 */
[----:B---3--:R-:W-:-:S03]  /*f2340*/  ISETP.GE.AND P2, PT, R2, UR14, PT ;  /* 0x0000000e02007c0c */ /* 0x008fc6000bf46270 */
[----:B------:R-:W3:Y:S03]  /*f2350*/  LDL.LU R2, [R1+0x138] ;  /* 0x0001380001027983 */ /* 0x000ee60000300800 */
[----:B------:R-:W-:Y:S02]  /*f2360*/  @P0 LOP3.LUT R6, R6, 0x80000000, RZ, 0xfc, !PT ;  /* 0x8000000006060812 */ /* 0x000fe400078efcff */
[----:B----4-:R-:W-:Y:S02]  /*f2370*/  ISETP.GE.AND P0, PT, R3, UR16, PT ;  /* 0x0000001003007c0c */ /* 0x010fe4000bf06270 */
[----:B------:R-:W4:Y:S01]  /*f2380*/  LDL.LU R3, [R1+0x134] ;  /* 0x0001340001037983 */ /* 0x000f220000300800 */
[----:B------:R-:W-:-:S04]  /*f2390*/  @P1 LOP3.LUT R5, R5, 0x2, RZ, 0xfc, !PT ;  /* 0x0000000205051812 */ /* 0x000fc800078efcff */
[----:B------:R-:W-:-:S04]  /*f23a0*/  LOP3.LUT R5, R5, 0xfffffff7, RZ, 0xc0, !PT ;  /* 0xfffffff705057812 */ /* 0x000fc800078ec0ff */
[----:B------:R-:W-:-:S04]  /*f23b0*/  @P2 LOP3.LUT R5, R5, 0x8, RZ, 0xfc, !PT ;  /* 0x0000000805052812 */ /* 0x000fc800078efcff */
[----:B------:R-:W-:Y:S02]  /*f23c0*/  LOP3.LUT R5, R5, 0xffffffdf, RZ, 0xc0, !PT ;  /* 0xffffffdf05057812 */ /* 0x000fe400078ec0ff */
[----:B------:R-:W-:Y:S02]  /*f23d0*/  ISETP.GE.AND P1, PT, R21, UR18, PT ;  /* 0x0000001215007c0c */ /* 0x000fe4000bf26270 */
[----:B------:R-:W4:Y:S01]  /*f23e0*/  LDL.LU R21, [R1+0x130] ;  /* 0x0001300001157983 */ /* 0x000f220000300800 */
[----:B------:R-:W-:-:S04]  /*f23f0*/  @P0 LOP3.LUT R5, R5, 0x20, RZ, 0xfc, !PT ;  /* 0x0000002005050812 */ /* 0x000fc800078efcff */
[----:B------:R-:W-:Y:S02]  /*f2400*/  LOP3.LUT R5, R5, 0xffffff7f, RZ, 0xc0, !PT ;  /* 0xffffff7f05057812 */ /* 0x000fe400078ec0ff */
[----:B------:R-:W-:Y:S02]  /*f2410*/  ISETP.GE.AND P2, PT, R22, UR20, PT ;  /* 0x0000001416007c0c */ /* 0x000fe4000bf46270 */
[----:B------:R-:W-:Y:S01]  /*f2420*/  ISETP.GE.AND P0, PT, R19, UR22, PT ;  /* 0x0000001613007c0c */ /* 0x000fe2000bf06270 */
[----:B------:R-:W4:Y:S01]  /*f2430*/  LDL.LU R22, [R1+0x12c] ;  /* 0x00012c0001167983 */ /* 0x000f220000300800 */
[----:B------:R-:W-:-:S04]  /*f2440*/  @P1 LOP3.LUT R5, R5, 0x80, RZ, 0xfc, !PT ;  /* 0x0000008005051812 */ /* 0x000fc800078efcff */
[----:B------:R-:W-:Y:S02]  /*f2450*/  LOP3.LUT R5, R5, 0xfffffbff, RZ, 0xc0, !PT ;  /* 0xfffffbff05057812 */ /* 0x000fe400078ec0ff */
[----:B------:R-:W-:-:S03]  /*f2460*/  ISETP.GE.AND P1, PT, R20, UR24, PT ;  /* 0x0000001814007c0c */ /* 0x000fc6000bf26270 */
[----:B------:R-:W-:-:S04]  /*f2470*/  @P2 LOP3.LUT R5, R5, 0x400, RZ, 0xfc, !PT ;  /* 0x0000040005052812 */ /* 0x000fc800078efcff */
[----:B------:R-:W-:Y:S02]  /*f2480*/  LOP3.LUT R5, R5, 0xffffdfff, RZ, 0xc0, !PT ;  /* 0xffffdfff05057812 */ /* 0x000fe400078ec0ff */
[----:B------:R-:W-:Y:S02]  /*f2490*/  ISETP.GE.AND P2, PT, R23, UR26, PT ;  /* 0x0000001a17007c0c */ /* 0x000fe4000bf46270 */
[----:B------:R-:W4:Y:S01]  /*f24a0*/  LDL.LU R23, [R1+0x124] ;  /* 0x0001240001177983 */ /* 0x000f220000300800 */
        /* <DEDUP_REMOVED lines=9> */
[----:B------:R-:W2:Y:S07]  /*f2540*/  LDL.LU R27, [R1+0x11c] ;  /* 0x00011c00011b7983 */ /* 0x000eae0000300800 */
[----:B------:R-:W-:Y:S02]  /*f2550*/  @P0 LOP3.LUT R5, R5, 0x80000, RZ, 0xfc, !PT ;  /* 0x0008000005050812 */ /* 0x000fe400078efcff */
[----:B---3--:R-:W-:Y:S02]  /*f2560*/  ISETP.GE.AND P2, PT, R2, UR44, PT ;  /* 0x0000002c02007c0c */ /* 0x008fe4000bf46270 */
[----:B------:R-:W-:Y:S01]  /*f2570*/  LOP3.LUT R5, R5, 0xffdfffff, RZ, 0xc0, !PT ;  /* 0xffdfffff05057812 */ /* 0x000fe200078ec0ff */
[----:B------:R-:W3:Y:S03]  /*f2580*/  LDL.LU R2, [R1+0x118] ;  /* 0x0001180001027983 */ /* 0x000ee60000300800 */
[----:B------:R-:W-:-:S04]  /*f2590*/  @P1 LOP3.LUT R5, R5, 0x200000, RZ, 0xfc, !PT ;  /* 0x0020000005051812 */ /* 0x000fc800078efcff */
[----:B------:R-:W-:-:S04]  /*f25a0*/  LOP3.LUT R5, R5, 0xff7fffff, RZ, 0xc0, !PT ;  /* 0xff7fffff05057812 */ /* 0x000fc800078ec0ff */
[----:B------:R-:W-:-:S04]  /*f25b0*/  @P2 LOP3.LUT R5, R5, 0x800000, RZ, 0xfc, !PT ;  /* 0x0080000005052812 */ /* 0x000fc800078efcff */
[----:B------:R-:W-:Y:S02]  /*f25c0*/  LOP3.LUT R5, R5, 0xfdffffff, RZ, 0xc0, !PT ;  /* 0xfdffffff05057812 */ /* 0x000fe400078ec0ff */
[----:B----4-:R-:W-:Y:S02]  /*f25d0*/  ISETP.GE.AND P0, PT, R3, UR45, PT ;  /* 0x0000002d03007c0c */ /* 0x010fe4000bf06270 */
[----:B------:R-:W4:Y:S04]  /*f25e0*/  LDL.LU R3, [R1+0x114] ;  /* 0x0001140001037983 */ /* 0x000f280000300800 */
[----:B------:R-:W3:Y:S04]  /*f25f0*/  LDL.LU R16, [R1+0x110] ;  /* 0x0001100001107983 */ /* 0x000ee80000300800 */
[----:B------:R-:W3:Y:S03]  /*f2600*/  LDL.LU R18, [R1+0x10c] ;  /* 0x00010c0001127983 */ /* 0x000ee60000300800 */
[----:B------:R-:W-:-:S02]  /*f2610*/  @P0 LOP3.LUT R5, R5, 0x2000000, RZ, 0xfc, !PT ;  /* 0x0200000005050812 */ /* 0x000fc400078efcff */
[----:B------:R-:W-:Y:S02]  /*f2620*/  ISETP.GE.AND P0, PT, R4, UR48, PT ;  /* 0x0000003004007c0c */ /* 0x000fe4000bf06270 */
[----:B------:R-:W3:Y:S04]  /*f2630*/  LDL.LU R4, [R1+0x36a0] ;  /* 0x0036a00001047983 */ /* 0x000ee80000300800 */
[----:B------:R-:W4:Y:S04]  /*f2640*/  LDL.LU R19, [R1+0x108] ;  /* 0x0001080001137983 */ /* 0x000f280000300800 */
[----:B------:R-:W4:Y:S01]  /*f2650*/  LDL.LU R20, [R1+0x104] ;  /* 0x0001040001147983 */ /* 0x000f220000300800 */
[----:B------:R-:W-:-:S03]  /*f2660*/  ISETP.GE.AND P1, PT, R21, UR46, PT ;  /* 0x0000002e15007c0c */ /* 0x000fc6000bf26270 */
[----:B------:R-:W4:Y:S01]  /*f2670*/  LDL.LU R21, [R1+0x100] ;  /* 0x0001000001157983 */ /* 0x000f220000300800 */
[----:B------:R-:W-:Y:S02]  /*f2680*/  LOP3.LUT R5, R5, 0xf7ffffff, RZ, 0xc0, !PT ;  /* 0xf7ffffff05057812 */ /* 0x000fe400078ec0ff */
[----:B------:R-:W-:Y:S02]  /*f2690*/  ISETP.GE.AND P2, PT, R22, UR47, PT ;  /* 0x0000002f16007c0c */ /* 0x000fe4000bf46270 */
[----:B------:R-:W4:Y:S05]  /*f26a0*/  LDL.LU R22, [R1+0xfc] ;  /* 0x0000fc0001167983 */ /* 0x000f2a0000300800 */
[----:B------:R-:W-:-:S04]  /*f26b0*/  @P1 LOP3.LUT R5, R5, 0x8000000, RZ, 0xfc, !PT ;  /* 0x0800000005051812 */ /* 0x000fc800078efcff */
[----:B------:R-:W-:Y:S02]  /*f26c0*/  LOP3.LUT R5, R5, 0xdfffffff, RZ, 0xc0, !PT ;  /* 0xdfffffff05057812 */ /* 0x000fe400078ec0ff */
[----:B------:R-:W-:Y:S02]  /*f26d0*/  ISETP.GE.AND P1, PT, R23, UR49, PT ;  /* 0x0000003117007c0c */ /* 0x000fe4000bf26270 */
[----:B------:R-:W4:Y:S01]  /*f26e0*/  LDL.LU R23, [R1+0xf8] ;  /* 0x0000f80001177983 */ /* 0x000f220000300800 */
[----:B------:R-:W-:Y:S02]  /*f26f0*/  @P2 LOP3.LUT R5, R5, 0x20000000, RZ, 0xfc, !PT ;  /* 0x2000000005052812 */ /* 0x000fe400078efcff */
[----:B--2---:R-:W-:Y:S02]  /*f2700*/  ISETP.GE.AND P2, PT, R24, UR30, PT ;  /* 0x0000001e18007c0c */ /* 0x004fe4000bf46270 */
[----:B------:R-:W2:Y:S01]  /*f2710*/  LDL.LU R24, [R1+0xf4] ;  /* 0x0000f40001187983 */ /* 0x000ea20000300800 */
[----:B---3--:R-:W-:-:S04]  /*f2720*/  LOP3.LUT R4, R4, 0xfffffffe, RZ, 0xc0, !PT ;  /* 0xfffffffe04047812 */ /* 0x008fc800078ec0ff */
[----:B------:R-:W-:-:S04]  /*f2730*/  @P0 LOP3.LUT R4, R4, 0x1, RZ, 0xfc, !PT ;  /* 0x0000000104040812 */ /* 0x000fc800078efcff */
[----:B------:R-:W-:-:S04]  /*f2740*/  LOP3.LUT R4, R4, 0xfffffff7, RZ, 0xc0, !PT ;  /* 0xfffffff704047812 */ /* 0x000fc800078ec0ff */
[----:B------:R-:W-:Y:S02]  /*f2750*/  @P1 LOP3.LUT R4, R4, 0x8, RZ, 0xfc, !PT ;  /* 0x0000000804041812 */ /* 0x000fe400078efcff */
[----:B------:R-:W-:Y:S02]  /*f2760*/  ISETP.GE.AND P0, PT, R27, UR32, PT ;  /* 0x000000201b007c0c */ /* 0x000fe4000bf06270 */
[----:B------:R-:W-:Y:S01]  /*f2770*/  ISETP.GE.AND P1, PT, R2, UR34, PT ;  /* 0x0000002202007c0c */ /* 0x000fe2000bf26270 */
[----:B------:R-:W3:Y:S01]  /*f2780*/  LDL.LU R27, [R1+0xf0] ;  /* 0x0000f000011b7983 */ /* 0x000ee20000300800 */
[----:B------:R-:W-:-:S03]  /*f2790*/  LOP3.LUT R4, R4, 0xffffffef, RZ, 0xc0, !PT ;  /* 0xffffffef04047812 */ /* 0x000fc600078ec0ff */
[----:B------:R-:W3:Y:S01]  /*f27a0*/  LDL.LU R2, [R1+0xec] ;  /* 0x0000ec0001027983 */ /* 0x000ee20000300800 */
[----:B------:R-:W-:Y:S02]  /*f27b0*/  @P2 LOP3.LUT R4, R4, 0x10, RZ, 0xfc, !PT ;  /* 0x0000001004042812 */ /* 0x000fe400078efcff */
[----:B----4-:R-:W-:Y:S02]  /*f27c0*/  ISETP.GE.AND P2, PT, R3, UR36, PT ;  /* 0x0000002403007c0c */ /* 0x010fe4000bf46270 */
[----:B------:R-:W4:Y:S01]  /*f27d0*/  LDL.LU R3, [R1+0xdc] ;  /* 0x0000dc0001037983 */ /* 0x000f220000300800 */
        /* <DEDUP_REMOVED lines=36> */
[----:B------:R-:W2:Y:S11]  /*f2a20*/  LDL.LU R24, [R1+0x3680] ;  /* 0x0036800001187983 */ /* 0x000eb60000300800 */
[----:B------:R-:W-:-:S02]  /*f2a30*/  @P1 LOP3.LUT R4, R4, 0x20000000, RZ, 0xfc, !PT ;  /* 0x2000000004041812 */ /* 0x000fc400078efcff */
[----:B---3--:R-:W-:Y:S02]  /*f2a40*/  ISETP.GE.AND P2, PT, R27, UR54, PT ;  /* 0x000000361b007c0c */ /* 0x008fe4000bf46270 */
[----:B------:R-:W3:Y:S01]  /*f2a50*/  LDL.LU R27, [R1+0x367c] ;  /* 0x00367c00011b7983 */ /* 0x000ee20000300800 */
[----:B------:R-:W-:-:S03]  /*f2a60*/  ISETP.GE.AND P0, PT, R2, UR53, PT ;  /* 0x0000003502007c0c */ /* 0x000fc6000bf06270 */
[----:B------:R-:W2:Y:S01]  /*f2a70*/  LDL.LU R2, [R1+0x3678] ;  /* 0x0036780001027983 */ /* 0x000ea20000300800 */
[----:B----4-:R-:W-:-:S03]  /*f2a80*/  ISETP.GE.AND P1, PT, R3, UR35, PT ;  /* 0x0000002303007c0c */ /* 0x010fc6000bf26270 */
[----:B------:R-:W4:Y:S01]  /*f2a90*/  LDL.LU R3, [R1+0x3674] ;  /* 0x0036740001037983 */ /* 0x000f220000300800 */
[----:B------:R-:W-:-:S04]  /*f2aa0*/  LOP3.LUT R4, R4, 0x7fffffff, RZ, 0xc0, !PT ;  /* 0x7fffffff04047812 */ /* 0x000fc800078ec0ff */
[----:B------:R-:W-:Y:S02]  /*f2ab0*/  @P2 LOP3.LUT R4, R4, 0x80000000, RZ, 0xfc, !PT ;  /* 0x8000000004042812 */ /* 0x000fe400078efcff */
[----:B----4-:R-:W-:Y:S02]  /*f2ac0*/  ISETP.GE.AND P2, PT, R3, UR56, PT ;  /* 0x0000003803007c0c */ /* 0x010fe4000bf46270 */
[----:B------:R-:W4:Y:S02]  /*f2ad0*/  LDL.LU R3, [R1+0x3670] ;  /* 0x0036700001037983 */ /* 0x000f240000300800 */
[----:B----4-:R-:W-:-:S04]  /*f2ae0*/  LOP3.LUT R3, R3, 0xfffffffd, RZ, 0xc0, !PT ;  /* 0xfffffffd03037812 */ /* 0x010fc800078ec0ff */
[----:B------:R-:W-:Y:S02]  /*f2af0*/  @P0 LOP3.LUT R3, R3, 0x2, RZ, 0xfc, !PT ;  /* 0x0000000203030812 */ /* 0x000fe400078efcff */
[----:B--2---:R-:W-:Y:S02]  /*f2b00*/  ISETP.GE.AND P0, PT, R2, UR55, PT ;  /* 0x0000003702007c0c */ /* 0x004fe4000bf06270 */
[----:B------:R-:W2:Y:S01]  /*f2b10*/  LDL.LU R2, [R1+0x366c] ;  /* 0x00366c0001027983 */ /* 0x000ea20000300800 */
[----:B------:R-:W-:-:S04]  /*f2b20*/  LOP3.LUT R3, R3, 0xfffffff7, RZ, 0xc0, !PT ;  /* 0xfffffff703037812 */ /* 0x000fc800078ec0ff */
[----:B------:R-:W-:-:S04]  /*f2b30*/  @P1 LOP3.LUT R3, R3, 0x8, RZ, 0xfc, !PT ;  /* 0x0000000803031812 */ /* 0x000fc800078efcff */
[----:B------:R-:W-:Y:S02]  /*f2b40*/  LOP3.LUT R3, R3, 0xffffffdf, RZ, 0xc0, !PT ;  /* 0xffffffdf03037812 */ /* 0x000fe400078ec0ff */
[----:B---3--:R-:W-:Y:S02]  /*f2b50*/  ISETP.GE.AND P1, PT, R27, UR37, PT ;  /* 0x000000251b007c0c */ /* 0x008fe4000bf26270 */
[----:B------:R-:W3:Y:S01]  /*f2b60*/  LDL.LU R27, [R1+0x3668] ;  /* 0x00366800011b7983 */ /* 0x000ee20000300800 */
[----:B------:R-:W-:-:S04]  /*f2b70*/  @P2 LOP3.LUT R3, R3, 0x20, RZ, 0xfc, !PT ;  /* 0x0000002003032812 */ /* 0x000fc800078efcff */
[----:B------:R-:W-:Y:S02]  /*f2b80*/  LOP3.LUT R3, R3, 0xffffff7f, RZ, 0xc0, !PT ;  /* 0xffffff7f03037812 */ /* 0x000fe400078ec0ff */
[----:B------:R-:W-:Y:S02]  /*f2b90*/  ISETP.GE.AND P2, PT, R24, UR58, PT ;  /* 0x0000003a18007c0c */ /* 0x000fe4000bf46270 */
[----:B------:R-:W4:Y:S01]  /*f2ba0*/  LDL.LU R24, [R1+0x3664] ;  /* 0x0036640001187983 */ /* 0x000f220000300800 */
        /* <DEDUP_REMOVED lines=36> */
[----:B------:R-:W-:Y:S02]  /*f2df0*/  @P0 LOP3.LUT R3, R3, 0x8000000, RZ, 0xfc, !PT ;  /* 0x0800000003030812 */ /* 0x000fe400078efcff */
[----:B-1----:R-:W-:Y:S02]  /*f2e00*/  ISETP.GE.AND P0, PT, R9, UR66, PT ;  /* 0x0000004209007c0c */ /* 0x002fe4000bf06270 */
[----:B------:R-:W3:Y:S01]  /*f2e10*/  LDL.LU R9, [R1+0x363c] ;  /* 0x00363c0001097983 */ /* 0x000ee20000300800 */
[----:B------:R-:W-:-:S04]  /*f2e20*/  LOP3.LUT R3, R3, 0xdfffffff, RZ, 0xc0, !PT ;  /* 0xdfffffff03037812 */ /* 0x000fc800078ec0ff */
[----:B------:R-:W-:Y:S02]  /*f2e30*/  @P1 LOP3.LUT R3, R3, 0x20000000, RZ, 0xfc, !PT ;  /* 0x2000000003031812 */ /* 0x000fe400078efcff */
[----:B------:R-:W-:Y:S02]  /*f2e40*/  ISETP.GE.AND P1, PT, R8, UR67, PT ;  /* 0x0000004308007c0c */ /* 0x000fe4000bf26270 */
[----:B------:R-:W3:Y:S01]  /*f2e50*/  LDL.LU R8, [R1+0x3638] ;  /* 0x0036380001087983 */ /* 0x000ee20000300800 */
[----:B------:R-:W-:-:S04]  /*f2e60*/  LOP3.LUT R3, R3, 0x7fffffff, RZ, 0xc0, !PT ;  /* 0x7fffffff03037812 */ /* 0x000fc800078ec0ff */
[----:B------:R-:W-:Y:S02]  /*f2e70*/  @P2 LOP3.LUT R3, R3, 0x80000000, RZ, 0xfc, !PT ;  /* 0x8000000003032812 */ /* 0x000fe400078efcff */
[----:B------:R-:W-:Y:S02]  /*f2e80*/  ISETP.GE.AND P2, PT, R17, UR68, PT ;  /* 0x0000004411007c0c */ /* 0x000fe4000bf46270 */
[----:B------:R-:W4:Y:S01]  /*f2e90*/  LDL.LU R17, [R1+0x3634] ;  /* 0x0036340001117983 */ /* 0x000f220000300800 */
[----:B--2---:R-:W-:-:S04]  /*f2ea0*/  LOP3.LUT R2, R2, 0xfffffffb, RZ, 0xc0, !PT ;  /* 0xfffffffb02027812 */ /* 0x004fc800078ec0ff */
[----:B------:R-:W-:-:S04]  /*f2eb0*/  @P0 LOP3.LUT R2, R2, 0x4, RZ, 0xfc, !PT ;  /* 0x0000000402020812 */ /* 0x000fc800078efcff */
[----:B------:R-:W-:Y:S02]  /*f2ec0*/  LOP3.LUT R2, R2, 0xffffffdf, RZ, 0xc0, !PT ;  /* 0xffffffdf02027812 */ /* 0x000fe400078ec0ff */
[----:B------:R-:W-:Y:S02]  /*f2ed0*/  ISETP.GE.AND P0, PT, R14, UR69, PT ;  /* 0x000000450e007c0c */ /* 0x000fe4000bf06270 */
[----:B------:R-:W2:Y:S01]  /*f2ee0*/  LDL.LU R14, [R1+0x3630] ;  /* 0x00363000010e7983 */ /* 0x000ea20000300800 */
[----:B------:R-:W-:-:S04]  /*f2ef0*/  @P1 LOP3.LUT R2, R2, 0x20, RZ, 0xfc, !PT ;  /* 0x0000002002021812 */ /* 0x000fc800078efcff */
[----:B------:R-:W-:-:S04]  /*f2f00*/  LOP3.LUT R2, R2, 0xffffffbf, RZ, 0xc0, !PT ;  /* 0xffffffbf02027812 */ /* 0x000fc800078ec0ff */
[----:B------:R-:W-:Y:S02]  /*f2f10*/  @P2 LOP3.LUT R2, R2, 0x40, RZ, 0xfc, !PT ;  /* 0x0000004002022812 */ /* 0x000fe400078efcff */
[----:B------:R-:W-:Y:S02]  /*f2f20*/  ISETP.GE.AND P1, PT, R13, UR70, PT ;  /* 0x000000460d007c0c */ /* 0x000fe4000bf26270 */
[----:B------:R-:W-:Y:S01]  /*f2f30*/  ISETP.GE.AND P2, PT, R10, UR71, PT ;  /* 0x000000470a007c0c */ /* 0x000fe2000bf46270 */
[----:B------:R-:W2:Y:S01]  /*f2f40*/  LDL.LU R13, [R1+0x362c] ;  /* 0x00362c00010d7983 */ /* 0x000ea20000300800 */
[----:B------:R-:W-:-:S03]  /*f2f50*/  LOP3.LUT R2, R2, 0xfffffdff, RZ, 0xc0, !PT ;  /* 0xfffffdff02027812 */ /* 0x000fc600078ec0ff */
[----:B------:R-:W2:Y:S01]  /*f2f60*/  LDL.LU R10, [R1+0x3628] ;  /* 0x00362800010a7983 */ /* 0x000ea20000300800 */
[----:B------:R-:W-:Y:S02]  /*f2f70*/  @P0 LOP3.LUT R2, R2, 0x200, RZ, 0xfc, !PT ;  /* 0x0000020002020812 */ /* 0x000fe400078efcff */
[----:B------:R-:W-:Y:S02]  /*f2f80*/  ISETP.GE.AND P0, PT, R0, UR5, PT ;  /* 0x0000000500007c0c */ /* 0x000fe4000bf06270 */
[----:B------:R-:W2:Y:S01]  /*f2f90*/  LDL.LU R0, [R1+0x3624] ;  /* 0x0036240001007983 */ /* 0x000ea20000300800 */
[----:B------:R-:W-:Y:S02]  /*f2fa0*/  LOP3.LUT R7, R7, 0xfffffffd, RZ, 0xc0, !PT ;  /* 0xfffffffd07077812 */ /* 0x000fe400078ec0ff */
[----:B------:R-:W-:Y:S02]  /*f2fb0*/  ISETP.GE.AND P3, PT, R28, UR72, PT ;  /* 0x000000481c007c0c */ /* 0x000fe4000bf66270 */
[----:B------:R-:W-:-:S02]  /*f2fc0*/  ISETP.GE.AND P4, PT, R26, UR73, PT ;  /* 0x000000491a007c0c */ /* 0x000fc4000bf86270 */
[----:B------:R-:W-:Y:S02]  /*f2fd0*/  ISETP.GE.AND P5, PT, R25, UR74, PT ;  /* 0x0000004a19007c0c */ /* 0x000fe4000bfa6270 */
[----:B------:R-:W-:Y:S02]  /*f2fe0*/  ISETP.GE.AND P6, PT, R11, UR75, PT ;  /* 0x0000004b0b007c0c */ /* 0x000fe4000bfc6270 */
[----:B------:R-:W-:Y:S02]  /*f2ff0*/  @P0 LOP3.LUT R7, R7, 0x2, RZ, 0xfc, !PT ;  /* 0x0000000207070812 */ /* 0x000fe400078efcff */
[----:B------:R-:W-:Y:S01]  /*f3000*/  LOP3.LUT P0, RZ, R29, 0x40000000, RZ, 0xc0, !PT ;  /* 0x400000001dff7812 */ /* 0x000fe2000780c0ff */
[----:B------:R-:W4:Y:S01]  /*f3010*/  LDL.LU R28, [R1+0x1f4] ;  /* 0x0001f400011c7983 */ /* 0x000f220000300800 */
[----:B------:R-:W-:Y:S01]  /*f3020*/  LOP3.LUT R11, R11, 0xffffffef, RZ, 0xc0, !PT ;  /* 0xffffffef0b0b7812 */ /* 0x000fe200078ec0ff */
[----:B------:R-:W0:Y:S02]  /*f3030*/  LDCU.64 UR26, c[0x0][0x398] ;  /* 0x00007300ff1a77ac */ /* 0x000e240008000a00 */
[----:B---3--:R1:W-:Y:S01]  /*f3040*/  STL [R1+0x3b10], R8 ;  /* 0x003b100801007387 */ /* 0x0083e20000100800 */
[----:B--2---:R-:W-:Y:S01]  /*f3050*/  LOP3.LUT R0, R0, 0x7fffffff, RZ, 0xc0, !PT ;  /* 0x7fffffff00007812 */ /* 0x004fe200078ec0ff */
[----:B------:R-:W2:Y:S01]  /*f3060*/  LDCU.64 UR22, c[0x0][0x398] ;  /* 0x00007300ff1677ac */ /* 0x000ea20008000a00 */
[----:B------:R-:W3:Y:S01]  /*f3070*/  LDCU.64 UR20, c[0x0][0x398] ;  /* 0x00007300ff1477ac */ /* 0x000ee20008000a00 */
[----:B-1----:R-:W2:Y:S01]  /*f3080*/  LDL.LU R8, [R1+0x330] ;  /* 0x0003300001087983 */ /* 0x002ea20000300800 */
[----:B------:R-:W1:Y:S03]  /*f3090*/  LDCU.64 UR18, c[0x0][0x398] ;  /* 0x00007300ff1277ac */ /* 0x000e660008000a00 */
[----:B------:R0:W-:Y:S01]  /*f30a0*/  STL [R1+0x39b0], R26 ;  /* 0x0039b01a01007387 */ /* 0x0001e20000100800 */
[----:B------:R-:W1:Y:S01]  /*f30b0*/  LDCU.64 UR16, c[0x0][0x398] ;  /* 0x00007300ff1077ac */ /* 0x000e620008000a00 */
[----:B------:R-:W1:Y:S01]  /*f30c0*/  LDCU.64 UR6, c[0x0][0x398] ;  /* 0x00007300ff0677ac */ /* 0x000e620008000a00 */
[----:B------:R-:W1:Y:S01]  /*f30d0*/  LDCU.64 UR14, c[0x0][0x398] ;  /* 0x00007300ff0e77ac */ /* 0x000e620008000a00 */
[----:B0-----:R-:W2:Y:S01]  /*f30e0*/  LDL.LU R26, [R1+0x340] ;  /* 0x00034000011a7983 */ /* 0x001ea20000300800 */
[----:B------:R-:W0:Y:S03]  /*f30f0*/  LDCU.64 UR10, c[0x0][0x398] ;  /* 0x00007300ff0a77ac */ /* 0x000e260008000a00 */
[----:B------:R1:W-:Y:S01]  /*f3100*/  STL [R1+0x3988], R29 ;  /* 0x0039881d01007387 */ /* 0x0003e20000100800 */
[----:B------:R-:W0:Y:S01]  /*f3110*/  LDCU.64 UR12, c[0x0][0x398] ;  /* 0x00007300ff0c77ac */ /* 0x000e220008000a00 */
[----:B------:R-:W0:Y:S02]  /*f3120*/  LDCU.64 UR8, c[0x0][0x398] ;  /* 0x00007300ff0877ac */ /* 0x000e240008000a00 */
[----:B-1----:R-:W2:Y:S01]  /*f3130*/  LDL.LU R29, [R1+0x1228] ;  /* 0x00122800011d7983 */ /* 0x002ea20000300800 */
[----:B------:R-:W1:Y:S03]  /*f3140*/  LDCU.64 UR24, c[0x0][0x398] ;  /* 0x00007300ff1877ac */ /* 0x000e660008000a00 */
[----:B------:R0:W-:Y:S01]  /*f3150*/  STL [R1+0x396c], R6 ;  /* 0x00396c0601007387 */ /* 0x0001e20000100800 */
[----:B------:R-:W1:Y:S01]  /*f3160*/  LDCU UR64, c[0x0][0x398] ;  /* 0x00007300ff4077ac */ /* 0x000e620008000800 */
[----:B------:R-:W1:Y:S01]  /*f3170*/  LDCU UR65, c[0x0][0x398] ;  /* 0x00007300ff4177ac */ /* 0x000e620008000800 */
[----:B------:R-:W1:Y:S01]  /*f3180*/  LDCU UR66, c[0x0][0x398] ;  /* 0x00007300ff4277ac */ /* 0x000e620008000800 */
[----:B0-----:R-:W2:Y:S01]  /*f3190*/  LDL.LU R6, [R1+0x2c8] ;  /* 0x0002c80001067983 */ /* 0x001ea20000300800 */
[----:B------:R-:W0:Y:S03]  /*f31a0*/  LDCU UR67, c[0x0][0x398] ;  /* 0x00007300ff4377ac */ /* 0x000e260008000800 */
[----:B------:R1:W-:Y:S01]  /*f31b0*/  STL [R1+0x3968], R5 ;  /* 0x0039680501007387 */ /* 0x0003e20000100800 */
[----:B------:R-:W0:Y:S01]  /*f31c0*/  LDCU UR61, c[0x0][0x39c] ;  /* 0x00007380ff3d77ac */ /* 0x000e220008000800 */
[----:B------:R-:W0:Y:S02]  /*f31d0*/  LDCU UR60, c[0x0][0x39c] ;  /* 0x00007380ff3c77ac */ /* 0x000e240008000800 */
[----:B-1----:R-:W2:Y:S01]  /*f31e0*/  LDL.LU R5, [R1+0x200] ;  /* 0x0002000001057983 */ /* 0x002ea20000300800 */
[----:B------:R-:W1:Y:S03]  /*f31f0*/  LDCU UR59, c[0x0][0x39c] ;  /* 0x00007380ff3b77ac */ /* 0x000e660008000800 */
        /* <DEDUP_REMOVED lines=20> */
[----:B-1----:R-:W3:Y:S01]  /*f3340*/  LDL.LU R25, [R1+0x208] ;  /* 0x0002080001197983 */ /* 0x002ee20000300800 */
[----:B------:R-:W1:Y:S03]  /*f3350*/  LDCU UR46, c[0x0][0x39c] ;  /* 0x00007380ff2e77ac */ /* 0x000e660008000800 */
[----:B------:R0:W-:Y:S01]  /*f3360*/  STL [R1+0x38c8], R27 ;  /* 0x0038c81b01007387 */ /* 0x0001e20000100800 */
[----:B------:R-:W1:Y:S01]  /*f3370*/  LDCU UR45, c[0x0][0x39c] ;  /* 0x00007380ff2d77ac */ /* 0x000e620008000800 */
[----:B------:R-:W1:Y:S01]  /*f3380*/  LDCU UR43, c[0x0][0x39c] ;  /* 0x00007380ff2b77ac */ /* 0x000e620008000800 */
[----:B------:R-:W1:Y:S01]  /*f3390*/  LDCU UR42, c[0x0][0x39c] ;  /* 0x00007380ff2a77ac */ /* 0x000e620008000800 */
[----:B0-----:R-:W3:Y:S01]  /*f33a0*/  LDL.LU R27, [R1+0x2f4] ;  /* 0x0002f400011b7983 */ /* 0x001ee20000300800 */
[----:B------:R-:W0:Y:S03]  /*f33b0*/  LDCU UR41, c[0x0][0x39c] ;  /* 0x00007380ff2977ac */ /* 0x000e260008000800 */
[----:B----4-:R4:W-:Y:S01]  /*f33c0*/  STL [R1+0x38bc], R24 ;  /* 0x0038bc1801007387 */ /* 0x0109e20000100800 */
[----:B------:R-:W0:Y:S01]  /*f33d0*/  LDCU UR36, c[0x0][0x39c] ;  /* 0x00007380ff2477ac */ /* 0x000e220008000800 */
[----:B------:R-:W0:Y:S02]  /*f33e0*/  LDCU UR40, c[0x0][0x39c] ;  /* 0x00007380ff2877ac */ /* 0x000e240008000800 */
[----:B----4-:R-:W4:Y:S01]  /*f33f0*/  LDL.LU R24, [R1+0x218] ;  /* 0x0002180001187983 */ /* 0x010f220000300800 */
[----:B------:R-:W0:Y:S03]  /*f3400*/  LDCU UR39, c[0x0][0x39c] ;  /* 0x00007380ff2777ac */ /* 0x000e260008000800 */
[----:B------:R1:W-:Y:S01]  /*f3410*/  STL [R1+0x3888], R23 ;  /* 0x0038881701007387 */ /* 0x0003e20000100800 */
[----:B------:R-:W0:Y:S01]  /*f3420*/  LDCU UR38, c[0x0][0x39c] ;  /* 0x00007380ff2677ac */ /* 0x000e220008000800 */
[----:B------:R-:W0:Y:S01]  /*f3430*/  LDCU UR37, c[0x0][0x39c] ;  /* 0x00007380ff2577ac */ /* 0x000e220008000800 */
[----:B------:R-:W0:Y:S01]  /*f3440*/  LDCU UR35, c[0x0][0x39c] ;  /* 0x00007380ff2377ac */ /* 0x000e220008000800 */
[----:B-1----:R-:W4:Y:S01]  /*f3450*/  LDL.LU R23, [R1+0x2f8] ;  /* 0x0002f80001177983 */ /* 0x002f220000300800 */
[----:B------:R-:W1:Y:S03]  /*f3460*/  LDCU UR34, c[0x0][0x39c] ;  /* 0x00007380ff2277ac */ /* 0x000e660008000800 */
[----:B------:R0:W-:Y:S01]  /*f3470*/  STL [R1+0x3850], R22 ;  /* 0x0038501601007387 */ /* 0x0001e20000100800 */
[----:B------:R-:W1:Y:S01]  /*f3480*/  LDCU UR33, c[0x0][0x39c] ;  /* 0x00007380ff2177ac */ /* 0x000e620008000800 */
[----:B------:R-:W1:Y:S02]  /*f3490*/  LDCU UR28, c[0x0][0x39c] ;  /* 0x00007380ff1c77ac */ /* 0x000e640008000800 */
[----:B0-----:R-:W4:Y:S01]  /*f34a0*/  LDL.LU R22, [R1+0x214] ;  /* 0x0002140001167983 */ /* 0x001f220000300800 */
[----:B------:R-:W0:Y:S03]  /*f34b0*/  LDCU UR32, c[0x0][0x39c] ;  /* 0x00007380ff2077ac */ /* 0x000e260008000800 */
[----:B------:R1:W-:Y:S01]  /*f34c0*/  STL [R1+0x3830], R21 ;  /* 0x0038301501007387 */ /* 0x0003e20000100800 */
[----:B------:R-:W0:Y:S01]  /*f34d0*/  LDCU UR31, c[0x0][0x39c] ;  /* 0x00007380ff1f77ac */ /* 0x000e220008000800 */
[----:B------:R-:W0:Y:S01]  /*f34e0*/  LDCU UR30, c[0x0][0x39c] ;  /* 0x00007380ff1e77ac */ /* 0x000e220008000800 */
[----:B------:R-:W0:Y:S01]  /*f34f0*/  LDCU UR29, c[0x0][0x39c] ;  /* 0x00007380ff1d77ac */ /* 0x000e220008000800 */
[----:B-1----:R-:W4:Y:S04]  /*f3500*/  LDL.LU R21, [R1+0x2fc] ;  /* 0x0002fc0001157983 */ /* 0x002f280000300800 */
[----:B------:R1:W-:Y:S04]  /*f3510*/  STL [R1+0x3800], R20 ;  /* 0x0038001401007387 */ /* 0x0003e80000100800 */
        /* <DEDUP_REMOVED lines=11> */
[----:B------:R-:W-:Y:S04]  /*f35d0*/  STL [R1+0x3750], R15 ;  /* 0x0037500f01007387 */ /* 0x000fe80000100800 */
[----:B------:R1:W-:Y:S04]  /*f35e0*/  STL [R1+0x371c], R13 ;  /* 0x00371c0d01007387 */ /* 0x0003e80000100800 */
[----:B-1----:R-:W4:Y:S01]  /*f35f0*/  LDL.LU R13, [R1+0x2ff0] ;  /* 0x002ff000010d7983 */ /* 0x002f220000300800 */
[----:B------:R-:W-:-:S02]  /*f3600*/  @P0 LOP3.LUT R11, R11, 0x10, RZ, 0xfc, !PT ;  /* 0x000000100b0b0812 */ /* 0x000fc400078efcff */
[----:B------:R-:W-:Y:S01]  /*f3610*/  @P5 LOP3.LUT R0, R0, 0x80000000, RZ, 0xfc, !PT ;  /* 0x8000000000005812 */ /* 0x000fe200078efcff */
[----:B------:R-:W1:Y:S01]  /*f3620*/  S2R R15, SR_TID.X ;  /* 0x00000000000f7919 */ /* 0x000e620000002100 */
[----:B------:R-:W-:Y:S02]  /*f3630*/  LOP3.LUT R11, R11, 0xfffffff7, RZ, 0xc0, !PT ;  /* 0xfffffff70b0b7812 */ /* 0x000fe400078ec0ff */
[----:B------:R-:W-:Y:S01]  /*f3640*/  LOP3.LUT R0, R0, 0xbfffffff, RZ, 0xc0, !PT ;  /* 0xbfffffff00007812 */ /* 0x000fe200078ec0ff */
[----:B------:R-:W-:Y:S01]  /*f3650*/  STL [R1+0x3718], R12 ;  /* 0x0037180c01007387 */ /* 0x000fe20000100800 */
[----:B------:R-:W-:Y:S02]  /*f3660*/  @P1 LOP3.LUT R11, R11, 0x8, RZ, 0xfc, !PT ;  /* 0x000000080b0b1812 */ /* 0x000fe400078efcff */
[----:B------:R-:W-:Y:S01]  /*f3670*/  @P6 LOP3.LUT R0, R0, 0x40000000, RZ, 0xfc, !PT ;  /* 0x4000000000006812 */ /* 0x000fe200078efcff */
[----:B------:R4:W-:Y:S01]  /*f3680*/  STL [R1+0x36d8], R10 ;  /* 0x0036d80a01007387 */ /* 0x0009e20000100800 */
[----:B------:R-:W-:-:S02]  /*f3690*/  LOP3.LUT R11, R11, 0xfffffffb, RZ, 0xc0, !PT ;  /* 0xfffffffb0b0b7812 */ /* 0x000fc400078ec0ff */
[----:B------:R-:W-:Y:S01]  /*f36a0*/  LOP3.LUT P0, RZ, R7, 0x200, RZ, 0xc0, !PT ;  /* 0x0000020007ff7812 */ /* 0x000fe2000780c0ff */
[----:B------:R0:W-:Y:S01]  /*f36b0*/  STL [R1+0x36b8], R9 ;  /* 0x0036b80901007387 */ /* 0x0001e20000100800 */
[----:B------:R-:W-:Y:S02]  /*f36c0*/  @P2 LOP3.LUT R11, R11, 0x4, RZ, 0xfc, !PT ;  /* 0x000000040b0b2812 */ /* 0x000fe400078efcff */
[----:B------:R-:W-:Y:S02]  /*f36d0*/  LOP3.LUT P1, RZ, R7, 0x100, RZ, 0xc0, !PT ;  /* 0x0000010007ff7812 */ /* 0x000fe4000782c0ff */
[----:B------:R-:W-:Y:S02]  /*f36e0*/  LOP3.LUT R11, R11, 0xfffffffd, RZ, 0xc0, !PT ;  /* 0xfffffffd0b0b7812 */ /* 0x000fe400078ec0ff */
[----:B------:R-:W-:Y:S02]  /*f36f0*/  LOP3.LUT P2, RZ, R7, 0x40, RZ, 0xc0, !PT ;  /* 0x0000004007ff7812 */ /* 0x000fe4000784c0ff */
[----:B------:R-:W-:-:S02]  /*f3700*/  @P3 LOP3.LUT R11, R11, 0x2, RZ, 0xfc, !PT ;  /* 0x000000020b0b3812 */ /* 0x000fc400078efcff */
[----:B------:R-:W-:Y:S02]  /*f3710*/  LOP3.LUT P3, RZ, R7, 0x20, RZ, 0xc0, !PT ;  /* 0x0000002007ff7812 */ /* 0x000fe4000786c0ff */
[----:B------:R-:W-:Y:S02]  /*f3720*/  LOP3.LUT R11, R11, 0xfffffffe, RZ, 0xc0, !PT ;  /* 0xfffffffe0b0b7812 */ /* 0x000fe400078ec0ff */
[----:B------:R-:W-:Y:S02]  /*f3730*/  LOP3.LUT P5, RZ, R7, 0x4, RZ, 0xc0, !PT ;  /* 0x0000000407ff7812 */ /* 0x000fe400078ac0ff */
[----:B------:R-:W-:Y:S02]  /*f3740*/  @P4 LOP3.LUT R11, R11, 0x1, RZ, 0xfc, !PT ;  /* 0x000000010b0b4812 */ /* 0x000fe400078efcff */
[----:B------:R-:W-:Y:S01]  /*f3750*/  LOP3.LUT P4, RZ, R7, 0x10, RZ, 0xc0, !PT ;  /* 0x0000001007ff7812 */ /* 0x000fe2000788c0ff */
[----:B-1----:R-:W-:Y:S01]  /*f3760*/  IMAD.SHL.U32 R15, R15, 0x20, RZ ;  /* 0x000000200f0f7824 */ /* 0x002fe200078e00ff */
[----:B------:R-:W-:Y:S01]  /*f3770*/  LOP3.LUT P6, RZ, R7, 0x2, RZ, 0xc0, !PT ;  /* 0x0000000207ff7812 */ /* 0x000fe200078cc0ff */
[----:B------:R-:W-:Y:S03]  /*f3780*/  STL [R1+0x3680], R11 ;  /* 0x0036800b01007387 */ /* 0x000fe60000100800 */
[----:B------:R-:W-:Y:S01]  /*f3790*/  LOP3.LUT R15, R15, 0x400, RZ, 0xc0, !PT ;  /* 0x000004000f0f7812 */ /* 0x000fe200078ec0ff */
[----:B------:R1:W-:Y:S04]  /*f37a0*/  STL [R1+0x3668], R0 ;  /* 0x0036680001007387 */ /* 0x0003e80000100800 */
[----:B------:R-:W-:Y:S01]  /*f37b0*/  STL [R1+0x39b4], R7 ;  /* 0x0039b40701007387 */ /* 0x000fe20000100800 */
[----:B--2---:R-:W-:-:S02]  /*f37c0*/  PRMT R3, R3, 0x5410, R2 ;  /* 0x0000541003037816 */ /* 0x004fc40000000002 */
[----:B---3--:R-:W-:Y:S02]  /*f37d0*/  PRMT R4, R4, 0x5410, R25 ;  /* 0x0000541004047816 */ /* 0x008fe40000000019 */
[----:B----4-:R-:W-:Y:S02]  /*f37e0*/  PRMT R10, R27, 0x5410, R24 ;  /* 0x000054101b0a7816 */ /* 0x010fe40000000018 */
[----:B0-----:R-:W-:Y:S02]  /*f37f0*/  PRMT R9, R23, 0x5410, R22 ;  /* 0x0000541017097816 */ /* 0x001fe40000000016 */
[----:B------:R-:W-:Y:S02]  /*f3800*/  PRMT R8, R8, 0x5410, R19 ;  /* 0x0000541008087816 */ /* 0x000fe40000000013 */
[----:B-1----:R-:W-:Y:S02]  /*f3810*/  PRMT R0, R16, 0x5410, R14 ;  /* 0x0000541010007816 */ /* 0x002fe4000000000e */
[----:B------:R-:W-:-:S02]  /*f3820*/  PRMT R14, R18, 0x5410, R17 ;  /* 0x00005410120e7816 */ /* 0x000fc40000000011 */
[----:B------:R-:W-:-:S13]  /*f3830*/  R2UR UR4, R13 ;  /* 0x000000000d0472ca */ /* 0x000fda00000e0000 */
[----:B------:R-:W-:-:S05]  /*f3840*/  IADD3 R28, PT, PT, R28, UR4, R15 ;  /* 0x000000041c1c7c10 */ /* 0x000fca000fffe00f */
[----:B------:R-:W-:Y:S04]  /*f3850*/  STL [R1+0x3db0], R28 ;  /* 0x003db01c01007387 */ /* 0x000fe80000100800 */
[----:B------:R-:W-:Y:S04]  /*f3860*/  STL [R1+0x64], R0 ;  /* 0x0000640001007387 */ /* 0x000fe80000100800 */
[----:B------:R0:W-:Y:S02]  /*f3870*/  STL [R1+0x3da0], R8 ;  /* 0x003da00801007387 */ /* 0x0001e40000100800 */
[----:B0-----:R-:W-:-:S05]  /*f3880*/  PRMT R8, R21, 0x5410, R20 ;  /* 0x0000541015087816 */ /* 0x001fca0000000014 */
[----:B------:R-:W-:Y:S04]  /*f3890*/  STL [R1+0x3db4], R8 ;  /* 0x003db40801007387 */ /* 0x000fe80000100800 */
[----:B------:R0:W-:Y:S04]  /*f38a0*/  STL [R1+0x3db8], R9 ;  /* 0x003db80901007387 */ /* 0x0001e80000100800 */
[----:B------:R-:W-:Y:S04]  /*f38b0*/  STL [R1+0x3dbc], R10 ;  /* 0x003dbc0a01007387 */ /* 0x000fe80000100800 */
[----:B------:R-:W2:Y:S04]  /*f38c0*/  LDL.LU R7, [R1+0x2ff4] ;  /* 0x002ff40001077983 */ /* 0x000ea80000300800 */
[----:B------:R-:W3:Y:S01]  /*f38d0*/  LDL.LU R21, [R1+0x728] ;  /* 0x0007280001157983 */ /* 0x000ee20000300800 */
[----:B------:R-:W-:-:S02]  /*f38e0*/  PRMT R2, R6, 0x5410, R5 ;  /* 0x0000541006027816 */ /* 0x000fc40000000005 */
[----:B------:R-:W-:Y:S01]  /*f38f0*/  LOP3.LUT R28, R29, 0xffff, RZ, 0xc0, !PT ;  /* 0x0000ffff1d1c7812 */ /* 0x000fe200078ec0ff */
[----:B------:R-:W4:Y:S01]  /*f3900*/  LDL.LU R15, [R1+0x318] ;  /* 0x00031800010f7983 */ /* 0x000f220000300800 */
[----:B------:R-:W-:Y:S01]  /*f3910*/  LOP3.LUT R0, R26, 0xffff, RZ, 0xc0, !PT ;  /* 0x0000ffff1a007812 */ /* 0x000fe200078ec0ff */
[----:B------:R-:W-:Y:S02]  /*f3920*/  IMAD.MOV.U32 R13, RZ, RZ, R3 ;  /* 0x000000ffff0d7224 */ /* 0x000fe400078e0003 */
[----:B------:R-:W-:Y:S01]  /*f3930*/  IMAD.MOV.U32 R12, RZ, RZ, R4 ;  /* 0x000000ffff0c7224 */ /* 0x000fe200078e0004 */
[----:B------:R-:W-:Y:S06]  /*f3940*/  BAR.SYNC.DEFER_BLOCKING 0x0 ;  /* 0x0000000000007b1d */ /* 0x000fec0000010000 */
[----:B----4-:R1:W-:Y:S04]  /*f3950*/  STL.64 [R1+0x3da8], R14 ;  /* 0x003da80e01007387 */ /* 0x0103e80000100a00 */
[----:B0-----:R-:W4:Y:S04]  /*f3960*/  LDL.LU R9, [R1+0x1f8] ;  /* 0x0001f80001097983 */ /* 0x001f280000300800 */
[----:B-1----:R-:W4:Y:S04]  /*f3970*/  LDL.LU R15, [R1+0x2c4] ;  /* 0x0002c400010f7983 */ /* 0x002f280000300800 */
        /* <DEDUP_REMOVED lines=8> */
[----:B------:R-:W4:Y:S01]  /*f3a00*/  LDL.LU R23, [R1+0x320] ;  /* 0x0003200001177983 */ /* 0x000f220000300800 */
[----:B------:R-:W-:-:S03]  /*f3a10*/  IMAD.MOV.U32 R14, RZ, RZ, R2 ;  /* 0x000000ffff0e7224 */ /* 0x000fc600078e0002 */
[----:B------:R-:W4:Y:S01]  /*f3a20*/  LDL.LU R24, [R1+0x238] ;  /* 0x0002380001187983 */ /* 0x000f220000300800 */
[----:B---3--:R-:W-:-:S03]  /*f3a30*/  LOP3.LUT R10, R21, 0xffff, RZ, 0xc0, !PT ;  /* 0x0000ffff150a7812 */ /* 0x008fc600078ec0ff */
[----:B------:R-:W3:Y:S01]  /*f3a40*/  LDL.LU R27, [R1+0x31c] ;  /* 0x00031c00011b7983 */ /* 0x000ee20000300800 */
[----:B------:R-:W-:-:S03]  /*f3a50*/  SHF.R.U32.HI R21, RZ, 0x8, R28 ;  /* 0x00000008ff157819 */ /* 0x000fc6000001161c */
[----:B------:R-:W3:Y:S01]  /*f3a60*/  LDL.LU R25, [R1+0x22c] ;  /* 0x00022c0001197983 */ /* 0x000ee20000300800 */
[----:B------:R-:W-:-:S03]  /*f3a70*/  PRMT R28, R28, 0x3340, R0 ;  /* 0x000033401c1c7816 */ /* 0x000fc60000000000 */
[----:B------:R-:W3:Y:S04]  /*f3a80*/  LDL.LU R26, [R1+0x310] ;  /* 0x00031000011a7983 */ /* 0x000ee80000300800 */
[----:B------:R-:W3:Y:S01]  /*f3a90*/  LDL.LU R2, [R1+0x230] ;  /* 0x0002300001027983 */ /* 0x000ee20000300800 */
[----:B--2---:R-:W-:-:S03]  /*f3aa0*/  LOP3.LUT R7, R7, 0xffff, RZ, 0xc0, !PT ;  /* 0x0000ffff07077812 */ /* 0x004fc600078ec0ff */
[----:B------:R-:W2:Y:S04]  /*f3ab0*/  LDL.LU R6, [R1+0x30c] ;  /* 0x00030c0001067983 */ /* 0x000ea80000300800 */
[----:B------:R-:W2:Y:S04]  /*f3ac0*/  LDL.LU R3, [R1+0x228] ;  /* 0x0002280001037983 */ /* 0x000ea80000300800 */
[----:B------:R-:W2:Y:S04]  /*f3ad0*/  LDL.LU R5, [R1+0x300] ;  /* 0x0003000001057983 */ /* 0x000ea80000300800 */
[----:B------:R-:W2:Y:S04]  /*f3ae0*/  LDL.LU R4, [R1+0x204] ;  /* 0x0002040001047983 */ /* 0x000ea80000300800 */
[----:B------:R-:W2:Y:S04]  /*f3af0*/  LDL.LU R29, [R1+0x2e0] ;  /* 0x0002e000011d7983 */ /* 0x000ea80000300800 */
[----:B------:R0:W-:Y:S01]  /*f3b00*/  STL [R1+0x3f0], R28 ;  /* 0x0003f01c01007387 */ /* 0x0001e20000100800 */
[----:B------:R-:W-:-:S02]  /*f3b10*/  LOP3.LUT R21, R21, 0xffff, RZ, 0xc0, !PT ;  /* 0x0000ffff15157812 */ /* 0x000fc400078ec0ff */
[----:B0-----:R-:W-:Y:S02]  /*f3b20*/  SHF.R.U32.HI R28, RZ, 0x8, R0 ;  /* 0x00000008ff1c7819 */ /* 0x001fe40000011600 */
[----:B------:R-:W-:Y:S02]  /*f3b30*/  SHF.R.U32.HI R0, RZ, 0x8, R7 ;  /* 0x00000008ff007819 */ /* 0x000fe40000011607 */
[----:B------:R-:W-:Y:S02]  /*f3b40*/  PRMT R7, R7, 0x3340, R10 ;  /* 0x0000334007077816 */ /* 0x000fe4000000000a */
[----:B------:R-:W-:-:S03]  /*f3b50*/  LOP3.LUT R28, R28, 0xffff, RZ, 0xc0, !PT ;  /* 0x0000ffff1c1c7812 */ /* 0x000fc600078ec0ff */
[----:B------:R0:W-:Y:S01]  /*f3b60*/  STL [R1+0x39b8], R7 ;  /* 0x0039b80701007387 */ /* 0x0001e20000100800 */
[----:B------:R-:W-:Y:S02]  /*f3b70*/  PRMT R21, R21, 0x3340, R28 ;  /* 0x0000334015157816 */ /* 0x000fe4000000001c */
[----:B0-----:R-:W-:Y:S02]  /*f3b80*/  SHF.R.U32.HI R7, RZ, 0x8, R10 ;  /* 0x00000008ff077819 */ /* 0x001fe4000001160a */
[----:B------:R-:W2:Y:S01]  /*f3b90*/  LDL.LU R10, [R1+0x3dbc] ;  /* 0x003dbc00010a7983 */ /* 0x000ea20000300800 */
[----:B----4-:R-:W-:-:S03]  /*f3ba0*/  PRMT R15, R15, 0x5410, R9 ;  /* 0x000054100f0f7816 */ /* 0x010fc60000000009 */
[----:B------:R-:W2:Y:S01]  /*f3bb0*/  LDL.LU R9, [R1+0x3db8] ;  /* 0x003db80001097983 */ /* 0x000ea20000300800 */
[----:B------:R-:W-:-:S03]  /*f3bc0*/  PRMT R11, R11, 0x5410, R8 ;  /* 0x000054100b0b7816 */ /* 0x000fc60000000008 */
[----:B------:R-:W2:Y:S04]  /*f3bd0*/  LDL.LU R8, [R1+0x3db4] ;  /* 0x003db40001087983 */ /* 0x000ea80000300800 */
[----:B------:R-:W4:Y:S01]  /*f3be0*/  LDL.LU R28, [R1+0x3db0] ;  /* 0x003db000011c7983 */ /* 0x000f220000300800 */
[----:B------:R-:W-:Y:S02]  /*f3bf0*/  LOP3.LUT R0, R0, 0xffff, RZ, 0xc0, !PT ;  /* 0x0000ffff00007812 */ /* 0x000fe400078ec0ff */
[----:B------:R-:W-:-:S04]  /*f3c00*/  LOP3.LUT R7, R7, 0xffff, RZ, 0xc0, !PT ;  /* 0x0000ffff07077812 */ /* 0x000fc800078ec0ff */
[----:B------:R-:W-:Y:S01]  /*f3c10*/  PRMT R0, R0, 0x3340, R7 ;  /* 0x0000334000007816 */ /* 0x000fe20000000007 */
[----:B------:R0:W-:Y:S04]  /*f3c20*/  STL [R1+0x380], R21 ;  /* 0x0003801501007387 */ /* 0x0001e80000100800 */
[----:B------:R-:W-:Y:S01]  /*f3c30*/  STL [R1+0x3fc], R0 ;  /* 0x0003fc0001007387 */ /* 0x000fe20000100800 */
[----:B0-----:R-:W0:Y:S03]  /*f3c40*/  S2R R21, SR_TID.X ;  /* 0x0000000000157919 */ /* 0x001e260000002100 */
[----:B----4-:R1:W-:Y:S04]  /*f3c50*/  STSM.16.M88.4 [R28], R12 ;  /* 0x0000000c1c007844 */ /* 0x0103e80000000200 */
[----:B-1----:R-:W4:Y:S04]  /*f3c60*/  LDL.LU.64 R14, [R1+0x3da8] ;  /* 0x003da800010e7983 */ /* 0x002f280000300a00 */
[----:B--2---:R1:W-:Y:S01]  /*f3c70*/  STSM.16.M88.4 [R28+0x200], R8 ;  /* 0x000200081c007844 */ /* 0x0043e20000000200 */
[----:B0-----:R-:W-:-:S02]  /*f3c80*/  LOP3.LUT R7, R21, 0x3f, RZ, 0xc0, !PT ;  /* 0x0000003f15077812 */ /* 0x001fc400078ec0ff */
[----:B---3--:R-:W-:Y:S02]  /*f3c90*/  PRMT R12, R26, 0x5410, R25 ;  /* 0x000054101a0c7816 */ /* 0x008fe40000000019 */
[----:B------:R-:W-:Y:S01]  /*f3ca0*/  LEA R26, R7, UR4, 0x4 ;  /* 0x00000004071a7c11 */ /* 0x000fe2000f8e20ff */
[----:B------:R-:W0:Y:S01]  /*f3cb0*/  LDCU.64 UR4, c[0x0][0x398] ;  /* 0x00007300ff0477ac */ /* 0x000e220008000a00 */
[----:B------:R-:W-:Y:S02]  /*f3cc0*/  PRMT R6, R6, 0x5410, R2 ;  /* 0x0000541006067816 */ /* 0x000fe40000000002 */
[----:B------:R-:W-:Y:S01]  /*f3cd0*/  PRMT R5, R5, 0x5410, R3 ;  /* 0x0000541005057816 */ /* 0x000fe20000000003 */
[----:B-1----:R-:W2:Y:S04]  /*f3ce0*/  LDL.LU R8, [R1+0x3da0] ;  /* 0x003da00001087983 */ /* 0x002ea80000300800 */
[----:B------:R-:W-:Y:S01]  /*f3cf0*/  STL [R1+0xa8], R26 ;  /* 0x0000a81a01007387 */ /* 0x000fe20000100800 */
[----:B------:R-:W-:Y:S01]  /*f3d00*/  PRMT R2, R29, 0x5410, R4 ;  /* 0x000054101d027816 */ /* 0x000fe20000000004 */
[----:B------:R-:W-:Y:S01]  /*f3d10*/  BAR.SYNC.DEFER_BLOCKING 0x0 ;  /* 0x0000000000007b1d */ /* 0x000fe20000010000 */
[----:B----4-:R-:W-:-:S02]  /*f3d20*/  PRMT R0, R16, 0x5410, R15 ;  /* 0x0000541010007816 */ /* 0x010fc4000000000f */
[----:B------:R-:W-:Y:S02]  /*f3d30*/  PRMT R16, R20, 0x5410, R19 ;  /* 0x0000541014107816 */ /* 0x000fe40000000013 */
[----:B------:R-:W-:Y:S02]  /*f3d40*/  PRMT R15, R23, 0x5410, R22 ;  /* 0x00005410170f7816 */ /* 0x000fe40000000016 */
[----:B------:R-:W1:Y:S04]  /*f3d50*/  LDS.128 R20, [R26] ;  /* 0x000000001a147984 */ /* 0x000e680000000c00 */
[----:B-1----:R-:W-:Y:S04]  /*f3d60*/  STL [R1+0x344], R21 ;  /* 0x0003441501007387 */ /* 0x002fe80000100800 */
[----:B------:R-:W-:Y:S04]  /*f3d70*/  STL.64 [R1+0x348], R22 ;  /* 0x0003481601007387 */ /* 0x000fe80000100a00 */
[----:B------:R-:W3:Y:S04]  /*f3d80*/  LDL.LU R7, [R1+0x5d8] ;  /* 0x0005d80001077983 */ /* 0x000ee80000300800 */
[----:B------:R-:W4:Y:S04]  /*f3d90*/  LDL.LU R9, [R1+0x5dc] ;  /* 0x0005dc0001097983 */ /* 0x000f280000300800 */
[----:B------:R-:W2:Y:S04]  /*f3da0*/  LDL.LU R11, [R1+0x32c] ;  /* 0x00032c00010b7983 */ /* 0x000ea80000300800 */
[----:B------:R-:W2:Y:S04]  /*f3db0*/  LDL.LU R3, [R1+0x210] ;  /* 0x0002100001037983 */ /* 0x000ea80000300800 */
[----:B------:R-:W2:Y:S04]  /*f3dc0*/  LDL.LU R4, [R1+0x2d8] ;  /* 0x0002d80001047983 */ /* 0x000ea80000300800 */
[----:B------:R-:W2:Y:S01]  /*f3dd0*/  LDL.LU R10, [R1+0x288] ;  /* 0x00028800010a7983 */ /* 0x000ea20000300800 */
[----:B------:R-:W-:-:S03]  /*f3de0*/  PRMT R13, R27, 0x5410, R24 ;  /* 0x000054101b0d7816 */ /* 0x000fc60000000018 */
[----:B--2---:R1:W-:Y:S04]  /*f3df0*/  STL [R1+0x3d4c], R10 ;  /* 0x003d4c0a01007387 */ /* 0x0043e80000100800 */
[----:B-1----:R-:W2:Y:S04]  /*f3e00*/  LDL.LU R10, [R1+0x5d0] ;  /* 0x0005d000010a7983 */ /* 0x002ea80000300800 */
[----:B------:R1:W-:Y:S04]  /*f3e10*/  STL [R1+0x3d48], R8 ;  /* 0x003d480801007387 */ /* 0x0003e80000100800 */
[----:B-1----:R-:W4:Y:S01]  /*f3e20*/  LDL.LU R8, [R1+0x5e0] ;  /* 0x0005e00001087983 */ /* 0x002f220000300800 */
[----:B------:R-:W-:-:S03]  /*f3e30*/  PRMT R17, R18, 0x5410, R17 ;  /* 0x0000541012117816 */ /* 0x000fc60000000011 */
[----:B--2---:R1:W-:Y:S02]  /*f3e40*/  STL.64 [R1+0x3d78], R10 ;  /* 0x003d780a01007387 */ /* 0x0043e40000100a00 */
[----:B-1----:R-:W-:Y:S02]  /*f3e50*/  IMAD.MOV.U32 R10, RZ, RZ, R15 ;  /* 0x000000ffff0a7224 */ /* 0x002fe400078e000f */
[----:B----4-:R1:W-:Y:S01]  /*f3e60*/  STL.64 [R1+0x3d70], R8 ;  /* 0x003d700801007387 */ /* 0x0103e20000100a00 */
[----:B------:R-:W-:-:S05]  /*f3e70*/  IMAD.MOV.U32 R11, RZ, RZ, R13 ;  /* 0x000000ffff0b7224 */ /* 0x000fca00078e000d */
[----:B------:R2:W-:Y:S01]  /*f3e80*/  STL.64 [R1+0x3d88], R10 ;  /* 0x003d880a01007387 */ /* 0x0005e20000100a00 */
[----:B-1----:R-:W-:Y:S02]  /*f3e90*/  IMAD.MOV.U32 R8, RZ, RZ, R17 ;  /* 0x000000ffff087224 */ /* 0x002fe400078e0011 */
[----:B------:R-:W-:Y:S02]  /*f3ea0*/  IMAD.MOV.U32 R9, RZ, RZ, R16 ;  /* 0x000000ffff097224 */ /* 0x000fe400078e0010 */
[----:B--2---:R-:W-:-:S03]  /*f3eb0*/  IMAD.MOV.U32 R10, RZ, RZ, R5 ;  /* 0x000000ffff0a7224 */ /* 0x004fc600078e0005 */
[----:B------:R1:W-:Y:S01]  /*f3ec0*/  STL.64 [R1+0x3d80], R8 ;  /* 0x003d800801007387 */ /* 0x0003e20000100a00 */
[----:B------:R-:W-:-:S05]  /*f3ed0*/  IMAD.MOV.U32 R11, RZ, RZ, R2 ;  /* 0x000000ffff0b7224 */ /* 0x000fca00078e0002 */
[----:B------:R-:W-:Y:S01]  /*f3ee0*/  STL.64 [R1+0x3d98], R10 ;  /* 0x003d980a01007387 */ /* 0x000fe20000100a00 */
[----:B-1----:R-:W-:Y:S02]  /*f3ef0*/  IMAD.MOV.U32 R8, RZ, RZ, R12 ;  /* 0x000000ffff087224 */ /* 0x002fe400078e000c */
[----:B------:R-:W-:-:S05]  /*f3f00*/  IMAD.MOV.U32 R9, RZ, RZ, R6 ;  /* 0x000000ffff097224 */ /* 0x000fca00078e0006 */
[----:B------:R-:W-:Y:S04]  /*f3f10*/  STL.64 [R1+0x3d90], R8 ;  /* 0x003d900801007387 */ /* 0x000fe80000100a00 */
[----:B------:R-:W2:Y:S04]  /*f3f20*/  LDL.LU R17, [R1+0x624] ;  /* 0x0006240001117983 */ /* 0x000ea80000300800 */
[----:B------:R-:W4:Y:S04]  /*f3f30*/  LDL.LU R12, [R1+0x284] ;  /* 0x00028400010c7983 */ /* 0x000f280000300800 */
[----:B------:R-:W2:Y:S04]  /*f3f40*/  LDL.LU R16, [R1+0x620] ;  /* 0x0006200001107983 */ /* 0x000ea80000300800 */
[----:B------:R-:W4:Y:S04]  /*f3f50*/  LDL.LU R13, [R1+0x280] ;  /* 0x00028000010d7983 */ /* 0x000f280000300800 */
[----:B------:R-:W2:Y:S04]  /*f3f60*/  LDL.LU R15, [R1+0x61c] ;  /* 0x00061c00010f7983 */ /* 0x000ea80000300800 */
[----:B------:R-:W1:Y:S04]  /*f3f70*/  LDS.128 R8, [R26+0x400] ;  /* 0x000400001a087984 */ /* 0x000e680000000c00 */
[----:B--2---:R2:W-:Y:S04]  /*f3f80*/  STL.64 [R1+0x3d58], R14 ;  /* 0x003d580e01007387 */ /* 0x0045e80000100a00 */
[----:B--2---:R-:W2:Y:S04]  /*f3f90*/  LDL.LU R14, [R1+0x24c] ;  /* 0x00024c00010e7983 */ /* 0x004ea80000300800 */
[----:B------:R-:W2:Y:S04]  /*f3fa0*/  LDL.LU R15, [R1+0x250] ;  /* 0x00025000010f7983 */ /* 0x000ea80000300800 */
[----:B----4-:R4:W-:Y:S04]  /*f3fb0*/  STL.64 [R1+0x3d50], R12 ;  /* 0x003d500c01007387 */ /* 0x0109e80000100a00 */
[----:B----4-:R-:W4:Y:S04]  /*f3fc0*/  LDL.LU R12, [R1+0x5f4] ;  /* 0x0005f400010c7983 */ /* 0x010f280000300800 */
[----:B------:R-:W2:Y:S04]  /*f3fd0*/  LDL.LU R13, [R1+0x25c] ;  /* 0x00025c00010d7983 */ /* 0x000ea80000300800 */
[----:B------:R-:W2:Y:S04]  /*f3fe0*/  LDL.LU R18, [R1+0x27c] ;  /* 0x00027c0001127983 */ /* 0x000ea80000300800 */
[----:B------:R-:W2:Y:S01]  /*f3ff0*/  LDL.LU R19, [R1+0x618] ;  /* 0x0006180001137983 */ /* 0x000ea20000300800 */
[----:B------:R-:W-:-:S02]  /*f4000*/  IMAD.MOV.U32 R29, RZ, RZ, R20 ;  /* 0x000000ffff1d7224 */ /* 0x000fc400078e0014 */
[----:B-1----:R-:W-:Y:S02]  /*f4010*/  IMAD.MOV.U32 R5, RZ, RZ, R10 ;  /* 0x000000ffff057224 */ /* 0x002fe400078e000a */
[----:B------:R-:W-:Y:S01]  /*f4020*/  IMAD.MOV.U32 R6, RZ, RZ, R8 ;  /* 0x000000ffff067224 */ /* 0x000fe200078e0008 */
[----:B------:R-:W-:Y:S06]  /*f4030*/  BAR.SYNC.DEFER_BLOCKING 0x0 ;  /* 0x0000000000007b1d */ /* 0x000fec0000010000 */
[----:B--2---:R1:W-:Y:S04]  /*f4040*/  STL.64 [R1+0x3d68], R18 ;  /* 0x003d681201007387 */ /* 0x0043e80000100a00 */
[----:B-1----:R-:W2:Y:S04]  /*f4050*/  LDL.LU R18, [R1+0x5d4] ;  /* 0x0005d40001127983 */ /* 0x002ea80000300800 */
[----:B------:R-:W2:Y:S04]  /*f4060*/  LDL.LU R19, [R1+0x260] ;  /* 0x0002600001137983 */ /* 0x000ea80000300800 */
[----:B------:R1:W-:Y:S04]  /*f4070*/  STL.64 [R1+0x3d60], R16 ;  /* 0x003d601001007387 */ /* 0x0003e80000100a00 */
[----:B-1----:R-:W3:Y:S04]  /*f4080*/  LDL.LU R16, [R1+0x268] ;  /* 0x0002680001107983 */ /* 0x002ee80000300800 */
        /* <DEDUP_REMOVED lines=10> */
[----:B-1----:R-:W4:Y:S04]  /*f4130*/  LDL.LU R29, [R1+0x26c] ;  /* 0x00026c00011d7983 */ /* 0x002f280000300800 */
[----:B------:R-:W-:Y:S04]  /*f4140*/  STL [R1+0x334], R9 ;  /* 0x0003340901007387 */ /* 0x000fe80000100800 */
[----:B------:R1:W-:Y:S04]  /*f4150*/  STL [R1+0x33c], R11 ;  /* 0x00033c0b01007387 */ /* 0x0003e80000100800 */
[----:B-1----:R-:W2:Y:S04]  /*f4160*/  LDL.LU.64 R10, [R1+0x3d98] ;  /* 0x003d9800010a7983 */ /* 0x002ea80000300a00 */
[----:B------:R-:W2:Y:S04]  /*f4170*/  LDL.LU.64 R8, [R1+0x3d90] ;  /* 0x003d900001087983 */ /* 0x000ea80000300a00 */
[----:B------:R-:W-:Y:S04]  /*f4180*/  STL [R1+0x39c0], R6 ;  /* 0x0039c00601007387 */ /* 0x000fe80000100800 */
[----:B--2---:R1:W-:Y:S04]  /*f4190*/  STSM.16.M88.4 [R28], R8 ;  /* 0x000000081c007844 */ /* 0x0043e80000000200 */
[----:B-1----:R-:W2:Y:S04]  /*f41a0*/  LDL.LU.64 R10, [R1+0x3d88] ;  /* 0x003d8800010a7983 */ /* 0x002ea80000300a00 */
[----:B------:R-:W2:Y:S04]  /*f41b0*/  LDL.LU.64 R8, [R1+0x3d80] ;  /* 0x003d800001087983 */ /* 0x000ea80000300a00 */
[----:B--2---:R1:W-:Y:S04]  /*f41c0*/  STSM.16.M88.4 [R28+0x200], R8 ;  /* 0x000200081c007844 */ /* 0x0043e80000000200 */
[----:B-1----:R-:W2:Y:S04]  /*f41d0*/  LDL.LU.64 R10, [R1+0x3d78] ;  /* 0x003d7800010a7983 */ /* 0x002ea80000300a00 */
[----:B------:R-:W2:Y:S01]  /*f41e0*/  LDL.LU.64 R8, [R1+0x3d70] ;  /* 0x003d700001087983 */ /* 0x000ea20000300a00 */
[----:B---3--:R-:W-:-:S02]  /*f41f0*/  PRMT R7, R7, 0x5410, R16 ;  /* 0x0000541007077816 */ /* 0x008fc40000000010 */
[----:B------:R-:W-:Y:S02]  /*f4200*/  PRMT R6, R18, 0x5410, R17 ;  /* 0x0000541012067816 */ /* 0x000fe40000000011 */
[----:B------:R-:W-:Y:S02]  /*f4210*/  PRMT R3, R4, 0x5410, R3 ;  /* 0x0000541004037816 */ /* 0x000fe40000000003 */
[----:B----4-:R-:W-:Y:S01]  /*f4220*/  PRMT R12, R12, 0x5410, R29 ;  /* 0x000054100c0c7816 */ /* 0x010fe2000000001d */
[----:B------:R-:W-:Y:S01]  /*f4230*/  BAR.SYNC.DEFER_BLOCKING 0x0 ;  /* 0x0000000000007b1d */ /* 0x000fe20000010000 */
[----:B--2---:R-:W-:-:S05]  /*f4240*/  PRMT R8, R8, 0x5410, R19 ;  /* 0x0000541008087816 */ /* 0x004fca0000000013 */
[----:B------:R-:W1:Y:S01]  /*f4250*/  LDS.128 R16, [R26] ;  /* 0x000000001a107984 */ /* 0x000e620000000c00 */
[----:B------:R-:W-:Y:S02]  /*f4260*/  PRMT R9, R9, 0x5410, R13 ;  /* 0x0000541009097816 */ /* 0x000fe4000000000d */
[----:B------:R-:W-:Y:S02]  /*f4270*/  PRMT R10, R10, 0x5410, R14 ;  /* 0x000054100a0a7816 */ /* 0x000fe4000000000e */
[----:B------:R-:W-:Y:S01]  /*f4280*/  PRMT R11, R11, 0x5410, R15 ;  /* 0x000054100b0b7816 */ /* 0x000fe2000000000f */
[----:B-1----:R-:W-:Y:S01]  /*f4290*/  IMAD.MOV.U32 R4, RZ, RZ, R18 ;  /* 0x000000ffff047224 */ /* 0x002fe200078e0012 */
[----:B------:R-:W-:Y:S04]  /*f42a0*/  STL.64 [R1+0x320], R16 ;  /* 0x0003201001007387 */ /* 0x000fe80000100a00 */
[----:B------:R1:W-:Y:S04]  /*f42b0*/  STL [R1+0x32c], R19 ;  /* 0x00032c1301007387 */ /* 0x0003e80000100800 */
[----:B-1----:R-:W2:Y:S04]  /*f42c0*/  LDL.LU.64 R18, [R1+0x3d68] ;  /* 0x003d680001127983 */ /* 0x002ea80000300a00 */
[----:B------:R-:W3:Y:S04]  /*f42d0*/  LDL.LU.64 R16, [R1+0x3d60] ;  /* 0x003d600001107983 */ /* 0x000ee80000300a00 */
[----:B------:R1:W-:Y:S02]  /*f42e0*/  STL.64 [R1+0x3970], R4 ;  /* 0x0039700401007387 */ /* 0x0003e40000100a00 */
[----:B-1----:R-:W-:-:S02]  /*f42f0*/  IMAD.MOV.U32 R4, RZ, RZ, R12 ;  /* 0x000000ffff047224 */ /* 0x002fc400078e000c */
[----:B------:R-:W1:Y:S01]  /*f4300*/  LDS.128 R12, [R26+0x400] ;  /* 0x000400001a0c7984 */ /* 0x000e620000000c00 */
[----:B------:R-:W-:Y:S01]  /*f4310*/  BAR.SYNC.DEFER_BLOCKING 0x0 ;  /* 0x0000000000007b1d */ /* 0x000fe20000010000 */
[----:B------:R-:W-:Y:S02]  /*f4320*/  IMAD.MOV.U32 R5, RZ, RZ, R7 ;  /* 0x000000ffff057224 */ /* 0x000fe400078e0007 */
[----:B------:R-:W-:-:S03]  /*f4330*/  IMAD.MOV.U32 R7, RZ, RZ, R3 ;  /* 0x000000ffff077224 */ /* 0x000fc600078e0003 */
[----:B------:R-:W-:Y:S04]  /*f4340*/  STSM.16.M88.4 [R28], R8 ;  /* 0x000000081c007844 */ /* 0x000fe80000000200 */
[----:B-1----:R-:W-:Y:S01]  /*f4350*/  STL.64 [R1+0x310], R12 ;  /* 0x0003100c01007387 */ /* 0x002fe20000100a00 */
[----:B------:R-:W-:-:S03]  /*f4360*/  IMAD.MOV.U32 R3, RZ, RZ, R15 ;  /* 0x000000ffff037224 */ /* 0x000fc600078e000f */
[----:B------:R1:W-:Y:S04]  /*f4370*/  STL [R1+0x318], R14 ;  /* 0x0003180e01007387 */ /* 0x0003e80000100800 */
[----:B-1----:R-:W4:Y:S04]  /*f4380*/  LDL.LU.64 R14, [R1+0x3d58] ;  /* 0x003d5800010e7983 */ /* 0x002f280000300a00 */
[----:B------:R-:W4:Y:S04]  /*f4390*/  LDL.LU.64 R12, [R1+0x3d50] ;  /* 0x003d5000010c7983 */ /* 0x000f280000300a00 */
[----:B------:R-:W3:Y:S04]  /*f43a0*/  LDL.LU R10, [R1+0x3d4c] ;  /* 0x003d4c00010a7983 */ /* 0x000ee80000300800 */
[----:B------:R-:W-:Y:S01]  /*f43b0*/  STSM.16.M88.4 [R28+0x200], R4 ;  /* 0x000200041c007844 */ /* 0x000fe20000000200 */
[----:B------:R-:W-:Y:S01]  /*f43c0*/  BAR.SYNC.DEFER_BLOCKING 0x0 ;  /* 0x0000000000007b1d */ /* 0x000fe20000010000 */
[----:B------:R-:W-:-:S05]  /*f43d0*/  PRMT R9, R2, 0x5410, R25 ;  /* 0x0000541002097816 */ /* 0x000fca0000000019 */
[----:B------:R-:W2:Y:S04]  /*f43e0*/  LDL.LU R8, [R1+0x3d48] ;  /* 0x003d480001087983 */ /* 0x000ea80000300800 */
[----:B------:R-:W1:Y:S04]  /*f43f0*/  LDS.128 R4, [R26] ;  /* 0x000000001a047984 */ /* 0x000e680000000c00 */
[----:B-1----:R1:W-:Y:S01]  /*f4400*/  STL.64 [R1+0x300], R4 ;  /* 0x0003000401007387 */ /* 0x0023e20000100a00 */
[----:B------:R-:W-:Y:S02]  /*f4410*/  IMAD.MOV.U32 R2, RZ, RZ, R6 ;  /* 0x000000ffff027224 */ /* 0x000fe400078e0006 */
[----:B------:R-:W-:Y:S01]  /*f4420*/  IMAD.MOV.U32 R25, RZ, RZ, R7 ;  /* 0x000000ffff197224 */ /* 0x000fe200078e0007 */
[----:B-1----:R-:W2:Y:S04]  /*f4430*/  LDL.LU R4, [R1+0x640] ;  /* 0x0006400001047983 */ /* 0x002ea80000300800 */
[----:B------:R-:W2:Y:S04]  /*f4440*/  LDL.LU R5, [R1+0x63c] ;  /* 0x00063c0001057983 */ /* 0x000ea80000300800 */
[----:B------:R-:W2:Y:S04]  /*f4450*/  LDL.LU R6, [R1+0x638] ;  /* 0x0006380001067983 */ /* 0x000ea80000300800 */
[----:B------:R-:W2:Y:S01]  /*f4460*/  LDL.LU R29, [R1+0x224] ;  /* 0x00022400011d7983 */ /* 0x000ea20000300800 */
[----:B---3--:R-:W-:-:S02]  /*f4470*/  PRMT R17, R17, 0x5410, R10 ;  /* 0x0000541011117816 */ /* 0x008fc4000000000a */
[----:B------:R-:W-:Y:S02]  /*f4480*/  PRMT R10, R27, 0x5410, R24 ;  /* 0x000054101b0a7816 */ /* 0x000fe40000000018 */
[----:B------:R-:W3:Y:S04]  /*f4490*/  LDL.LU R27, [R1+0x2e4] ;  /* 0x0002e400011b7983 */ /* 0x000ee80000300800 */
[----:B------:R-:W3:Y:S01]  /*f44a0*/  LDL.LU R7, [R1+0x2c0] ;  /* 0x0002c00001077983 */ /* 0x000ee20000300800 */
[----:B----4-:R-:W-:Y:S02]  /*f44b0*/  PRMT R15, R15, 0x5410, R13 ;  /* 0x000054100f0f7816 */ /* 0x010fe4000000000d */
[----:B--2---:R-:W-:Y:S01]  /*f44c0*/  PRMT R13, R19, 0x5410, R18 ;  /* 0x00005410130d7816 */ /* 0x004fe20000000012 */
[----:B---3--:R1:W-:Y:S04]  /*f44d0*/  STL [R1+0x3cf0], R7 ;  /* 0x003cf00701007387 */ /* 0x0083e80000100800 */
[----:B-1----:R-:W2:Y:S01]  /*f44e0*/  LDL.LU R7, [R1+0x628] ;  /* 0x0006280001077983 */ /* 0x002ea20000300800 */
[----:B------:R-:W-:-:S02]  /*f44f0*/  PRMT R16, R16, 0x5410, R12 ;  /* 0x0000541010107816 */ /* 0x000fc4000000000c */
[----:B------:R-:W-:Y:S02]  /*f4500*/  PRMT R12, R21, 0x5410, R20 ;  /* 0x00005410150c7816 */ /* 0x000fe40000000014 */
[----:B------:R-:W-:Y:S01]  /*f4510*/  PRMT R11, R23, 0x5410, R22 ;  /* 0x00005410170b7816 */ /* 0x000fe20000000016 */
[----:B--2---:R1:W-:Y:S04]  /*f4520*/  STL.64 [R1+0x3d20], R6 ;  /* 0x003d200601007387 */ /* 0x0043e80000100a00 */
[----:B------:R2:W-:Y:S01]  /*f4530*/  STL.64 [R1+0x3d18], R4 ;  /* 0x003d180401007387 */ /* 0x0005e20000100a00 */
[----:B-1----:R-:W-:Y:S02]  /*f4540*/  IMAD.MOV.U32 R6, RZ, RZ, R15 ;  /* 0x000000ffff067224 */ /* 0x002fe400078e000f */
[----:B------:R-:W-:-:S02]  /*f4550*/  IMAD.MOV.U32 R7, RZ, RZ, R13 ;  /* 0x000000ffff077224 */ /* 0x000fc400078e000d */
[----:B--2---:R-:W-:Y:S02]  /*f4560*/  IMAD.MOV.U32 R4, RZ, RZ, R17 ;  /* 0x000000ffff047224 */ /* 0x004fe400078e0011 */
[----:B------:R-:W-:Y:S01]  /*f4570*/  IMAD.MOV.U32 R5, RZ, RZ, R16 ;  /* 0x000000ffff057224 */ /* 0x000fe200078e0010 */
[----:B------:R1:W-:Y:S04]  /*f4580*/  STL.64 [R1+0x3d30], R6 ;  /* 0x003d300601007387 */ /* 0x0003e80000100a00 */
[----:B------:R2:W-:Y:S01]  /*f4590*/  STL.64 [R1+0x3d28], R4 ;  /* 0x003d280401007387 */ /* 0x0005e20000100a00 */
[----:B-1----:R-:W-:Y:S02]  /*f45a0*/  IMAD.MOV.U32 R6, RZ, RZ, R10 ;  /* 0x000000ffff067224 */ /* 0x002fe400078e000a */
[----:B------:R-:W-:-:S02]  /*f45b0*/  IMAD.MOV.U32 R7, RZ, RZ, R9 ;  /* 0x000000ffff077224 */ /* 0x000fc400078e0009 */
[----:B--2---:R-:W-:Y:S02]  /*f45c0*/  IMAD.MOV.U32 R4, RZ, RZ, R12 ;  /* 0x000000ffff047224 */ /* 0x004fe400078e000c */
[----:B------:R-:W-:Y:S01]  /*f45d0*/  IMAD.MOV.U32 R5, RZ, RZ, R11 ;  /* 0x000000ffff057224 */ /* 0x000fe200078e000b */
[----:B------:R-:W-:Y:S04]  /*f45e0*/  STL.64 [R1+0x3d40], R6 ;  /* 0x003d400601007387 */ /* 0x000fe80000100a00 */
[----:B------:R-:W-:Y:S04]  /*f45f0*/  STL.64 [R1+0x3d38], R4 ;  /* 0x003d380401007387 */ /* 0x000fe80000100a00 */
[----:B------:R-:W2:Y:S04]  /*f4600*/  LDL.LU R17, [R1+0x65c] ;  /* 0x00065c0001117983 */ /* 0x000ea80000300800 */
[----:B------:R-:W3:Y:S04]  /*f4610*/  LDL.LU R11, [R1+0x2bc] ;  /* 0x0002bc00010b7983 */ /* 0x000ee80000300800 */
[----:B------:R-:W4:Y:S04]  /*f4620*/  LDL.LU R16, [R1+0x658] ;  /* 0x0006580001107983 */ /* 0x000f280000300800 */
[----:B------:R-:W2:Y:S04]  /*f4630*/  LDL.LU R9, [R1+0x2b8] ;  /* 0x0002b80001097983 */ /* 0x000ea80000300800 */
[----:B------:R-:W2:Y:S04]  /*f4640*/  LDL.LU R15, [R1+0x64c] ;  /* 0x00064c00010f7983 */ /* 0x000ea80000300800 */
[----:B------:R-:W3:Y:S04]  /*f4650*/  LDL.LU R10, [R1+0x2b4] ;  /* 0x0002b400010a7983 */ /* 0x000ee80000300800 */
[----:B------:R-:W1:Y:S01]  /*f4660*/  LDS.128 R4, [R26+0x400] ;  /* 0x000400001a047984 */ /* 0x000e620000000c00 */
[----:B------:R-:W-:Y:S06]  /*f4670*/  BAR.SYNC.DEFER_BLOCKING 0x0 ;  /* 0x0000000000007b1d */ /* 0x000fec0000010000 */
[----:B---3--:R3:W-:Y:S04]  /*f4680*/  STL.64 [R1+0x3d00], R10 ;  /* 0x003d000a01007387 */ /* 0x0087e80000100a00 */
[----:B---3--:R-:W3:Y:S04]  /*f4690*/  LDL.LU R10, [R1+0x62c] ;  /* 0x00062c00010a7983 */ /* 0x008ee80000300800 */
[----:B------:R-:W3:Y:S04]  /*f46a0*/  LDL.LU R11, [R1+0x28c] ;  /* 0x00028c00010b7983 */ /* 0x000ee80000300800 */
[----:B--2---:R2:W-:Y:S04]  /*f46b0*/  STL.64 [R1+0x3cf8], R8 ;  /* 0x003cf80801007387 */ /* 0x0045e80000100a00 */
[----:B--2---:R-:W2:Y:S04]  /*f46c0*/  LDL.LU R8, [R1+0x634] ;  /* 0x0006340001087983 */ /* 0x004ea80000300800 */
[----:B------:R-:W2:Y:S04]  /*f46d0*/  LDL.LU R9, [R1+0x630] ;  /* 0x0006300001097983 */ /* 0x000ea80000300800 */
[----:B------:R-:W2:Y:S04]  /*f46e0*/  LDL.LU R13, [R1+0x648] ;  /* 0x00064800010d7983 */ /* 0x000ea80000300800 */
[----:B------:R-:W2:Y:S04]  /*f46f0*/  LDL.LU R12, [R1+0x2b0] ;  /* 0x0002b000010c7983 */ /* 0x000ea80000300800 */
[----:B------:R0:W-:Y:S04]  /*f4700*/  STL.64 [R1+0x3d10], R14 ;  /* 0x003d100e01007387 */ /* 0x0001e80000100a00 */
[----:B0-----:R-:W3:Y:S04]  /*f4710*/  LDL.LU R14, [R1+0x294] ;  /* 0x00029400010e7983 */ /* 0x001ee80000300800 */
[----:B------:R-:W3:Y:S04]  /*f4720*/  LDL.LU R15, [R1+0x290] ;  /* 0x00029000010f7983 */ /* 0x000ee80000300800 */
[----:B--2---:R0:W-:Y:S04]  /*f4730*/  STL.64 [R1+0x3d08], R12 ;  /* 0x003d080c01007387 */ /* 0x0041e80000100a00 */
        /* <DEDUP_REMOVED lines=12> */
[----:B-1----:R-:W-:Y:S04]  /*f4800*/  STL.64 [R1+0x2f0], R4 ;  /* 0x0002f00401007387 */ /* 0x002fe80000100a00 */
[----:B------:R0:W-:Y:S04]  /*f4810*/  STL.64 [R1+0x2f8], R6 ;  /* 0x0002f80601007387 */ /* 0x0001e80000100a00 */
[----:B0-----:R-:W2:Y:S04]  /*f4820*/  LDL.LU.64 R6, [R1+0x3d40] ;  /* 0x003d400001067983 */ /* 0x001ea80000300a00 */
[----:B------:R-:W2:Y:S04]  /*f4830*/  LDL.LU.64 R4, [R1+0x3d38] ;  /* 0x003d380001047983 */ /* 0x000ea80000300a00 */
[----:B--2---:R0:W-:Y:S04]  /*f4840*/  STSM.16.M88.4 [R28], R4 ;  /* 0x000000041c007844 */ /* 0x0041e80000000200 */
[----:B0-----:R-:W2:Y:S04]  /*f4850*/  LDL.LU.64 R6, [R1+0x3d30] ;  /* 0x003d300001067983 */ /* 0x001ea80000300a00 */
[----:B------:R-:W2:Y:S04]  /*f4860*/  LDL.LU.64 R4, [R1+0x3d28] ;  /* 0x003d280001047983 */ /* 0x000ea80000300a00 */
[----:B--2---:R0:W-:Y:S04]  /*f4870*/  STSM.16.M88.4 [R28+0x200], R4 ;  /* 0x000200041c007844 */ /* 0x0041e80000000200 */
[----:B0-----:R-:W2:Y:S04]  /*f4880*/  LDL.LU.64 R6, [R1+0x3d20] ;  /* 0x003d200001067983 */ /* 0x001ea80000300a00 */
[----:B------:R-:W4:Y:S01]  /*f4890*/  LDL.LU.64 R4, [R1+0x3d18] ;  /* 0x003d180001047983 */ /* 0x000f220000300a00 */
[----:B------:R-:W-:-:S02]  /*f48a0*/  PRMT R8, R8, 0x5410, R13 ;  /* 0x0000541008087816 */ /* 0x000fc4000000000d */
[----:B---3--:R-:W-:Y:S02]  /*f48b0*/  PRMT R9, R9, 0x5410, R14 ;  /* 0x0000541009097816 */ /* 0x008fe4000000000e */
[----:B------:R-:W-:Y:S01]  /*f48c0*/  PRMT R10, R10, 0x5410, R15 ;  /* 0x000054100a0a7816 */ /* 0x000fe2000000000f */
[----:B------:R-:W-:Y:S01]  /*f48d0*/  BAR.SYNC.DEFER_BLOCKING 0x0 ;  /* 0x0000000000007b1d */ /* 0x000fe20000010000 */
[----:B--2---:R-:W-:-:S05]  /*f48e0*/  PRMT R6, R6, 0x5410, R12 ;  /* 0x0000541006067816 */ /* 0x004fca000000000c */
[----:B------:R-:W0:Y:S04]  /*f48f0*/  LDS.128 R12, [R26] ;  /* 0x000000001a0c7984 */ /* 0x000e280000000c00 */
[----:B0-----:R-:W-:Y:S04]  /*f4900*/  STL.64 [R1+0x2e0], R12 ;  /* 0x0002e00c01007387 */ /* 0x001fe80000100a00 */
[----:B------:R-:W-:Y:S04]  /*f4910*/  STL.64 [R1+0x2e8], R14 ;  /* 0x0002e80e01007387 */ /* 0x000fe80000100a00 */
[----:B------:R-:W0:Y:S01]  /*f4920*/  LDS.128 R12, [R26+0x400] ;  /* 0x000400001a0c7984 */ /* 0x000e220000000c00 */
[----:B------:R-:W-:Y:S01]  /*f4930*/  PRMT R11, R7, 0x5410, R11 ;  /* 0x00005410070b7816 */ /* 0x000fe2000000000b */
[----:B------:R-:W-:Y:S01]  /*f4940*/  BAR.SYNC.DEFER_BLOCKING 0x0 ;  /* 0x0000000000007b1d */ /* 0x000fe20000010000 */
[----:B------:R-:W-:-:S02]  /*f4950*/  PRMT R7, R27, 0x5410, R29 ;  /* 0x000054101b077816 */ /* 0x000fc4000000001d */
[----:B----4-:R-:W-:Y:S02]  /*f4960*/  PRMT R4, R4, 0x5410, R2 ;  /* 0x0000541004047816 */ /* 0x010fe40000000002 */
[----:B------:R-:W-:Y:S01]  /*f4970*/  PRMT R5, R5, 0x5410, R3 ;  /* 0x0000541005057816 */ /* 0x000fe20000000003 */
[----:B------:R-:W-:Y:S01]  /*f4980*/  STSM.16.M88.4 [R28], R8 ;  /* 0x000000081c007844 */ /* 0x000fe20000000200 */
[----:B0-----:R-:W-:-:S03]  /*f4990*/  IMAD.MOV.U32 R27, RZ, RZ, R13 ;  /* 0x000000ffff1b7224 */ /* 0x001fc600078e000d */
[----:B------:R-:W-:Y:S01]  /*f49a0*/  STL [R1+0x2d0], R12 ;  /* 0x0002d00c01007387 */ /* 0x000fe20000100800 */
[----:B------:R-:W-:-:S03]  /*f49b0*/  IMAD.MOV.U32 R2, RZ, RZ, R15 ;  /* 0x000000ffff027224 */ /* 0x000fc600078e000f */
[----:B------:R0:W-:Y:S04]  /*f49c0*/  STL [R1+0x2d8], R14 ;  /* 0x0002d80e01007387 */ /* 0x0001e80000100800 */
[----:B0-----:R-:W2:Y:S04]  /*f49d0*/  LDL.LU.64 R14, [R1+0x3d10] ;  /* 0x003d1000010e7983 */ /* 0x001ea80000300a00 */
[----:B------:R-:W3:Y:S04]  /*f49e0*/  LDL.LU.64 R12, [R1+0x3d08] ;  /* 0x003d0800010c7983 */ /* 0x000ee80000300a00 */
[----:B------:R-:W-:Y:S04]  /*f49f0*/  STL [R1+0x3a0c], R27 ;  /* 0x003a0c1b01007387 */ /* 0x000fe80000100800 */
[----:B------:R-:W-:Y:S04]  /*f4a00*/  STL [R1+0x3a08], R2 ;  /* 0x003a080201007387 */ /* 0x000fe80000100800 */
[----:B------:R-:W4:Y:S04]  /*f4a10*/  LDL.LU.64 R10, [R1+0x3d00] ;  /* 0x003d0000010a7983 */ /* 0x000f280000300a00 */
[----:B------:R-:W2:Y:S04]  /*f4a20*/  LDL.LU.64 R8, [R1+0x3cf8] ;  /* 0x003cf80001087983 */ /* 0x000ea80000300a00 */
[----:B------:R0:W-:Y:S04]  /*f4a30*/  STSM.16.M88.4 [R28+0x200], R4 ;  /* 0x000200041c007844 */ /* 0x0001e80000000200 */
[----:B0-----:R-:W2:Y:S04]  /*f4a40*/  LDL.LU R7, [R1+0x3cf0] ;  /* 0x003cf00001077983 */ /* 0x001ea80000300800 */
[----:B------:R-:W2:Y:S04]  /*f4a50*/  LDL.LU R4, [R1+0x678] ;  /* 0x0006780001047983 */ /* 0x000ea80000300800 */
[----:B------:R-:W2:Y:S04]  /*f4a60*/  LDL.LU R5, [R1+0x66c] ;  /* 0x00066c0001057983 */ /* 0x000ea80000300800 */
[----:B------:R-:W2:Y:S04]  /*f4a70*/  LDL.LU R2, [R1+0x3a8] ;  /* 0x0003a80001027983 */ /* 0x000ea80000300800 */
[----:B------:R-:W2:Y:S04]  /*f4a80*/  LDL.LU R27, [R1+0x660] ;  /* 0x00066000011b7983 */ /* 0x000ea80000300800 */
[----:B------:R-:W2:Y:S01]  /*f4a90*/  LDL.LU R3, [R1+0x248] ;  /* 0x0002480001037983 */ /* 0x000ea20000300800 */
[----:B------:R-:W-:Y:S01]  /*f4aa0*/  BAR.SYNC.DEFER_BLOCKING 0x0 ;  /* 0x0000000000007b1d */ /* 0x000fe20000010000 */
[----:B---3--:R-:W-:-:S02]  /*f4ab0*/  PRMT R12, R18, 0x5410, R12 ;  /* 0x00005410120c7816 */ /* 0x008fc4000000000c */
[----:B----4-:R-:W-:Y:S02]  /*f4ac0*/  PRMT R16, R16, 0x5410, R11 ;  /* 0x0000541010107816 */ /* 0x010fe4000000000b */
[----:B--2---:R-:W-:Y:S02]  /*f4ad0*/  PRMT R15, R15, 0x5410, R9 ;  /* 0x000054100f0f7816 */ /* 0x004fe40000000009 */
[----:B------:R-:W-:Y:S02]  /*f4ae0*/  PRMT R9, R24, 0x5410, R23 ;  /* 0x0000541018097816 */ /* 0x000fe40000000017 */
[----:B------:R-:W2:Y:S01]  /*f4af0*/  LDL.LU R23, [R1+0x3f4] ;  /* 0x0003f40001177983 */ /* 0x000ea20000300800 */
[----:B------:R-:W-:-:S03]  /*f4b00*/  PRMT R11, R20, 0x5410, R19 ;  /* 0x00005410140b7816 */ /* 0x000fc60000000013 */
[----:B------:R-:W3:Y:S04]  /*f4b10*/  LDL.LU R6, [R1+0x3dc] ;  /* 0x0003dc0001067983 */ /* 0x000ee80000300800 */
[----:B------:R-:W4:Y:S04]  /*f4b20*/  LDL.LU R19, [R1+0x694] ;  /* 0x0006940001137983 */ /* 0x000f280000300800 */
[----:B------:R-:W2:Y:S01]  /*f4b30*/  LDL.LU R29, [R1+0x3d8] ;  /* 0x0003d800011d7983 */ /* 0x000ea20000300800 */
[----:B------:R-:W-:-:S03]  /*f4b40*/  PRMT R17, R17, 0x5410, R7 ;  /* 0x0000541011117816 */ /* 0x000fc60000000007 */
[----:B------:R-:W4:Y:S04]  /*f4b50*/  LDL.LU R18, [R1+0x690] ;  /* 0x0006900001127983 */ /* 0x000f280000300800 */
[----:B------:R-:W3:Y:S01]  /*f4b60*/  LDL.LU R7, [R1+0x3d4] ;  /* 0x0003d40001077983 */ /* 0x000ee20000300800 */
[----:B------:R-:W-:-:S03]  /*f4b70*/  PRMT R13, R13, 0x5410, R10 ;  /* 0x000054100d0d7816 */ /* 0x000fc6000000000a */
[----:B---3--:R0:W-:Y:S04]  /*f4b80*/  STL.64 [R1+0x3c98], R6 ;  /* 0x003c980601007387 */ /* 0x0081e80000100a00 */
[----:B0-----:R-:W3:Y:S04]  /*f4b90*/  LDL.LU R6, [R1+0x668] ;  /* 0x0006680001067983 */ /* 0x001ee80000300800 */
[----:B------:R-:W3:Y:S01]  /*f4ba0*/  LDL.LU R7, [R1+0x664] ;  /* 0x0006640001077983 */ /* 0x000ee20000300800 */
[----:B------:R-:W-:-:S03]  /*f4bb0*/  PRMT R10, R22, 0x5410, R21 ;  /* 0x00005410160a7816 */ /* 0x000fc60000000015 */
[----:B---3--:R0:W-:Y:S04]  /*f4bc0*/  STL.64 [R1+0x3cc8], R6 ;  /* 0x003cc80601007387 */ /* 0x0081e80000100a00 */
[----:B------:R1:W-:Y:S01]  /*f4bd0*/  STL.64 [R1+0x3cc0], R4 ;  /* 0x003cc00401007387 */ /* 0x0003e20000100a00 */
[----:B0-----:R-:W-:Y:S02]  /*f4be0*/  IMAD.MOV.U32 R6, RZ, RZ, R15 ;  /* 0x000000ffff067224 */ /* 0x001fe400078e000f */
[----:B------:R-:W-:Y:S02]  /*f4bf0*/  IMAD.MOV.U32 R7, RZ, RZ, R13 ;  /* 0x000000ffff077224 */ /* 0x000fe400078e000d */
[----:B-1----:R-:W-:Y:S02]  /*f4c00*/  IMAD.MOV.U32 R4, RZ, RZ, R17 ;  /* 0x000000ffff047224 */ /* 0x002fe400078e0011 */
[----:B------:R-:W-:Y:S01]  /*f4c10*/  IMAD.MOV.U32 R5, RZ, RZ, R16 ;  /* 0x000000ffff057224 */ /* 0x000fe200078e0010 */
[----:B------:R0:W-:Y:S04]  /*f4c20*/  STL.64 [R1+0x3cd8], R6 ;  /* 0x003cd80601007387 */ /* 0x0001e80000100a00 */
[----:B------:R1:W-:Y:S01]  /*f4c30*/  STL.64 [R1+0x3cd0], R4 ;  /* 0x003cd00401007387 */ /* 0x0003e20000100a00 */
[----:B0-----:R-:W-:-:S02]  /*f4c40*/  IMAD.MOV.U32 R6, RZ, RZ, R10 ;  /* 0x000000ffff067224 */ /* 0x001fc400078e000a */
[----:B------:R-:W-:Y:S02]  /*f4c50*/  IMAD.MOV.U32 R7, RZ, RZ, R9 ;  /* 0x000000ffff077224 */ /* 0x000fe400078e0009 */
[----:B-1----:R-:W-:Y:S02]  /*f4c60*/  IMAD.MOV.U32 R4, RZ, RZ, R12 ;  /* 0x000000ffff047224 */ /* 0x002fe400078e000c */
[----:B------:R-:W-:Y:S01]  /*f4c70*/  IMAD.MOV.U32 R5, RZ, RZ, R11 ;  /* 0x000000ffff057224 */ /* 0x000fe200078e000b */
[----:B------:R-:W-:Y:S04]  /*f4c80*/  STL.64 [R1+0x3ce8], R6 ;  /* 0x003ce80601007387 */ /* 0x000fe80000100a00 */
[----:B------:R-:W-:Y:S04]  /*f4c90*/  STL.64 [R1+0x3ce0], R4 ;  /* 0x003ce00401007387 */ /* 0x000fe80000100a00 */
[----:B------:R-:W3:Y:S04]  /*f4ca0*/  LDL.LU R17, [R1+0x68c] ;  /* 0x00068c0001117983 */ /* 0x000ee80000300800 */
[----:B------:R-:W2:Y:S04]  /*f4cb0*/  LDL.LU R11, [R1+0x3d0] ;  /* 0x0003d000010b7983 */ /* 0x000ea80000300800 */
[----:B------:R-:W3:Y:S04]  /*f4cc0*/  LDL.LU R16, [R1+0x688] ;  /* 0x0006880001107983 */ /* 0x000ee80000300800 */
[----:B----4-:R0:W-:Y:S04]  /*f4cd0*/  STL.64 [R1+0x3ca8], R18 ;  /* 0x003ca81201007387 */ /* 0x0101e80000100a00 */
[----:B------:R-:W1:Y:S04]  /*f4ce0*/  LDS.128 R4, [R26] ;  /* 0x000000001a047984 */ /* 0x000e680000000c00 */
[----:B0-----:R-:W4:Y:S04]  /*f4cf0*/  LDL.LU R18, [R1+0x670] ;  /* 0x0006700001127983 */ /* 0x001f280000300800 */
[----:B------:R-:W2:Y:S04]  /*f4d00*/  LDL.LU R19, [R1+0x3ac] ;  /* 0x0003ac0001137983 */ /* 0x000ea80000300800 */
[----:B---3--:R0:W-:Y:S04]  /*f4d10*/  STL.64 [R1+0x3ca0], R16 ;  /* 0x003ca01001007387 */ /* 0x0081e80000100a00 */
[----:B0-----:R-:W3:Y:S04]  /*f4d20*/  LDL.LU R16, [R1+0x674] ;  /* 0x0006740001107983 */ /* 0x001ee80000300800 */
[----:B------:R-:W4:Y:S04]  /*f4d30*/  LDL.LU R17, [R1+0x3b0] ;  /* 0x0003b00001117983 */ /* 0x000f280000300800 */
[----:B------:R-:W2:Y:S04]  /*f4d40*/  LDL.LU R9, [R1+0x3cc] ;  /* 0x0003cc0001097983 */ /* 0x000ea80000300800 */
[----:B------:R-:W2:Y:S04]  /*f4d50*/  LDL.LU R15, [R1+0x684] ;  /* 0x00068400010f7983 */ /* 0x000ea80000300800 */
[----:B------:R-:W2:Y:S01]  /*f4d60*/  LDL.LU R10, [R1+0x3c8] ;  /* 0x0003c800010a7983 */ /* 0x000ea20000300800 */
[----:B-1----:R-:W-:-:S03]  /*f4d70*/  IMAD.MOV.U32 R24, RZ, RZ, R6 ;  /* 0x000000ffff187224 */ /* 0x002fc600078e0006 */
[----:B--2---:R0:W-:Y:S04]  /*f4d80*/  STL.64 [R1+0x3cb8], R10 ;  /* 0x003cb80a01007387 */ /* 0x0041e80000100a00 */
[----:B0-----:R-:W2:Y:S04]  /*f4d90*/  LDL.LU R10, [R1+0x3b8] ;  /* 0x0003b800010a7983 */ /* 0x001ea80000300800 */
[----:B------:R-:W3:Y:S04]  /*f4da0*/  LDL.LU R11, [R1+0x3b4] ;  /* 0x0003b400010b7983 */ /* 0x000ee80000300800 */
        /* <DEDUP_REMOVED lines=8> */
[----:B------:R-:W-:Y:S04]  /*f4e30*/  STL.64 [R1+0x2c0], R4 ;  /* 0x0002c00401007387 */ /* 0x000fe80000100a00 */
[----:B------:R-:W-:Y:S04]  /*f4e40*/  STL [R1+0x2cc], R7 ;  /* 0x0002cc0701007387 */ /* 0x000fe80000100800 */
[----:B------:R-:W0:Y:S04]  /*f4e50*/  LDS.128 R4, [R26+0x400] ;  /* 0x000400001a047984 */ /* 0x000e280000000c00 */
[----:B------:R-:W-:Y:S04]  /*f4e60*/  STL.64 [R1+0x3908], R24 ;  /* 0x0039081801007387 */ /* 0x000fe80000100a00 */
[----:B0-----:R-:W-:Y:S04]  /*f4e70*/  STL.64 [R1+0x2b0], R4 ;  /* 0x0002b00401007387 */ /* 0x001fe80000100a00 */
[----:B------:R0:W-:Y:S04]  /*f4e80*/  STL.64 [R1+0x2b8], R6 ;  /* 0x0002b80601007387 */ /* 0x0001e80000100a00 */
[----:B0-----:R-:W2:Y:S04]  /*f4e90*/  LDL.LU.64 R6, [R1+0x3ce8] ;  /* 0x003ce80001067983 */ /* 0x001ea80000300a00 */
[----:B------:R-:W2:Y:S01]  /*f4ea0*/  LDL.LU.64 R4, [R1+0x3ce0] ;  /* 0x003ce00001047983 */ /* 0x000ea20000300a00 */
[----:B------:R-:W-:Y:S06]  /*f4eb0*/  BAR.SYNC.DEFER_BLOCKING 0x0 ;  /* 0x0000000000007b1d */ /* 0x000fec0000010000 */
[----:B--2---:R0:W-:Y:S04]  /*f4ec0*/  STSM.16.M88.4 [R28], R4 ;  /* 0x000000041c007844 */ /* 0x0041e80000000200 */
[----:B0-----:R-:W2:Y:S04]  /*f4ed0*/  LDL.LU.64 R6, [R1+0x3cd8] ;  /* 0x003cd80001067983 */ /* 0x001ea80000300a00 */
[----:B------:R-:W2:Y:S04]  /*f4ee0*/  LDL.LU.64 R4, [R1+0x3cd0] ;  /* 0x003cd00001047983 */ /* 0x000ea80000300a00 */
[----:B--2---:R0:W-:Y:S04]  /*f4ef0*/  STSM.16.M88.4 [R28+0x200], R4 ;  /* 0x000200041c007844 */ /* 0x0041e80000000200 */
[----:B0-----:R-:W2:Y:S04]  /*f4f00*/  LDL.LU.64 R6, [R1+0x3cc8] ;  /* 0x003cc80001067983 */ /* 0x001ea80000300a00 */
[----:B------:R-:W2:Y:S01]  /*f4f10*/  LDL.LU.64 R4, [R1+0x3cc0] ;  /* 0x003cc00001047983 */ /* 0x000ea20000300a00 */
[----:B---3--:R-:W-:-:S02]  /*f4f20*/  PRMT R16, R16, 0x5410, R11 ;  /* 0x0000541010107816 */ /* 0x008fc4000000000b */
[----:B----4-:R-:W-:Y:S01]  /*f4f30*/  PRMT R17, R18, 0x5410, R17 ;  /* 0x0000541012117816 */ /* 0x010fe20000000011 */
[----:B------:R-:W-:Y:S01]  /*f4f40*/  BAR.SYNC.DEFER_BLOCKING 0x0 ;  /* 0x0000000000007b1d */ /* 0x000fe20000010000 */
[----:B--2---:R-:W-:Y:S02]  /*f4f50*/  PRMT R6, R6, 0x5410, R10 ;  /* 0x0000541006067816 */ /* 0x004fe4000000000a */
[----:B------:R-:W-:Y:S02]  /*f4f60*/  PRMT R4, R4, 0x5410, R8 ;  /* 0x0000541004047816 */ /* 0x000fe40000000008 */
[----:B------:R-:W-:Y:S02]  /*f4f70*/  PRMT R5, R5, 0x5410, R9 ;  /* 0x0000541005057816 */ /* 0x000fe40000000009 */
[----:B------:R-:W0:Y:S01]  /*f4f80*/  LDS.128 R8, [R26] ;  /* 0x000000001a087984 */ /* 0x000e220000000c00 */
[----:B------:R-:W-:Y:S02]  /*f4f90*/  PRMT R18, R7, 0x5410, R19 ;  /* 0x0000541007127816 */ /* 0x000fe40000000013 */
[----:B------:R-:W-:Y:S01]  /*f4fa0*/  PRMT R7, R23, 0x5410, R3 ;  /* 0x0000541017077816 */ /* 0x000fe20000000003 */
[----:B0-----:R-:W-:Y:S01]  /*f4fb0*/  STL.64 [R1+0x2a0], R8 ;  /* 0x0002a00801007387 */ /* 0x001fe20000100a00 */
[----:B------:R-:W-:-:S03]  /*f4fc0*/  IMAD.MOV.U32 R23, RZ, RZ, R11 ;  /* 0x000000ffff177224 */ /* 0x000fc600078e000b */
[----:B------:R-:W-:Y:S04]  /*f4fd0*/  STL [R1+0x2a8], R10 ;  /* 0x0002a80a01007387 */ /* 0x000fe80000100800 */
[----:B------:R-:W0:Y:S01]  /*f4fe0*/  LDS.128 R8, [R26+0x400] ;  /* 0x000400001a087984 */ /* 0x000e220000000c00 */
[----:B------:R-:W-:Y:S01]  /*f4ff0*/  PRMT R19, R27, 0x5410, R2 ;  /* 0x000054101b137816 */ /* 0x000fe20000000002 */
[----:B------:R-:W-:Y:S06]  /*f5000*/  BAR.SYNC.DEFER_BLOCKING 0x0 ;  /* 0x0000000000007b1d */ /* 0x000fec0000010000 */
[----:B------:R-:W-:Y:S04]  /*f5010*/  STSM.16.M88.4 [R28], R16 ;  /* 0x000000101c007844 */ /* 0x000fe80000000200 */
[----:B------:R-:W-:Y:S04]  /*f5020*/  STSM.16.M88.4 [R28+0x200], R4 ;  /* 0x000200041c007844 */ /* 0x000fe80000000200 */
[----:B0-----:R-:W-:Y:S04]  /*f5030*/  STL.64 [R1+0x290], R8 ;  /* 0x0002900801007387 */ /* 0x001fe80000100a00 */
[----:B------:R0:W-:Y:S04]  /*f5040*/  STL.64 [R1+0x298], R10 ;  /* 0x0002980a01007387 */ /* 0x0001e80000100a00 */
[----:B0-----:R-:W2:Y:S04]  /*f5050*/  LDL.LU.64 R10, [R1+0x3cb8] ;  /* 0x003cb800010a7983 */ /* 0x001ea80000300a00 */
[----:B------:R-:W3:Y:S04]  /*f5060*/  LDL.LU.64 R8, [R1+0x3cb0] ;  /* 0x003cb00001087983 */ /* 0x000ee80000300a00 */
[----:B------:R-:W4:Y:S04]  /*f5070*/  LDL.LU.64 R18, [R1+0x3ca8] ;  /* 0x003ca80001127983 */ /* 0x000f280000300a00 */
[----:B------:R-:W4:Y:S04]  /*f5080*/  LDL.LU.64 R16, [R1+0x3ca0] ;  /* 0x003ca00001107983 */ /* 0x000f280000300a00 */
[----:B------:R-:W4:Y:S04]  /*f5090*/  LDL.LU.64 R6, [R1+0x3c98] ;  /* 0x003c980001067983 */ /* 0x000f280000300a00 */
[----:B------:R-:W4:Y:S04]  /*f50a0*/  LDL.LU R24, [R1+0x3e4] ;  /* 0x0003e40001187983 */ /* 0x000f280000300800 */
[----:B------:R-:W4:Y:S04]  /*f50b0*/  LDL.LU R25, [R1+0x6a8] ;  /* 0x0006a80001197983 */ /* 0x000f280000300800 */
[----:B------:R-:W4:Y:S04]  /*f50c0*/  LDL.LU R2, [R1+0x3e0] ;  /* 0x0003e00001027983 */ /* 0x000f280000300800 */
[----:B------:R-:W4:Y:S04]  /*f50d0*/  LDL.LU R27, [R1+0x6a4] ;  /* 0x0006a400011b7983 */ /* 0x000f280000300800 */
[----:B------:R-:W4:Y:S01]  /*f50e0*/  LDL.LU R3, [R1+0x258] ;  /* 0x0002580001037983 */ /* 0x000f220000300800 */
[----:B------:R-:W-:Y:S01]  /*f50f0*/  PRMT R12, R20, 0x5410, R12 ;  /* 0x00005410140c7816 */ /* 0x000fe2000000000c */
[----:B------:R-:W-:Y:S01]  /*f5100*/  BAR.SYNC.DEFER_BLOCKING 0x0 ;  /* 0x0000000000007b1d */ /* 0x000fe20000010000 */
[----:B--2---:R-:W-:-:S02]  /*f5110*/  PRMT R13, R13, 0x5410, R10 ;  /* 0x000054100d0d7816 */ /* 0x004fc4000000000a */
[----:B---3--:R-:W-:Y:S02]  /*f5120*/  PRMT R15, R15, 0x5410, R9 ;  /* 0x000054100f0f7816 */ /* 0x008fe40000000009 */
[----:B----4-:R-:W-:Y:S02]  /*f5130*/  PRMT R16, R16, 0x5410, R11 ;  /* 0x0000541010107816 */ /* 0x010fe4000000000b */
[----:B------:R-:W-:Y:S02]  /*f5140*/  PRMT R17, R17, 0x5410, R7 ;  /* 0x0000541011117816 */ /* 0x000fe40000000007 */
[----:B------:R-:W-:Y:S02]  /*f5150*/  PRMT R7, R22, 0x5410, R21 ;  /* 0x0000541016077816 */ /* 0x000fe40000000015 */
[----:B------:R-:W2:Y:S04]  /*f5160*/  LDL.LU R21, [R1+0x404] ;  /* 0x0004040001157983 */ /* 0x000ea80000300800 */
[----:B------:R-:W3:Y:S01]  /*f5170*/  LDL.LU R4, [R1+0x4e0] ;  /* 0x0004e00001047983 */ /* 0x000ee20000300800 */
[----:B------:R-:W-:-:S03]  /*f5180*/  PRMT R19, R19, 0x5410, R6 ;  /* 0x0000541013137816 */ /* 0x000fc60000000006 */
[----:B------:R-:W4:Y:S04]  /*f5190*/  LDL.LU R11, [R1+0x704] ;  /* 0x00070400010b7983 */ /* 0x000f280000300800 */
[----:B------:R-:W3:Y:S04]  /*f51a0*/  LDL.LU R5, [R1+0x4cc] ;  /* 0x0004cc0001057983 */ /* 0x000ee80000300800 */
[----:B------:R-:W4:Y:S04]  /*f51b0*/  LDL.LU R10, [R1+0x700] ;  /* 0x00070000010a7983 */ /* 0x000f280000300800 */
[----:B------:R-:W2:Y:S04]  /*f51c0*/  LDL.LU R6, [R1+0x4bc] ;  /* 0x0004bc0001067983 */ /* 0x000ea80000300800 */
[----:B------:R-:W2:Y:S04]  /*f51d0*/  LDL.LU R9, [R1+0x6e8] ;  /* 0x0006e80001097983 */ /* 0x000ea80000300800 */
[----:B----4-:R0:W-:Y:S04]  /*f51e0*/  STL.64 [R1+0x3c40], R10 ;  /* 0x003c400a01007387 */ /* 0x0101e80000100a00 */
[----:B0-----:R-:W4:Y:S04]  /*f51f0*/  LDL.LU R10, [R1+0x6c4] ;  /* 0x0006c400010a7983 */ /* 0x001f280000300800 */
[----:B------:R-:W4:Y:S04]  /*f5200*/  LDL.LU R11, [R1+0x6ac] ;  /* 0x0006ac00010b7983 */ /* 0x000f280000300800 */
[----:B--2---:R0:W-:Y:S04]  /*f5210*/  STL.64 [R1+0x3c38], R8 ;  /* 0x003c380801007387 */ /* 0x0041e80000100a00 */
[----:B0-----:R-:W2:Y:S04]  /*f5220*/  LDL.LU R8, [R1+0x6cc] ;  /* 0x0006cc0001087983 */ /* 0x001ea80000300800 */
[----:B------:R-:W2:Y:S01]  /*f5230*/  LDL.LU R9, [R1+0x6c8] ;  /* 0x0006c80001097983 */ /* 0x000ea20000300800 */
[----:B------:R-:W-:-:S03]  /*f5240*/  PRMT R18, R18, 0x5410, R29 ;  /* 0x0000541012127816 */ /* 0x000fc6000000001d */
[----:B----4-:R0:W-:Y:S02]  /*f5250*/  STL.64 [R1+0x3c70], R10 ;  /* 0x003c700a01007387 */ /* 0x0101e40000100a00 */
[----:B0-----:R-:W-:Y:S02]  /*f5260*/  IMAD.MOV.U32 R10, RZ, RZ, R17 ;  /* 0x000000ffff0a7224 */ /* 0x001fe400078e0011 */
[----:B------:R-:W-:Y:S01]  /*f5270*/  IMAD.MOV.U32 R11, RZ, RZ, R16 ;  /* 0x000000ffff0b7224 */ /* 0x000fe200078e0010 */
[----:B--2---:R0:W-:Y:S04]  /*f5280*/  STL.64 [R1+0x3c68], R8 ;  /* 0x003c680801007387 */ /* 0x0041e80000100a00 */
[----:B------:R1:W-:Y:S01]  /*f5290*/  STL.64 [R1+0x3c80], R10 ;  /* 0x003c800a01007387 */ /* 0x0003e20000100a00 */
[----:B0-----:R-:W-:-:S02]  /*f52a0*/  IMAD.MOV.U32 R8, RZ, RZ, R19 ;  /* 0x000000ffff087224 */ /* 0x001fc400078e0013 */
[----:B------:R-:W-:Y:S02]  /*f52b0*/  IMAD.MOV.U32 R9, RZ, RZ, R18 ;  /* 0x000000ffff097224 */ /* 0x000fe400078e0012 */
[----:B-1----:R-:W-:Y:S02]  /*f52c0*/  IMAD.MOV.U32 R10, RZ, RZ, R12 ;  /* 0x000000ffff0a7224 */ /* 0x002fe400078e000c */
[----:B------:R-:W-:Y:S01]  /*f52d0*/  IMAD.MOV.U32 R11, RZ, RZ, R7 ;  /* 0x000000ffff0b7224 */ /* 0x000fe200078e0007 */
[----:B------:R0:W-:Y:S04]  /*f52e0*/  STL.64 [R1+0x3c78], R8 ;  /* 0x003c780801007387 */ /* 0x0001e80000100a00 */
[----:B------:R-:W-:Y:S01]  /*f52f0*/  STL.64 [R1+0x3c90], R10 ;  /* 0x003c900a01007387 */ /* 0x000fe20000100a00 */
[----:B0-----:R-:W-:-:S02]  /*f5300*/  IMAD.MOV.U32 R8, RZ, RZ, R15 ;  /* 0x000000ffff087224 */ /* 0x001fc400078e000f */
[----:B------:R-:W-:-:S05]  /*f5310*/  IMAD.MOV.U32 R9, RZ, RZ, R13 ;  /* 0x000000ffff097224 */ /* 0x000fca00078e000d */
[----:B------:R-:W-:Y:S04]  /*f5320*/  STL.64 [R1+0x3c88], R8 ;  /* 0x003c880801007387 */ /* 0x000fe80000100a00 */
[----:B------:R-:W2:Y:S04]  /*f5330*/  LDL.LU R29, [R1+0x4b8] ;  /* 0x0004b800011d7983 */ /* 0x000ea80000300800 */
[----:B------:R-:W4:Y:S04]  /*f5340*/  LDL.LU R7, [R1+0x6e4] ;  /* 0x0006e40001077983 */ /* 0x000f280000300800 */
[----:B------:R-:W0:Y:S04]  /*f5350*/  LDS.128 R8, [R26] ;  /* 0x000000001a087984 */ /* 0x000e280000000c00 */
[----:B----4-:R1:W-:Y:S04]  /*f5360*/  STL.64 [R1+0x3c50], R6 ;  /* 0x003c500601007387 */ /* 0x0103e80000100a00 */
[----:B-1----:R-:W4:Y:S04]  /*f5370*/  LDL.LU R6, [R1+0x6b0] ;  /* 0x0006b00001067983 */ /* 0x002f280000300800 */
[----:B------:R-:W2:Y:S04]  /*f5380*/  LDL.LU R7, [R1+0x3e8] ;  /* 0x0003e80001077983 */ /* 0x000ea80000300800 */
[----:B---3--:R1:W-:Y:S04]  /*f5390*/  STL.64 [R1+0x3c48], R4 ;  /* 0x003c480401007387 */ /* 0x0083e80000100a00 */
[----:B-1----:R-:W3:Y:S04]  /*f53a0*/  LDL.LU R4, [R1+0x400] ;  /* 0x0004000001047983 */ /* 0x002ee80000300800 */
[----:B------:R-:W4:Y:S04]  /*f53b0*/  LDL.LU R5, [R1+0x3ec] ;  /* 0x0003ec0001057983 */ /* 0x000f280000300800 */
[----:B------:R-:W2:Y:S04]  /*f53c0*/  LDL.LU R12, [R1+0x4b0] ;  /* 0x0004b000010c7983 */ /* 0x000ea80000300800 */
[----:B------:R-:W2:Y:S04]  /*f53d0*/  LDL.LU R13, [R1+0x6f0] ;  /* 0x0006f000010d7983 */ /* 0x000ea80000300800 */
[----:B------:R-:W2:Y:S04]  /*f53e0*/  LDL.LU R15, [R1+0x48c] ;  /* 0x00048c00010f7983 */ /* 0x000ea80000300800 */
[----:B--2---:R1:W-:Y:S04]  /*f53f0*/  STL.64 [R1+0x3c60], R14 ;  /* 0x003c600e01007387 */ /* 0x0043e80000100a00 */
[----:B-1----:R-:W2:Y:S04]  /*f5400*/  LDL.LU R14, [R1+0x438] ;  /* 0x00043800010e7983 */ /* 0x002ea80000300800 */
[----:B------:R-:W2:Y:S04]  /*f5410*/  LDL.LU R15, [R1+0x434] ;  /* 0x00043400010f7983 */ /* 0x000ea80000300800 */
[----:B------:R-:W-:Y:S04]  /*f5420*/  STL.64 [R1+0x3c58], R12 ;  /* 0x003c580c01007387 */ /* 0x000fe80000100a00 */
[----:B------:R-:W2:Y:S04]  /*f5430*/  LDL.LU R16, [R1+0x6ec] ;  /* 0x0006ec0001107983 */ /* 0x000ea80000300800 */
[----:B------:R-:W2:Y:S04]  /*f5440*/  LDL.LU R17, [R1+0x448] ;  /* 0x0004480001117983 */ /* 0x000ea80000300800 */
[----:B------:R-:W2:Y:S04]  /*f5450*/  LDL.LU R18, [R1+0x6d0] ;  /* 0x0006d00001127983 */ /* 0x000ea80000300800 */
[----:B------:R-:W2:Y:S04]  /*f5460*/  LDL.LU R19, [R1+0x350] ;  /* 0x0003500001137983 */ /* 0x000ea80000300800 */
[----:B------:R-:W2:Y:S04]  /*f5470*/  LDL.LU R20, [R1+0x444] ;  /* 0x0004440001147983 */ /* 0x000ea80000300800 */
[----:B0-----:R-:W-:Y:S04]  /*f5480*/  STL.64 [R1+0x280], R8 ;  /* 0x0002800801007387 */ /* 0x001fe80000100a00 */
[----:B------:R-:W-:Y:S04]  /*f5490*/  STL.64 [R1+0x288], R10 ;  /* 0x0002880a01007387 */ /* 0x000fe80000100a00 */
[----:B------:R-:W0:Y:S04]  /*f54a0*/  LDS.128 R8, [R26+0x400] ;  /* 0x000400001a087984 */ /* 0x000e280000000c00 */
[----:B0-----:R-:W-:Y:S01]  /*f54b0*/  STL [R1+0x270], R8 ;  /* 0x0002700801007387 */ /* 0x001fe20000100800 */
[----:B------:R-:W-:-:S03]  /*f54c0*/  IMAD.MOV.U32 R22, RZ, RZ, R9 ;  /* 0x000000ffff167224 */ /* 0x000fc600078e0009 */
[----:B------:R0:W-:Y:S04]  /*f54d0*/  STL.64 [R1+0x278], R10 ;  /* 0x0002780a01007387 */ /* 0x0001e80000100a00 */
[----:B0-----:R-:W2:Y:S04]  /*f54e0*/  LDL.LU.64 R10, [R1+0x3c90] ;  /* 0x003c9000010a7983 */ /* 0x001ea80000300a00 */
[----:B------:R-:W2:Y:S01]  /*f54f0*/  LDL.LU.64 R8, [R1+0x3c88] ;  /* 0x003c880001087983 */ /* 0x000ea20000300a00 */
[----:B------:R-:W-:Y:S06]  /*f5500*/  BAR.SYNC.DEFER_BLOCKING 0x0 ;  /* 0x0000000000007b1d */ /* 0x000fec0000010000 */
[----:B------:R-:W-:Y:S04]  /*f5510*/  STL.64 [R1+0x3890], R22 ;  /* 0x0038901601007387 */ /* 0x000fe80000100a00 */
[----:B--2---:R0:W-:Y:S04]  /*f5520*/  STSM.16.M88.4 [R28], R8 ;  /* 0x000000081c007844 */ /* 0x0041e80000000200 */
[----:B0-----:R-:W2:Y:S04]  /*f5530*/  LDL.LU.64 R10, [R1+0x3c80] ;  /* 0x003c8000010a7983 */ /* 0x001ea80000300a00 */
[----:B------:R-:W2:Y:S04]  /*f5540*/  LDL.LU.64 R8, [R1+0x3c78] ;  /* 0x003c780001087983 */ /* 0x000ea80000300a00 */
[----:B--2---:R0:W-:Y:S04]  /*f5550*/  STSM.16.M88.4 [R28+0x200], R8 ;  /* 0x000200081c007844 */ /* 0x0041e80000000200 */
[----:B0-----:R-:W3:Y:S04]  /*f5560*/  LDL.LU.64 R10, [R1+0x3c70] ;  /* 0x003c7000010a7983 */ /* 0x001ee80000300a00 */
[----:B------:R-:W2:Y:S01]  /*f5570*/  LDL.LU.64 R8, [R1+0x3c68] ;  /* 0x003c680001087983 */ /* 0x000ea20000300a00 */
[----:B------:R-:W-:Y:S01]  /*f5580*/  BAR.SYNC.DEFER_BLOCKING 0x0 ;  /* 0x0000000000007b1d */ /* 0x000fe20000010000 */
[----:B--2---:R-:W-:-:S02]  /*f5590*/  PRMT R8, R8, 0x5410, R14 ;  /* 0x0000541008087816 */ /* 0x004fc4000000000e */
[----:B------:R-:W-:-:S03]  /*f55a0*/  PRMT R9, R9, 0x5410, R15 ;  /* 0x0000541009097816 */ /* 0x000fc6000000000f */
[----:B------:R-:W0:Y:S01]  /*f55b0*/  LDS.128 R12, [R26] ;  /* 0x000000001a0c7984 */ /* 0x000e220000000c00 */
[----:B---3--:R-:W-:Y:S02]  /*f55c0*/  PRMT R10, R10, 0x5410, R4 ;  /* 0x000054100a0a7816 */ /* 0x008fe40000000004 */
[----:B----4-:R-:W-:Y:S02]  /*f55d0*/  PRMT R4, R6, 0x5410, R5 ;  /* 0x0000541006047816 */ /* 0x010fe40000000005 */
[----:B------:R-:W-:Y:S02]  /*f55e0*/  PRMT R5, R11, 0x5410, R7 ;  /* 0x000054100b057816 */ /* 0x000fe40000000007 */
[----:B------:R-:W-:Y:S01]  /*f55f0*/  PRMT R11, R21, 0x5410, R3 ;  /* 0x00005410150b7816 */ /* 0x000fe20000000003 */
[----:B0-----:R-:W-:Y:S01]  /*f5600*/  STL [R1+0x260], R12 ;  /* 0x0002600c01007387 */ /* 0x001fe20000100800 */
[----:B------:R-:W-:-:S03]  /*f5610*/  IMAD.MOV.U32 R21, RZ, RZ, R13 ;  /* 0x000000ffff157224 */ /* 0x000fc600078e000d */
[----:B------:R-:W-:Y:S04]  /*f5620*/  STL.64 [R1+0x268], R14 ;  /* 0x0002680e01007387 */ /* 0x000fe80000100a00 */
[----:B------:R-:W0:Y:S01]  /*f5630*/  LDS.128 R12, [R26+0x400] ;  /* 0x000400001a0c7984 */ /* 0x000e220000000c00 */
[----:B------:R-:W-:Y:S02]  /*f5640*/  PRMT R6, R25, 0x5410, R24 ;  /* 0x0000541019067816 */ /* 0x000fe40000000018 */
[----:B------:R-:W-:Y:S01]  /*f5650*/  PRMT R7, R27, 0x5410, R2 ;  /* 0x000054101b077816 */ /* 0x000fe20000000002 */
[----:B------:R-:W-:Y:S06]  /*f5660*/  BAR.SYNC.DEFER_BLOCKING 0x0 ;  /* 0x0000000000007b1d */ /* 0x000fec0000010000 */
[----:B------:R-:W-:Y:S04]  /*f5670*/  STL [R1+0x38b8], R21 ;  /* 0x0038b81501007387 */ /* 0x000fe80000100800 */
[----:B------:R-:W-:Y:S04]  /*f5680*/  STSM.16.M88.4 [R28], R4 ;  /* 0x000000041c007844 */ /* 0x000fe80000000200 */
[----:B------:R-:W-:Y:S04]  /*f5690*/  STSM.16.M88.4 [R28+0x200], R8 ;  /* 0x000200081c007844 */ /* 0x000fe80000000200 */
[----:B0-----:R-:W-:Y:S04]  /*f56a0*/  STL.64 [R1+0x250], R12 ;  /* 0x0002500c01007387 */ /* 0x001fe80000100a00 */
[----:B------:R0:W-:Y:S04]  /*f56b0*/  STL.64 [R1+0x258], R14 ;  /* 0x0002580e01007387 */ /* 0x0001e80000100a00 */
[----:B0-----:R-:W2:Y:S04]  /*f56c0*/  LDL.LU.64 R14, [R1+0x3c60] ;  /* 0x003c6000010e7983 */ /* 0x001ea80000300a00 */
[----:B------:R-:W3:Y:S04]  /*f56d0*/  LDL.LU.64 R12, [R1+0x3c58] ;  /* 0x003c5800010c7983 */ /* 0x000ee80000300a00 */
[----:B------:R-:W4:Y:S04]  /*f56e0*/  LDL.LU.64 R6, [R1+0x3c50] ;  /* 0x003c500001067983 */ /* 0x000f280000300a00 */
[----:B------:R-:W2:Y:S04]  /*f56f0*/  LDL.LU.64 R4, [R1+0x3c48] ;  /* 0x003c480001047983 */ /* 0x000ea80000300a00 */
[----:B------:R-:W2:Y:S04]  /*f5700*/  LDL.LU.64 R10, [R1+0x3c40] ;  /* 0x003c4000010a7983 */ /* 0x000ea80000300a00 */
[----:B------:R-:W4:Y:S04]  /*f5710*/  LDL.LU.64 R8, [R1+0x3c38] ;  /* 0x003c380001087983 */ /* 0x000f280000300a00 */
[----:B------:R-:W3:Y:S04]  /*f5720*/  LDL.LU R21, [R1+0x5b0] ;  /* 0x0005b00001157983 */ /* 0x000ee80000300800 */
[----:B------:R-:W3:Y:S01]  /*f5730*/  LDL.LU R22, [R1+0x748] ;  /* 0x0007480001167983 */ /* 0x000ee20000300800 */
[----:B------:R-:W-:Y:S01]  /*f5740*/  PRMT R3, R20, 0x5410, R19 ;  /* 0x0000541014037816 */ /* 0x000fe20000000013 */
[----:B------:R-:W-:Y:S01]  /*f5750*/  BAR.SYNC.DEFER_BLOCKING 0x0 ;  /* 0x0000000000007b1d */ /* 0x000fe20000010000 */
[----:B--2---:R-:W-:-:S02]  /*f5760*/  PRMT R10, R10, 0x5410, R5 ;  /* 0x000054100a0a7816 */ /* 0x004fc40000000005 */
[----:B------:R-:W-:Y:S02]  /*f5770*/  PRMT R5, R16, 0x5410, R15 ;  /* 0x0000541010057816 */ /* 0x000fe4000000000f */
[----:B------:R-:W-:Y:S01]  /*f5780*/  PRMT R11, R11, 0x5410, R4 ;  /* 0x000054100b0b7816 */ /* 0x000fe20000000004 */
[----:B------:R-:W2:Y:S01]  /*f5790*/  LDL.LU R15, [R1+0x53c] ;  /* 0x00053c00010f7983 */ /* 0x000ea20000300800 */
[----:B------:R-:W-:-:S03]  /*f57a0*/  PRMT R4, R18, 0x5410, R17 ;  /* 0x0000541012047816 */ /* 0x000fc60000000011 */
        /* <DEDUP_REMOVED lines=8> */
[----:B----4-:R-:W-:-:S02]  /*f5830*/  PRMT R9, R9, 0x5410, R6 ;  /* 0x0000541009097816 */ /* 0x010fc40000000006 */
[----:B------:R-:W-:Y:S02]  /*f5840*/  PRMT R7, R7, 0x5410, R29 ;  /* 0x0000541007077816 */ /* 0x000fe4000000001d */
[----:B---3--:R-:W-:Y:S01]  /*f5850*/  PRMT R6, R13, 0x5410, R12 ;  /* 0x000054100d067816 */ /* 0x008fe2000000000c */
[----:B--2---:R0:W-:Y:S04]  /*f5860*/  STL.64 [R1+0x3c10], R18 ;  /* 0x003c101201007387 */ /* 0x0041e80000100a00 */
[----:B------:R1:W-:Y:S01]  /*f5870*/  STL.64 [R1+0x3c08], R16 ;  /* 0x003c081001007387 */ /* 0x0003e20000100a00 */
[----:B0-----:R-:W-:Y:S02]  /*f5880*/  IMAD.MOV.U32 R18, RZ, RZ, R9 ;  /* 0x000000ffff127224 */ /* 0x001fe400078e0009 */
[----:B------:R-:W-:-:S02]  /*f5890*/  IMAD.MOV.U32 R19, RZ, RZ, R7 ;  /* 0x000000ffff137224 */ /* 0x000fc400078e0007 */
[----:B-1----:R-:W-:Y:S02]  /*f58a0*/  IMAD.MOV.U32 R16, RZ, RZ, R11 ;  /* 0x000000ffff107224 */ /* 0x002fe400078e000b */
[----:B------:R-:W-:Y:S01]  /*f58b0*/  IMAD.MOV.U32 R17, RZ, RZ, R10 ;  /* 0x000000ffff117224 */ /* 0x000fe200078e000a */
[----:B------:R0:W-:Y:S04]  /*f58c0*/  STL.64 [R1+0x3c20], R18 ;  /* 0x003c201201007387 */ /* 0x0001e80000100a00 */
[----:B------:R1:W-:Y:S01]  /*f58d0*/  STL.64 [R1+0x3c18], R16 ;  /* 0x003c181001007387 */ /* 0x0003e20000100a00 */
[----:B0-----:R-:W-:Y:S02]  /*f58e0*/  IMAD.MOV.U32 R18, RZ, RZ, R4 ;  /* 0x000000ffff127224 */ /* 0x001fe400078e0004 */
[----:B------:R-:W-:-:S02]  /*f58f0*/  IMAD.MOV.U32 R19, RZ, RZ, R3 ;  /* 0x000000ffff137224 */ /* 0x000fc400078e0003 */
[----:B-1----:R-:W-:Y:S02]  /*f5900*/  IMAD.MOV.U32 R16, RZ, RZ, R6 ;  /* 0x000000ffff107224 */ /* 0x002fe400078e0006 */
[----:B------:R-:W-:Y:S01]  /*f5910*/  IMAD.MOV.U32 R17, RZ, RZ, R5 ;  /* 0x000000ffff117224 */ /* 0x000fe200078e0005 */
[----:B------:R-:W-:Y:S04]  /*f5920*/  STL.64 [R1+0x3c30], R18 ;  /* 0x003c301201007387 */ /* 0x000fe80000100a00 */
[----:B------:R-:W-:Y:S04]  /*f5930*/  STL.64 [R1+0x3c28], R16 ;  /* 0x003c281001007387 */ /* 0x000fe80000100a00 */
[----:B------:R-:W2:Y:S04]  /*f5940*/  LDL.LU R27, [R1+0x5cc] ;  /* 0x0005cc00011b7983 */ /* 0x000ea80000300800 */
[----:B------:R-:W3:Y:S04]  /*f5950*/  LDL.LU R4, [R1+0x78c] ;  /* 0x00078c0001047983 */ /* 0x000ee80000300800 */
[----:B------:R-:W4:Y:S04]  /*f5960*/  LDL.LU R3, [R1+0x5c8] ;  /* 0x0005c80001037983 */ /* 0x000f280000300800 */
[----:B------:R-:W3:Y:S04]  /*f5970*/  LDL.LU R5, [R1+0x788] ;  /* 0x0007880001057983 */ /* 0x000ee80000300800 */
[----:B------:R-:W2:Y:S04]  /*f5980*/  LDL.LU R6, [R1+0x5c4] ;  /* 0x0005c40001067983 */ /* 0x000ea80000300800 */
[----:B------:R-:W2:Y:S04]  /*f5990*/  LDL.LU R10, [R1+0x784] ;  /* 0x00078400010a7983 */ /* 0x000ea80000300800 */
[----:B------:R-:W2:Y:S04]  /*f59a0*/  LDL.LU R29, [R1+0x5c0] ;  /* 0x0005c000011d7983 */ /* 0x000ea80000300800 */
[----:B------:R-:W2:Y:S04]  /*f59b0*/  LDL.LU R9, [R1+0x780] ;  /* 0x0007800001097983 */ /* 0x000ea80000300800 */
[----:B------:R-:W2:Y:S04]  /*f59c0*/  LDL.LU R7, [R1+0x5bc] ;  /* 0x0005bc0001077983 */ /* 0x000ea80000300800 */
[----:B------:R-:W0:Y:S04]  /*f59d0*/  LDS.128 R16, [R26] ;  /* 0x000000001a107984 */ /* 0x000e280000000c00 */
[----:B--2---:R1:W-:Y:S04]  /*f59e0*/  STL.64 [R1+0x3bf0], R6 ;  /* 0x003bf00601007387 */ /* 0x0043e80000100a00 */
[----:B-1----:R-:W2:Y:S04]  /*f59f0*/  LDL.LU R6, [R1+0x738] ;  /* 0x0007380001067983 */ /* 0x002ea80000300800 */
[----:B------:R-:W2:Y:S04]  /*f5a00*/  LDL.LU R7, [R1+0x518] ;  /* 0x0005180001077983 */ /* 0x000ea80000300800 */
[----:B---3--:R1:W-:Y:S04]  /*f5a10*/  STL.64 [R1+0x3be8], R4 ;  /* 0x003be80401007387 */ /* 0x0083e80000100a00 */
[----:B-1----:R-:W3:Y:S04]  /*f5a20*/  LDL.LU R4, [R1+0x73c] ;  /* 0x00073c0001047983 */ /* 0x002ee80000300800 */
[----:B------:R-:W2:Y:S04]  /*f5a30*/  LDL.LU R5, [R1+0x530] ;  /* 0x0005300001057983 */ /* 0x000ea80000300800 */
[----:B------:R-:W2:Y:S01]  /*f5a40*/  LDL.LU R11, [R1+0x75c] ;  /* 0x00075c00010b7983 */ /* 0x000ea20000300800 */
[----:B0-----:R-:W-:-:S03]  /*f5a50*/  IMAD.MOV.U32 R20, RZ, RZ, R19 ;  /* 0x000000ffff147224 */ /* 0x001fc600078e0013 */
[----:B--2---:R0:W-:Y:S04]  /*f5a60*/  STL.64 [R1+0x3c00], R10 ;  /* 0x003c000a01007387 */ /* 0x0041e80000100a00 */
[----:B0-----:R-:W3:Y:S04]  /*f5a70*/  LDL.LU R11, [R1+0x534] ;  /* 0x00053400010b7983 */ /* 0x001ee80000300800 */
[----:B------:R-:W-:Y:S04]  /*f5a80*/  STL.64 [R1+0x3bf8], R8 ;  /* 0x003bf80801007387 */ /* 0x000fe80000100a00 */
[----:B------:R-:W2:Y:S04]  /*f5a90*/  LDL.LU R12, [R1+0x5b8] ;  /* 0x0005b800010c7983 */ /* 0x000ea80000300800 */
[----:B------:R-:W2:Y:S04]  /*f5aa0*/  LDL.LU R13, [R1+0x758] ;  /* 0x00075800010d7983 */ /* 0x000ea80000300800 */
[----:B------:R-:W-:Y:S04]  /*f5ab0*/  STL.64 [R1+0x240], R16 ;  /* 0x0002401001007387 */ /* 0x000fe80000100a00 */
[----:B------:R-:W-:Y:S04]  /*f5ac0*/  STL [R1+0x248], R18 ;  /* 0x0002481201007387 */ /* 0x000fe80000100800 */
[----:B------:R-:W0:Y:S04]  /*f5ad0*/  LDS.128 R16, [R26+0x400] ;  /* 0x000400001a107984 */ /* 0x000e280000000c00 */
[----:B------:R-:W-:Y:S04]  /*f5ae0*/  STL [R1+0x3820], R20 ;  /* 0x0038201401007387 */ /* 0x000fe80000100800 */
[----:B0-----:R-:W-:Y:S04]  /*f5af0*/  STL.64 [R1+0x230], R16 ;  /* 0x0002301001007387 */ /* 0x001fe80000100a00 */
[----:B------:R0:W-:Y:S04]  /*f5b00*/  STL.64 [R1+0x238], R18 ;  /* 0x0002381201007387 */ /* 0x0001e80000100a00 */
[----:B0-----:R-:W2:Y:S04]  /*f5b10*/  LDL.LU.64 R18, [R1+0x3c30] ;  /* 0x003c300001127983 */ /* 0x001ea80000300a00 */
[----:B------:R-:W2:Y:S01]  /*f5b20*/  LDL.LU.64 R16, [R1+0x3c28] ;  /* 0x003c280001107983 */ /* 0x000ea20000300a00 */
[----:B------:R-:W-:Y:S06]  /*f5b30*/  BAR.SYNC.DEFER_BLOCKING 0x0 ;  /* 0x0000000000007b1d */ /* 0x000fec0000010000 */
[----:B--2---:R0:W-:Y:S04]  /*f5b40*/  STSM.16.M88.4 [R28], R16 ;  /* 0x000000101c007844 */ /* 0x0041e80000000200 */
[----:B0-----:R-:W2:Y:S04]  /*f5b50*/  LDL.LU.64 R18, [R1+0x3c20] ;  /* 0x003c200001127983 */ /* 0x001ea80000300a00 */
[----:B------:R-:W2:Y:S01]  /*f5b60*/  LDL.LU.64 R16, [R1+0x3c18] ;  /* 0x003c180001107983 */ /* 0x000ea20000300a00 */
[----:B---3--:R-:W-:-:S03]  /*f5b70*/  PRMT R4, R4, 0x5410, R11 ;  /* 0x0000541004047816 */ /* 0x008fc6000000000b */
[----:B--2---:R0:W-:Y:S01]  /*f5b80*/  STSM.16.M88.4 [R28+0x200], R16 ;  /* 0x000200101c007844 */ /* 0x0041e20000000200 */
[----:B------:R-:W-:Y:S06]  /*f5b90*/  BAR.SYNC.DEFER_BLOCKING 0x0 ;  /* 0x0000000000007b1d */ /* 0x000fec0000010000 */
[----:B0-----:R-:W2:Y:S04]  /*f5ba0*/  LDL.LU.64 R18, [R1+0x3c10] ;  /* 0x003c100001127983 */ /* 0x001ea80000300a00 */
[----:B------:R-:W3:Y:S04]  /*f5bb0*/  LDL.LU.64 R16, [R1+0x3c08] ;  /* 0x003c080001107983 */ /* 0x000ee80000300a00 */
[----:B------:R-:W0:Y:S01]  /*f5bc0*/  LDS.128 R8, [R26] ;  /* 0x000000001a087984 */ /* 0x000e220000000c00 */
[----:B------:R-:W-:-:S02]  /*f5bd0*/  PRMT R20, R22, 0x5410, R21 ;  /* 0x0000541016147816 */ /* 0x000fc40000000015 */
[----:B------:R-:W-:Y:S02]  /*f5be0*/  PRMT R5, R6, 0x5410, R5 ;  /* 0x0000541006057816 */ /* 0x000fe40000000005 */
[----:B------:R-:W-:Y:S02]  /*f5bf0*/  PRMT R6, R23, 0x5410, R7 ;  /* 0x0000541017067816 */ /* 0x000fe40000000007 */
[----:B------:R-:W-:Y:S02]  /*f5c00*/  PRMT R7, R25, 0x5410, R24 ;  /* 0x0000541019077816 */ /* 0x000fe40000000018 */
[----:B---3--:R-:W-:Y:S02]  /*f5c10*/  PRMT R21, R16, 0x5410, R15 ;  /* 0x0000541010157816 */ /* 0x008fe4000000000f */
[----:B------:R-:W3:Y:S01]  /*f5c20*/  LDL.LU R15, [R1+0x5b4] ;  /* 0x0005b400010f7983 */ /* 0x000ee20000300800 */
[----:B--2---:R-:W-:-:S03]  /*f5c30*/  PRMT R22, R18, 0x5410, R17 ;  /* 0x0000541012167816 */ /* 0x004fc60000000011 */
[----:B------:R-:W3:Y:S04]  /*f5c40*/  LDL.LU R16, [R1+0x754] ;  /* 0x0007540001107983 */ /* 0x000ee80000300800 */
[----:B------:R-:W2:Y:S04]  /*f5c50*/  LDL.LU R17, [R1+0x358] ;  /* 0x0003580001117983 */ /* 0x000ea80000300800 */
[----:B------:R-:W2:Y:S04]  /*f5c60*/  LDL.LU R18, [R1+0x46c] ;  /* 0x00046c0001127983 */ /* 0x000ea80000300800 */
[----:B0-----:R-:W-:Y:S04]  /*f5c70*/  STL.64 [R1+0x220], R8 ;  /* 0x0002200801007387 */ /* 0x001fe80000100a00 */
[----:B------:R-:W-:Y:S04]  /*f5c80*/  STL.64 [R1+0x228], R10 ;  /* 0x0002280a01007387 */ /* 0x000fe80000100a00 */
[----:B------:R-:W0:Y:S01]  /*f5c90*/  LDS.128 R8, [R26+0x400] ;  /* 0x000400001a087984 */ /* 0x000e220000000c00 */
[----:B------:R-:W-:Y:S01]  /*f5ca0*/  BAR.SYNC.DEFER_BLOCKING 0x0 ;  /* 0x0000000000007b1d */ /* 0x000fe20000010000 */
[----:B------:R-:W-:-:S05]  /*f5cb0*/  PRMT R23, R19, 0x5410, R2 ;  /* 0x0000541013177816 */ /* 0x000fca0000000002 */
[----:B------:R-:W-:Y:S04]  /*f5cc0*/  STSM.16.M88.4 [R28], R4 ;  /* 0x000000041c007844 */ /* 0x000fe80000000200 */
[----:B0-----:R-:W-:Y:S01]  /*f5cd0*/  STL [R1+0x214], R9 ;  /* 0x0002140901007387 */ /* 0x001fe20000100800 */
[----:B------:R-:W-:-:S03]  /*f5ce0*/  IMAD.MOV.U32 R19, RZ, RZ, R8 ;  /* 0x000000ffff137224 */ /* 0x000fc600078e0008 */
[----:B------:R0:W-:Y:S04]  /*f5cf0*/  STL.64 [R1+0x218], R10 ;  /* 0x0002180a01007387 */ /* 0x0001e80000100a00 */
[----:B0-----:R-:W2:Y:S04]  /*f5d00*/  LDL.LU.64 R10, [R1+0x3c00] ;  /* 0x003c0000010a7983 */ /* 0x001ea80000300a00 */
[----:B------:R-:W2:Y:S04]  /*f5d10*/  LDL.LU.64 R8, [R1+0x3bf8] ;  /* 0x003bf80001087983 */ /* 0x000ea80000300a00 */
[----:B------:R-:W2:Y:S04]  /*f5d20*/  LDL.LU.64 R6, [R1+0x3bf0] ;  /* 0x003bf00001067983 */ /* 0x000ea80000300a00 */
[----:B------:R-:W4:Y:S04]  /*f5d30*/  LDL.LU.64 R4, [R1+0x3be8] ;  /* 0x003be80001047983 */ /* 0x000f280000300a00 */
[----:B------:R-:W-:Y:S01]  /*f5d40*/  STSM.16.M88.4 [R28+0x200], R20 ;  /* 0x000200141c007844 */ /* 0x000fe20000000200 */
[----:B------:R-:W-:Y:S01]  /*f5d50*/  PRMT R2, R13, 0x5410, R12 ;  /* 0x000054100d027816 */ /* 0x000fe2000000000c */
[----:B------:R-:W-:Y:S01]  /*f5d60*/  BAR.SYNC.DEFER_BLOCKING 0x0 ;  /* 0x0000000000007b1d */ /* 0x000fe20000010000 */
[----:B--2---:R-:W-:-:S05]  /*f5d70*/  PRMT R10, R10, 0x5410, R6 ;  /* 0x000054100a0a7816 */ /* 0x004fca0000000006 */
[----:B------:R-:W2:Y:S01]  /*f5d80*/  LDL.LU R6, [R1+0x600] ;  /* 0x0006000001067983 */ /* 0x000ea20000300800 */
[----:B----4-:R-:W-:Y:S02]  /*f5d90*/  PRMT R5, R5, 0x5410, R3 ;  /* 0x0000541005057816 */ /* 0x010fe40000000003 */
[----:B------:R-:W-:Y:S02]  /*f5da0*/  PRMT R3, R11, 0x5410, R7 ;  /* 0x000054100b037816 */ /* 0x000fe40000000007 */
[----:B------:R-:W2:Y:S01]  /*f5db0*/  LDL.LU R7, [R1+0x7f0] ;  /* 0x0007f00001077983 */ /* 0x000ea20000300800 */
[----:B------:R-:W-:Y:S02]  /*f5dc0*/  PRMT R9, R9, 0x5410, R29 ;  /* 0x0000541009097816 */ /* 0x000fe4000000001d */
[----:B------:R-:W-:Y:S01]  /*f5dd0*/  PRMT R4, R4, 0x5410, R27 ;  /* 0x0000541004047816 */ /* 0x000fe2000000001b */
[----:B--2---:R0:W-:Y:S02]  /*f5de0*/  STL.64 [R1+0x3bc0], R6 ;  /* 0x003bc00601007387 */ /* 0x0041e40000100a00 */
[----:B0-----:R-:W-:-:S02]  /*f5df0*/  IMAD.MOV.U32 R6, RZ, RZ, R10 ;  /* 0x000000ffff067224 */ /* 0x001fc400078e000a */
[----:B------:R-:W-:-:S05]  /*f5e00*/  IMAD.MOV.U32 R7, RZ, RZ, R9 ;  /* 0x000000ffff077224 */ /* 0x000fca00078e0009 */
[----:B------:R3:W-:Y:S04]  /*f5e10*/  STL.64 [R1+0x3bd0], R6 ;  /* 0x003bd00601007387 */ /* 0x0007e80000100a00 */
[----:B------:R0:W-:Y:S01]  /*f5e20*/  STL.64 [R1+0x3bc8], R4 ;  /* 0x003bc80401007387 */ /* 0x0001e20000100a00 */
[----:B---3--:R-:W-:Y:S02]  /*f5e30*/  PRMT R6, R16, 0x5410, R15 ;  /* 0x0000541010067816 */ /* 0x008fe4000000000f */
[----:B------:R-:W-:Y:S01]  /*f5e40*/  PRMT R7, R18, 0x5410, R17 ;  /* 0x0000541012077816 */ /* 0x000fe20000000011 */
[----:B0-----:R-:W-:Y:S02]  /*f5e50*/  IMAD.MOV.U32 R4, RZ, RZ, R3 ;  /* 0x000000ffff047224 */ /* 0x001fe400078e0003 */
[----:B------:R-:W-:-:S02]  /*f5e60*/  IMAD.MOV.U32 R5, RZ, RZ, R2 ;  /* 0x000000ffff057224 */ /* 0x000fc400078e0002 */
[----:B------:R-:W-:Y:S04]  /*f5e70*/  STL.64 [R1+0x3be0], R6 ;  /* 0x003be00601007387 */ /* 0x000fe80000100a00 */
[----:B------:R-:W-:Y:S04]  /*f5e80*/  STL.64 [R1+0x3bd8], R4 ;  /* 0x003bd80401007387 */ /* 0x000fe80000100a00 */
[----:B------:R-:W0:Y:S04]  /*f5e90*/  LDS.128 R4, [R26] ;  /* 0x000000001a047984 */ /* 0x000e280000000c00 */
[----:B------:R-:W2:Y:S04]  /*f5ea0*/  LDL.LU R21, [R1+0x7ec] ;  /* 0x0007ec0001157983 */ /* 0x000ea80000300800 */
[----:B------:R-:W3:Y:S04]  /*f5eb0*/  LDL.LU R22, [R1+0x7e8] ;  /* 0x0007e80001167983 */ /* 0x000ee80000300800 */
[----:B------:R-:W4:Y:S04]  /*f5ec0*/  LDL.LU R23, [R1+0x7d0] ;  /* 0x0007d00001177983 */ /* 0x000f280000300800 */
[----:B------:R-:W2:Y:S04]  /*f5ed0*/  LDL.LU R24, [R1+0x5ec] ;  /* 0x0005ec0001187983 */ /* 0x000ea80000300800 */
[----:B------:R-:W2:Y:S04]  /*f5ee0*/  LDL.LU R25, [R1+0x7cc] ;  /* 0x0007cc0001197983 */ /* 0x000ea80000300800 */
[----:B------:R-:W2:Y:S04]  /*f5ef0*/  LDL.LU R2, [R1+0x5e8] ;  /* 0x0005e80001027983 */ /* 0x000ea80000300800 */
[----:B------:R-:W2:Y:S04]  /*f5f00*/  LDL.LU R27, [R1+0x7c8] ;  /* 0x0007c800011b7983 */ /* 0x000ea80000300800 */
[----:B------:R-:W2:Y:S04]  /*f5f10*/  LDL.LU R3, [R1+0x5e4] ;  /* 0x0005e40001037983 */ /* 0x000ea80000300800 */
[----:B------:R-:W2:Y:S04]  /*f5f20*/  LDL.LU R29, [R1+0x7c4] ;  /* 0x0007c400011d7983 */ /* 0x000ea80000300800 */
[----:B------:R-:W2:Y:S01]  /*f5f30*/  LDL.LU R16, [R1+0x35c] ;  /* 0x00035c0001107983 */ /* 0x000ea20000300800 */
[----:B0-----:R-:W-:-:S03]  /*f5f40*/  IMAD.MOV.U32 R18, RZ, RZ, R6 ;  /* 0x000000ffff127224 */ /* 0x001fc600078e0006 */
[----:B------:R-:W2:Y:S04]  /*f5f50*/  LDL.LU R17, [R1+0x460] ;  /* 0x0004600001117983 */ /* 0x000ea80000300800 */
[----:B------:R-:W-:Y:S04]  /*f5f60*/  STL.64 [R1+0x200], R4 ;  /* 0x0002000401007387 */ /* 0x000fe80000100a00 */
[----:B------:R-:W-:Y:S04]  /*f5f70*/  STL [R1+0x20c], R7 ;  /* 0x00020c0701007387 */ /* 0x000fe80000100800 */
[----:B------:R-:W0:Y:S04]  /*f5f80*/  LDS.128 R4, [R26+0x400] ;  /* 0x000400001a047984 */ /* 0x000e280000000c00 */
        /* <DEDUP_REMOVED lines=8> */
[----:B------:R1:W-:Y:S04]  /*f6010*/  STL [R1+0x38cc], R19 ;  /* 0x0038cc1301007387 */ /* 0x0003e80000100800 */
[----:B-1----:R-:W3:Y:S04]  /*f6020*/  LDL.LU R19, [R1+0x5f8] ;  /* 0x0005f80001137983 */ /* 0x002ee80000300800 */
        /* <DEDUP_REMOVED lines=10> */
[----:B------:R-:W4:Y:S04]  /*f60d0*/  LDL.LU R4, [R1+0x60] ;  /* 0x0000600001047983 */ /* 0x000f280000300800 */
[----:B------:R-:W4:Y:S01]  /*f60e0*/  LDL.LU R5, [R1+0x64] ;  /* 0x0000640001057983 */ /* 0x000f220000300800 */
[----:B---3--:R-:W-:Y:S01]  /*f60f0*/  PRMT R22, R22, 0x5410, R19 ;  /* 0x0000541016167816 */ /* 0x008fe20000000013 */
[----:B------:R-:W-:Y:S01]  /*f6100*/  BAR.SYNC.DEFER_BLOCKING 0x0 ;  /* 0x0000000000007b1d */ /* 0x000fe20000010000 */
[----:B--2---:R-:W-:Y:S01]  /*f6110*/  PRMT R20, R7, 0x5410, R6 ;  /* 0x0000541007147816 */ /* 0x004fe20000000006 */
[----:B------:R-:W-:-:S02]  /*f6120*/  IMAD.MOV.U32 R6, RZ, RZ, R14 ;  /* 0x000000ffff067224 */ /* 0x000fc400078e000e */
[----:B------:R-:W-:-:S05]  /*f6130*/  IMAD.MOV.U32 R7, RZ, RZ, R8 ;  /* 0x000000ffff077224 */ /* 0x000fca00078e0008 */
[----:B------:R0:W-:Y:S04]  /*f6140*/  STL.64 [R1+0x3ba8], R6 ;  /* 0x003ba80601007387 */ /* 0x0001e80000100a00 */
[----:B0-----:R-:W2:Y:S04]  /*f6150*/  LDL.LU R7, [R1+0x5fc] ;  /* 0x0005fc0001077983 */ /* 0x001ea80000300800 */
[----:B----4-:R0:W-:Y:S04]  /*f6160*/  STL.64 [R1+0x3ba0], R4 ;  /* 0x003ba00401007387 */ /* 0x0101e80000100a00 */
[----:B------:R-:W3:Y:S01]  /*f6170*/  LDL.LU R14, [R1+0x364] ;  /* 0x00036400010e7983 */ /* 0x000ee20000300800 */
[----:B0-----:R-:W-:-:S02]  /*f6180*/  PRMT R4, R23, 0x5410, R18 ;  /* 0x0000541017047816 */ /* 0x001fc40000000012 */
[----:B------:R-:W-:Y:S02]  /*f6190*/  PRMT R23, R17, 0x5410, R16 ;  /* 0x0000541011177816 */ /* 0x000fe40000000010 */
[----:B------:R-:W-:Y:S02]  /*f61a0*/  PRMT R5, R25, 0x5410, R24 ;  /* 0x0000541019057816 */ /* 0x000fe40000000018 */
[----:B------:R-:W-:Y:S01]  /*f61b0*/  PRMT R6, R27, 0x5410, R2 ;  /* 0x000054101b067816 */ /* 0x000fe20000000002 */
[----:B---3--:R-:W-:Y:S04]  /*f61c0*/  STL.64 [R1+0x3bb8], R14 ;  /* 0x003bb80e01007387 */ /* 0x008fe80000100a00 */
[----:B------:R-:W-:Y:S04]  /*f61d0*/  STL.64 [R1+0x3bb0], R12 ;  /* 0x003bb00c01007387 */ /* 0x000fe80000100a00 */
[----:B------:R-:W0:Y:S04]  /*f61e0*/  LDS.128 R12, [R26] ;  /* 0x000000001a0c7984 */ /* 0x000e280000000c00 */
[----:B------:R-:W3:Y:S01]  /*f61f0*/  LDL.LU R8, [R1+0x44c] ;  /* 0x00044c0001087983 */ /* 0x000ee20000300800 */
[----:B--2---:R-:W-:-:S02]  /*f6200*/  PRMT R21, R21, 0x5410, R7 ;  /* 0x0000541015157816 */ /* 0x004fc40000000007 */
[----:B------:R-:W-:Y:S01]  /*f6210*/  PRMT R7, R29, 0x5410, R3 ;  /* 0x000054101d077816 */ /* 0x000fe20000000003 */
[----:B0-----:R-:W-:Y:S01]  /*f6220*/  STL.64 [R1+0x1e0], R12 ;  /* 0x0001e00c01007387 */ /* 0x001fe20000100a00 */
[----:B------:R-:W-:-:S03]  /*f6230*/  IMAD.MOV.U32 R17, RZ, RZ, R15 ;  /* 0x000000ffff117224 */ /* 0x000fc600078e000f */
[----:B------:R-:W-:Y:S04]  /*f6240*/  STL [R1+0x1e8], R14 ;  /* 0x0001e80e01007387 */ /* 0x000fe80000100800 */
[----:B------:R-:W0:Y:S01]  /*f6250*/  LDS.128 R12, [R26+0x400] ;  /* 0x000400001a0c7984 */ /* 0x000e220000000c00 */
[----:B------:R-:W-:Y:S06]  /*f6260*/  BAR.SYNC.DEFER_BLOCKING 0x0 ;  /* 0x0000000000007b1d */ /* 0x000fec0000010000 */
[----:B------:R-:W-:Y:S04]  /*f6270*/  STSM.16.M88.4 [R28], R4 ;  /* 0x000000041c007844 */ /* 0x000fe80000000200 */
[----:B------:R-:W-:Y:S01]  /*f6280*/  STSM.16.M88.4 [R28+0x200], R20 ;  /* 0x000200141c007844 */ /* 0x000fe20000000200 */
[----:B------:R-:W-:Y:S06]  /*f6290*/  BAR.SYNC.DEFER_BLOCKING 0x0 ;  /* 0x0000000000007b1d */ /* 0x000fec0000010000 */
[----:B------:R-:W1:Y:S01]  /*f62a0*/  LDS.128 R20, [R26] ;  /* 0x000000001a147984 */ /* 0x000e620000000c00 */
[----:B0-----:R-:W-:-:S03]  /*f62b0*/  IMAD.MOV.U32 R16, RZ, RZ, R14 ;  /* 0x000000ffff107224 */ /* 0x001fc600078e000e */
[----:B------:R-:W-:Y:S04]  /*f62c0*/  STL.64 [R1+0x1d0], R12 ;  /* 0x0001d00c01007387 */ /* 0x000fe80000100a00 */
[----:B------:R0:W-:Y:S04]  /*f62d0*/  STL [R1+0x1dc], R15 ;  /* 0x0001dc0f01007387 */ /* 0x0001e80000100800 */
[----:B0-----:R-:W2:Y:S04]  /*f62e0*/  LDL.LU.64 R14, [R1+0x3bb8] ;  /* 0x003bb800010e7983 */ /* 0x001ea80000300a00 */
[----:B------:R-:W4:Y:S04]  /*f62f0*/  LDL.LU.64 R12, [R1+0x3bb0] ;  /* 0x003bb000010c7983 */ /* 0x000f280000300a00 */
[----:B------:R-:W-:Y:S04]  /*f6300*/  STL.64 [R1+0x37a0], R16 ;  /* 0x0037a01001007387 */ /* 0x000fe80000100a00 */
[----:B------:R-:W2:Y:S04]  /*f6310*/  LDL.LU.64 R6, [R1+0x3ba8] ;  /* 0x003ba80001067983 */ /* 0x000ea80000300a00 */
[----:B------:R-:W2:Y:S04]  /*f6320*/  LDL.LU.64 R4, [R1+0x3ba0] ;  /* 0x003ba00001047983 */ /* 0x000ea80000300a00 */
[----:B-1----:R-:W-:Y:S04]  /*f6330*/  STL.64 [R1+0x1c0], R20 ;  /* 0x0001c01401007387 */ /* 0x002fe80000100a00 */
[----:B------:R-:W-:Y:S04]  /*f6340*/  STL.64 [R1+0x1c8], R22 ;  /* 0x0001c81601007387 */ /* 0x000fe80000100a00 */
[----:B------:R-:W0:Y:S04]  /*f6350*/  LDS.128 R20, [R26+0x400] ;  /* 0x000400001a147984 */ /* 0x000e280000000c00 */
[----:B0-----:R0:W-:Y:S04]  /*f6360*/  STL.64 [R1+0x1b0], R20 ;  /* 0x0001b01401007387 */ /* 0x0011e80000100a00 */
[----:B------:R1:W-:Y:S04]  /*f6370*/  STL.64 [R1+0x1b8], R22 ;  /* 0x0001b81601007387 */ /* 0x0003e80000100a00 */
[----:B0-----:R-:W2:Y:S04]  /*f6380*/  LDL.LU R20, [R1+0xc0] ;  /* 0x0000c00001147983 */ /* 0x001ea80000300800 */
[----:B------:R-:W2:Y:S04]  /*f6390*/  LDL.LU R21, [R1+0xc4] ;  /* 0x0000c40001157983 */ /* 0x000ea80000300800 */
[----:B-1----:R-:W2:Y:S01]  /*f63a0*/  LDL.LU R22, [R1+0xc8] ;  /* 0x0000c80001167983 */ /* 0x002ea20000300800 */
[----:B------:R-:W-:Y:S01]  /*f63b0*/  IMAD.MOV.U32 R16, RZ, RZ, R0 ;  /* 0x000000ffff107224 */ /* 0x000fe200078e0000 */
[----:B------:R-:W-:Y:S01]  /*f63c0*/  PRMT R17, R9, 0x5410, R11 ;  /* 0x0000541009117816 */ /* 0x000fe2000000000b */
[----:B------:R-:W-:Y:S06]  /*f63d0*/  BAR.SYNC.DEFER_BLOCKING 0x0 ;  /* 0x0000000000007b1d */ /* 0x000fec0000010000 */
[----:B--2---:R-:W-:Y:S04]  /*f63e0*/  STL [R1+0x3b68], R22 ;  /* 0x003b681601007387 */ /* 0x004fe80000100800 */
[----:B------:R0:W-:Y:S04]  /*f63f0*/  STL.64 [R1+0x3b60], R20 ;  /* 0x003b601401007387 */ /* 0x0001e80000100a00 */
[----:B0-----:R-:W2:Y:S04]  /*f6400*/  LDL.LU R20, [R1+0xb0] ;  /* 0x0000b00001147983 */ /* 0x001ea80000300800 */
[----:B------:R-:W2:Y:S04]  /*f6410*/  LDL.LU R21, [R1+0xb4] ;  /* 0x0000b40001157983 */ /* 0x000ea80000300800 */
[----:B------:R-:W2:Y:S01]  /*f6420*/  LDL.LU R22, [R1+0xb8] ;  /* 0x0000b80001167983 */ /* 0x000ea20000300800 */
[----:B----4-:R-:W-:-:S02]  /*f6430*/  PRMT R18, R12, 0x5410, R10 ;  /* 0x000054100c127816 */ /* 0x010fc4000000000a */
[----:B------:R-:W-:-:S05]  /*f6440*/  PRMT R19, R15, 0x5410, R13 ;  /* 0x000054100f137816 */ /* 0x000fca000000000d */
[----:B------:R-:W-:Y:S04]  /*f6450*/  STSM.16.M88.4 [R28], R16 ;  /* 0x000000101c007844 */ /* 0x000fe80000000200 */
[----:B------:R0:W-:Y:S01]  /*f6460*/  STSM.16.M88.4 [R28+0x200], R4 ;  /* 0x000200041c007844 */ /* 0x0001e20000000200 */
[----:B---3--:R-:W-:Y:S01]  /*f6470*/  PRMT R0, R8, 0x5410, R14 ;  /* 0x0000541008007816 */ /* 0x008fe2000000000e */
[----:B------:R-:W-:Y:S06]  /*f6480*/  BAR.SYNC.DEFER_BLOCKING 0x0 ;  /* 0x0000000000007b1d */ /* 0x000fec0000010000 */
[----:B------:R-:W1:Y:S04]  /*f6490*/  LDS.128 R8, [R26] ;  /* 0x000000001a087984 */ /* 0x000e680000000c00 */
[----:B--2---:R-:W-:Y:S04]  /*f64a0*/  STL [R1+0x3b88], R22 ;  /* 0x003b881601007387 */ /* 0x004fe80000100800 */
[----:B------:R2:W-:Y:S04]  /*f64b0*/  STL.64 [R1+0x3b80], R20 ;  /* 0x003b801401007387 */ /* 0x0005e80000100a00 */
[----:B0-----:R-:W3:Y:S04]  /*f64c0*/  LDL.LU R4, [R1+0xd0] ;  /* 0x0000d00001047983 */ /* 0x001ee80000300800 */
[----:B------:R-:W3:Y:S04]  /*f64d0*/  LDL.LU R5, [R1+0xd4] ;  /* 0x0000d40001057983 */ /* 0x000ee80000300800 */
[----:B------:R-:W4:Y:S04]  /*f64e0*/  LDL.LU R6, [R1+0xd8] ;  /* 0x0000d80001067983 */ /* 0x000f280000300800 */
[----:B--2---:R-:W2:Y:S04]  /*f64f0*/  LDL.LU R20, [R1+0x20] ;  /* 0x0000200001147983 */ /* 0x004ea80000300800 */
[----:B------:R-:W2:Y:S04]  /*f6500*/  LDL.LU R21, [R1+0x24] ;  /* 0x0000240001157983 */ /* 0x000ea80000300800 */
[----:B------:R-:W2:Y:S04]  /*f6510*/  LDL.LU R22, [R1+0x28] ;  /* 0x0000280001167983 */ /* 0x000ea80000300800 */
[----:B------:R-:W2:Y:S04]  /*f6520*/  LDL.LU R23, [R1+0x2c] ;  /* 0x00002c0001177983 */ /* 0x000ea80000300800 */
[----:B--2---:R-:W-:Y:S04]  /*f6530*/  STL.64 [R1+0x3b98], R22 ;  /* 0x003b981601007387 */ /* 0x004fe80000100a00 */
[----:B------:R-:W-:Y:S04]  /*f6540*/  STL.64 [R1+0x3b90], R20 ;  /* 0x003b901401007387 */ /* 0x000fe80000100a00 */
[----:B------:R-:W2:Y:S04]  /*f6550*/  LDL.LU R3, [R1+0x368] ;  /* 0x0003680001037983 */ /* 0x000ea80000300800 */
[----:B------:R-:W2:Y:S04]  /*f6560*/  LDL.LU R29, [R1+0x480] ;  /* 0x00048000011d7983 */ /* 0x000ea80000300800 */
[----:B------:R-:W2:Y:S04]  /*f6570*/  LDL.LU R12, [R1+0x36c] ;  /* 0x00036c00010c7983 */ /* 0x000ea80000300800 */
[----:B------:R-:W2:Y:S04]  /*f6580*/  LDL.LU R13, [R1+0x440] ;  /* 0x00044000010d7983 */ /* 0x000ea80000300800 */
[----:B------:R-:W4:Y:S04]  /*f6590*/  LDL.LU R7, [R1+0x370] ;  /* 0x0003700001077983 */ /* 0x000f280000300800 */
[----:B------:R-:W0:Y:S04]  /*f65a0*/  LDS.128 R20, [R26+0x400] ;  /* 0x000400001a147984 */ /* 0x000e280000000c00 */
[----:B----4-:R-:W-:Y:S04]  /*f65b0*/  STL.64 [R1+0x3b58], R6 ;  /* 0x003b580601007387 */ /* 0x010fe80000100a00 */
[----:B---3--:R3:W-:Y:S04]  /*f65c0*/  STL.64 [R1+0x3b50], R4 ;  /* 0x003b500401007387 */ /* 0x0087e80000100a00 */
[----:B---3--:R-:W3:Y:S04]  /*f65d0*/  LDL.LU R4, [R1+0x30] ;  /* 0x0000300001047983 */ /* 0x008ee80000300800 */
[----:B------:R-:W3:Y:S04]  /*f65e0*/  LDL.LU R5, [R1+0x34] ;  /* 0x0000340001057983 */ /* 0x000ee80000300800 */
[----:B------:R-:W4:Y:S04]  /*f65f0*/  LDL.LU R6, [R1+0x38] ;  /* 0x0000380001067983 */ /* 0x000f280000300800 */
[----:B------:R-:W4:Y:S01]  /*f6600*/  LDL.LU R7, [R1+0x3c] ;  /* 0x00003c0001077983 */ /* 0x000f220000300800 */
[----:B-1----:R-:W-:-:S02]  /*f6610*/  IMAD.MOV.U32 R16, RZ, RZ, R11 ;  /* 0x000000ffff107224 */ /* 0x002fc400078e000b */
[----:B0-----:R-:W-:Y:S02]  /*f6620*/  IMAD.MOV.U32 R15, RZ, RZ, R22 ;  /* 0x000000ffff0f7224 */ /* 0x001fe400078e0016 */
[----:B------:R-:W-:Y:S01]  /*f6630*/  IMAD.MOV.U32 R14, RZ, RZ, R21 ;  /* 0x000000ffff0e7224 */ /* 0x000fe200078e0015 */
[----:B------:R-:W-:Y:S06]  /*f6640*/  BAR.SYNC.DEFER_BLOCKING 0x0 ;  /* 0x0000000000007b1d */ /* 0x000fec0000010000 */
[----:B----4-:R0:W-:Y:S04]  /*f6650*/  STL.64 [R1+0x3b78], R6 ;  /* 0x003b780601007387 */ /* 0x0101e80000100a00 */
[----:B---3--:R1:W-:Y:S01]  /*f6660*/  STL.64 [R1+0x3b70], R4 ;  /* 0x003b700401007387 */ /* 0x0083e20000100a00 */
[----:B0-----:R-:W-:-:S03]  /*f6670*/  IMAD.MOV.U32 R7, RZ, RZ, R0 ;  /* 0x000000ffff077224 */ /* 0x001fc600078e0000 */
[----:B-1----:R-:W3:Y:S04]  /*f6680*/  LDL.LU R4, [R1+0x80] ;  /* 0x0000800001047983 */ /* 0x002ee80000300800 */
[----:B------:R-:W3:Y:S04]  /*f6690*/  LDL.LU R5, [R1+0x84] ;  /* 0x0000840001057983 */ /* 0x000ee80000300800 */
[----:B------:R-:W3:Y:S04]  /*f66a0*/  LDL.LU R6, [R1+0x88] ;  /* 0x0000880001067983 */ /* 0x000ee80000300800 */
[----:B------:R-:W4:Y:S04]  /*f66b0*/  LDL.LU R0, [R1+0x468] ;  /* 0x0004680001007983 */ /* 0x000f280000300800 */
[----:B------:R0:W-:Y:S04]  /*f66c0*/  STL.64 [R1+0x1a0], R8 ;  /* 0x0001a00801007387 */ /* 0x0001e80000100a00 */
[----:B------:R1:W-:Y:S04]  /*f66d0*/  STL [R1+0x1a8], R10 ;  /* 0x0001a80a01007387 */ /* 0x0003e80000100800 */
[----:B0-----:R-:W2:Y:S04]  /*f66e0*/  LDL.LU R8, [R1+0x70] ;  /* 0x0000700001087983 */ /* 0x001ea80000300800 */
[----:B------:R-:W2:Y:S04]  /*f66f0*/  LDL.LU R9, [R1+0x74] ;  /* 0x0000740001097983 */ /* 0x000ea80000300800 */
[----:B-1----:R-:W2:Y:S04]  /*f6700*/  LDL.LU R10, [R1+0x78] ;  /* 0x00007800010a7983 */ /* 0x002ea80000300800 */
[----:B------:R-:W2:Y:S04]  /*f6710*/  LDL.LU R11, [R1+0x7c] ;  /* 0x00007c00010b7983 */ /* 0x000ea80000300800 */
[----:B------:R0:W-:Y:S04]  /*f6720*/  STL [R1+0x3834], R16 ;  /* 0x0038341001007387 */ /* 0x0001e80000100800 */
[----:B0-----:R-:W2:Y:S04]  /*f6730*/  LDL.LU R16, [R1+0x50] ;  /* 0x0000500001107983 */ /* 0x001ea80000300800 */
[----:B------:R-:W2:Y:S04]  /*f6740*/  LDL.LU R17, [R1+0x54] ;  /* 0x0000540001117983 */ /* 0x000ea80000300800 */
[----:B------:R-:W2:Y:S04]  /*f6750*/  LDL.LU R18, [R1+0x58] ;  /* 0x0000580001127983 */ /* 0x000ea80000300800 */
[----:B------:R-:W2:Y:S04]  /*f6760*/  LDL.LU R19, [R1+0x5c] ;  /* 0x00005c0001137983 */ /* 0x000ea80000300800 */
[----:B------:R-:W-:Y:S04]  /*f6770*/  STL [R1+0x190], R20 ;  /* 0x0001901401007387 */ /* 0x000fe80000100800 */
[----:B------:R0:W-:Y:S04]  /*f6780*/  STL [R1+0x19c], R23 ;  /* 0x00019c1701007387 */ /* 0x0001e80000100800 */
[----:B0-----:R-:W2:Y:S04]  /*f6790*/  LDL.LU.64 R22, [R1+0x3b98] ;  /* 0x003b980001167983 */ /* 0x001ea80000300a00 */
[----:B------:R-:W2:Y:S04]  /*f67a0*/  LDL.LU.64 R20, [R1+0x3b90] ;  /* 0x003b900001147983 */ /* 0x000ea80000300a00 */
[----:B------:R-:W-:Y:S04]  /*f67b0*/  STL.64 [R1+0x3758], R14 ;  /* 0x0037580e01007387 */ /* 0x000fe80000100a00 */
[----:B--2---:R0:W-:Y:S04]  /*f67c0*/  STSM.16.M88.4 [R28], R20 ;  /* 0x000000141c007844 */ /* 0x0041e80000000200 */
[----:B0-----:R-:W2:Y:S04]  /*f67d0*/  LDL.LU R22, [R1+0x3b88] ;  /* 0x003b880001167983 */ /* 0x001ea80000300800 */
[----:B------:R-:W2:Y:S04]  /*f67e0*/  LDL.LU.64 R20, [R1+0x3b80] ;  /* 0x003b800001147983 */ /* 0x000ea80000300a00 */
[----:B---3--:R-:W-:Y:S01]  /*f67f0*/  STSM.16.M88.4 [R28+0x200], R4 ;  /* 0x000200041c007844 */ /* 0x008fe20000000200 */
[----:B------:R-:W-:Y:S06]  /*f6800*/  BAR.SYNC.DEFER_BLOCKING 0x0 ;  /* 0x0000000000007b1d */ /* 0x000fec0000010000 */
[----:B------:R-:W0:Y:S04]  /*f6810*/  LDS.128 R4, [R26] ;  /* 0x000000001a047984 */ /* 0x000e280000000c00 */
[----:B0-----:R-:W-:Y:S04]  /*f6820*/  STL.64 [R1+0x180], R4 ;  /* 0x0001800401007387 */ /* 0x001fe80000100a00 */
[----:B------:R-:W-:Y:S04]  /*f6830*/  STL.64 [R1+0x188], R6 ;  /* 0x0001880601007387 */ /* 0x000fe80000100a00 */
[----:B------:R-:W0:Y:S04]  /*f6840*/  LDS.128 R4, [R26+0x400] ;  /* 0x000400001a047984 */ /* 0x000e280000000c00 */
[----:B0-----:R-:W-:Y:S04]  /*f6850*/  STL.64 [R1+0x170], R4 ;  /* 0x0001700401007387 */ /* 0x001fe80000100a00 */
[----:B------:R0:W-:Y:S04]  /*f6860*/  STL.64 [R1+0x178], R6 ;  /* 0x0001780601007387 */ /* 0x0001e80000100a00 */
[----:B0-----:R-:W3:Y:S04]  /*f6870*/  LDL.LU.64 R6, [R1+0x3b78] ;  /* 0x003b780001067983 */ /* 0x001ee80000300a00 */
[----:B------:R-:W3:Y:S01]  /*f6880*/  LDL.LU.64 R4, [R1+0x3b70] ;  /* 0x003b700001047983 */ /* 0x000ee20000300a00 */
[----:B------:R-:W-:Y:S01]  /*f6890*/  PRMT R23, R29, 0x5410, R3 ;  /* 0x000054101d177816 */ /* 0x000fe20000000003 */
[----:B------:R-:W-:Y:S06]  /*f68a0*/  BAR.SYNC.DEFER_BLOCKING 0x0 ;  /* 0x0000000000007b1d */ /* 0x000fec0000010000 */
[----:B--2---:R0:W-:Y:S04]  /*f68b0*/  STSM.16.M88.4 [R28], R20 ;  /* 0x000000141c007844 */ /* 0x0041e80000000200 */
[----:B0-----:R-:W2:Y:S04]  /*f68c0*/  LDL.LU R22, [R1+0x3b68] ;  /* 0x003b680001167983 */ /* 0x001ea80000300800 */
[----:B------:R-:W2:Y:S01]  /*f68d0*/  LDL.LU.64 R20, [R1+0x3b60] ;  /* 0x003b600001147983 */ /* 0x000ea20000300a00 */
[----:B------:R-:W-:-:S03]  /*f68e0*/  PRMT R23, R13, 0x5410, R12 ;  /* 0x000054100d177816 */ /* 0x000fc6000000000c */
[----:B---3--:R-:W-:Y:S01]  /*f68f0*/  STSM.16.M88.4 [R28+0x200], R4 ;  /* 0x000200041c007844 */ /* 0x008fe20000000200 */
[----:B------:R-:W-:Y:S06]  /*f6900*/  BAR.SYNC.DEFER_BLOCKING 0x0 ;  /* 0x0000000000007b1d */ /* 0x000fec0000010000 */
[----:B------:R-:W0:Y:S04]  /*f6910*/  LDS.128 R4, [R26] ;  /* 0x000000001a047984 */ /* 0x000e280000000c00 */
[----:B0-----:R-:W-:Y:S01]  /*f6920*/  STL.64 [R1+0x160], R4 ;  /* 0x0001600401007387 */ /* 0x001fe20000100a00 */
[----:B------:R-:W-:-:S03]  /*f6930*/  IMAD.MOV.U32 R13, RZ, RZ, R7 ;  /* 0x000000ffff0d7224 */ /* 0x000fc600078e0007 */
[----:B------:R-:W-:Y:S04]  /*f6940*/  STL [R1+0x168], R6 ;  /* 0x0001680601007387 */ /* 0x000fe80000100800 */
[----:B------:R-:W0:Y:S01]  /*f6950*/  LDS.128 R4, [R26+0x400] ;  /* 0x000400001a047984 */ /* 0x000e220000000c00 */
[----:B------:R-:W-:Y:S06]  /*f6960*/  BAR.SYNC.DEFER_BLOCKING 0x0 ;  /* 0x0000000000007b1d */ /* 0x000fec0000010000 */
[----:B------:R-:W-:Y:S01]  /*f6970*/  STSM.16.M88.4 [R28], R16 ;  /* 0x000000101c007844 */ /* 0x000fe20000000200 */
[----:B0-----:R-:W-:-:S03]  /*f6980*/  IMAD.MOV.U32 R12, RZ, RZ, R4 ;  /* 0x000000ffff0c7224 */ /* 0x001fc600078e0004 */
[----:B------:R-:W-:Y:S04]  /*f6990*/  STL [R1+0x154], R5 ;  /* 0x0001540501007387 */ /* 0x000fe80000100800 */
[----:B------:R0:W-:Y:S04]  /*f69a0*/  STL.64 [R1+0x158], R6 ;  /* 0x0001580601007387 */ /* 0x0001e80000100a00 */
[----:B0-----:R-:W4:Y:S04]  /*f69b0*/  LDL.LU.64 R6, [R1+0x3b58] ;  /* 0x003b580001067983 */ /* 0x001f280000300a00 */
[----:B------:R-:W3:Y:S04]  /*f69c0*/  LDL.LU.64 R4, [R1+0x3b50] ;  /* 0x003b500001047983 */ /* 0x000ee80000300a00 */
[----:B------:R-:W-:Y:S04]  /*f69d0*/  STL.64 [R1+0x3720], R12 ;  /* 0x0037200c01007387 */ /* 0x000fe80000100a00 */
[----:B--2---:R-:W-:Y:S01]  /*f69e0*/  STSM.16.M88.4 [R28+0x200], R20 ;  /* 0x000200141c007844 */ /* 0x004fe20000000200 */
[----:B------:R-:W-:Y:S06]  /*f69f0*/  BAR.SYNC.DEFER_BLOCKING 0x0 ;  /* 0x0000000000007b1d */ /* 0x000fec0000010000 */
[----:B------:R-:W0:Y:S04]  /*f6a00*/  LDS.128 R16, [R26] ;  /* 0x000000001a107984 */ /* 0x000e280000000c00 */
[----:B------:R-:W1:Y:S04]  /*f6a10*/  LDS.128 R12, [R26+0x400] ;  /* 0x000400001a0c7984 */ /* 0x000e680000000c00 */
[----:B0-----:R-:W-:Y:S04]  /*f6a20*/  STL.64 [R1+0x140], R16 ;  /* 0x0001401001007387 */ /* 0x001fe80000100a00 */
[----:B------:R-:W-:Y:S04]  /*f6a30*/  STL.64 [R1+0x148], R18 ;  /* 0x0001481201007387 */ /* 0x000fe80000100a00 */
[----:B-1----:R0:W-:Y:S04]  /*f6a40*/  STL.64 [R1+0x130], R12 ;  /* 0x0001300c01007387 */ /* 0x0021e80000100a00 */
[----:B------:R-:W-:Y:S04]  /*f6a50*/  STL.64 [R1+0x138], R14 ;  /* 0x0001380e01007387 */ /* 0x000fe80000100a00 */
[----:B0-----:R-:W2:Y:S04]  /*f6a60*/  LDL.LU R12, [R1+0x908] ;  /* 0x00090800010c7983 */ /* 0x001ea80000300800 */
[----:B------:R-:W2:Y:S01]  /*f6a70*/  LDL.LU R13, [R1+0x904] ;  /* 0x00090400010d7983 */ /* 0x000ea20000300800 */
[----:B----4-:R-:W-:Y:S01]  /*f6a80*/  PRMT R7, R0, 0x5410, R7 ;  /* 0x0000541000077816 */ /* 0x010fe20000000007 */
[----:B------:R-:W-:Y:S06]  /*f6a90*/  BAR.SYNC.DEFER_BLOCKING 0x0 ;  /* 0x0000000000007b1d */ /* 0x000fec0000010000 */
[----:B--2---:R0:W-:Y:S04]  /*f6aa0*/  STL [R1+0x3b1c], R13 ;  /* 0x003b1c0d01007387 */ /* 0x0041e80000100800 */
[----:B0-----:R-:W2:Y:S04]  /*f6ab0*/  LDL.LU R13, [R1+0x6c0] ;  /* 0x0006c000010d7983 */ /* 0x001ea80000300800 */
[----:B------:R-:W4:Y:S04]  /*f6ac0*/  LDL.LU R14, [R1+0x8fc] ;  /* 0x0008fc00010e7983 */ /* 0x000f280000300800 */
[----:B---3--:R-:W-:Y:S04]  /*f6ad0*/  STSM.16.M88.4 [R28], R4 ;  /* 0x000000041c007844 */ /* 0x008fe80000000200 */
[----:B------:R-:W-:Y:S01]  /*f6ae0*/  STSM.16.M88.4 [R28+0x200], R8 ;  /* 0x000200081c007844 */ /* 0x000fe20000000200 */
[----:B------:R-:W-:Y:S06]  /*f6af0*/  BAR.SYNC.DEFER_BLOCKING 0x0 ;  /* 0x0000000000007b1d */ /* 0x000fec0000010000 */
[----:B----4-:R0:W-:Y:S04]  /*f6b00*/  STL [R1+0x3b18], R14 ;  /* 0x003b180e01007387 */ /* 0x0101e80000100800 */
[----:B0-----:R-:W3:Y:S04]  /*f6b10*/  LDL.LU R14, [R1+0x6bc] ;  /* 0x0006bc00010e7983 */ /* 0x001ee80000300800 */
[----:B------:R-:W4:Y:S04]  /*f6b20*/  LDL.LU R8, [R1+0x6b4] ;  /* 0x0006b40001087983 */ /* 0x000f280000300800 */
[----:B----4-:R0:W-:Y:S04]  /*f6b30*/  STL [R1+0x3b14], R8 ;  /* 0x003b140801007387 */ /* 0x0101e80000100800 */
[----:B0-----:R-:W4:Y:S04]  /*f6b40*/  LDL.LU R8, [R1+0x6b8] ;  /* 0x0006b80001087983 */ /* 0x001f280000300800 */
[----:B------:R-:W3:Y:S04]  /*f6b50*/  LDL.LU R15, [R1+0x8f8] ;  /* 0x0008f800010f7983 */ /* 0x000ee80000300800 */
[----:B---3--:R-:W-:Y:S04]  /*f6b60*/  STL.64 [R1+0x3b28], R14 ;  /* 0x003b280e01007387 */ /* 0x008fe80000100a00 */
[----:B--2---:R0:W-:Y:S04]  /*f6b70*/  STL.64 [R1+0x3b20], R12 ;  /* 0x003b200c01007387 */ /* 0x0041e80000100a00 */
[----:B0-----:R-:W2:Y:S04]  /*f6b80*/  LDL.LU R12, [R1+0xe0] ;  /* 0x0000e000010c7983 */ /* 0x001ea80000300800 */
[----:B------:R-:W2:Y:S04]  /*f6b90*/  LDL.LU R13, [R1+0xe4] ;  /* 0x0000e400010d7983 */ /* 0x000ea80000300800 */
[----:B------:R-:W2:Y:S04]  /*f6ba0*/  LDL.LU R14, [R1+0xe8] ;  /* 0x0000e800010e7983 */ /* 0x000ea80000300800 */
        /* <DEDUP_REMOVED lines=18> */
[----:B------:R-:W2:Y:S04]  /*f6cd0*/  LDL.LU R23, [R1+0x6f4] ;  /* 0x0006f40001177983 */ /* 0x000ea80000300800 */
[----:B------:R-:W0:Y:S01]  /*f6ce0*/  LDS.128 R16, [R26] ;  /* 0x000000001a107984 */ /* 0x000e220000000c00 */
[----:B---3--:R-:W-:Y:S01]  /*f6cf0*/  PRMT R15, R10, 0x5410, R9 ;  /* 0x000054100a0f7816 */ /* 0x008fe20000000009 */
[----:B0-----:R-:W-:-:S02]  /*f6d00*/  IMAD.MOV.U32 R10, RZ, RZ, R19 ;  /* 0x000000ffff0a7224 */ /* 0x001fc400078e0013 */
        /* <DEDUP_REMOVED lines=20> */
[----:B0-----:R-:W-:Y:S01]  /*f6e50*/  STL.64 [R1+0x110], R16 ;  /* 0x0001101001007387 */ /* 0x001fe20000100a00 */
[----:B------:R-:W-:-:S03]  /*f6e60*/  IMAD.MOV.U32 R9, RZ, RZ, R19 ;  /* 0x000000ffff097224 */ /* 0x000fc600078e0013 */
[----:B------:R0:W-:Y:S04]  /*f6e70*/  STL [R1+0x118], R18 ;  /* 0x0001181201007387 */ /* 0x0001e80000100800 */
[----:B0-----:R-:W2:Y:S04]  /*f6e80*/  LDL.LU.64 R18, [R1+0x3b48] ;  /* 0x003b480001127983 */ /* 0x001ea80000300a00 */
[----:B------:R-:W2:Y:S01]  /*f6e90*/  LDL.LU.64 R16, [R1+0x3b40] ;  /* 0x003b400001107983 */ /* 0x000ea20000300a00 */
[----:B------:R-:W-:Y:S06]  /*f6ea0*/  BAR.SYNC.DEFER_BLOCKING 0x0 ;  /* 0x0000000000007b1d */ /* 0x000fec0000010000 */
[----:B--2---:R0:W-:Y:S04]  /*f6eb0*/  STSM.16.M88.4 [R28], R16 ;  /* 0x000000101c007844 */ /* 0x0041e80000000200 */
[----:B------:R1:W-:Y:S04]  /*f6ec0*/  STSM.16.M88.4 [R28+0x200], R12 ;  /* 0x0002000c1c007844 */ /* 0x0003e80000000200 */
[----:B0-----:R-:W2:Y:S04]  /*f6ed0*/  LDL.LU.64 R18, [R1+0x3b38] ;  /* 0x003b380001127983 */ /* 0x001ea80000300a00 */
[----:B------:R-:W2:Y:S04]  /*f6ee0*/  LDL.LU.64 R16, [R1+0x3b30] ;  /* 0x003b300001107983 */ /* 0x000ea80000300a00 */
[----:B-1----:R-:W2:Y:S04]  /*f6ef0*/  LDL.LU.64 R14, [R1+0x3b28] ;  /* 0x003b2800010e7983 */ /* 0x002ea80000300a00 */
[----:B------:R-:W2:Y:S01]  /*f6f00*/  LDL.LU.64 R12, [R1+0x3b20] ;  /* 0x003b2000010c7983 */ /* 0x000ea20000300a00 */
[----:B------:R-:W-:Y:S01]  /*f6f10*/  PRMT R0, R0, 0x5410, R5 ;  /* 0x0000541000007816 */ /* 0x000fe20000000005 */
[----:B------:R-:W-:Y:S01]  /*f6f20*/  BAR.SYNC.DEFER_BLOCKING 0x0 ;  /* 0x0000000000007b1d */ /* 0x000fe20000010000 */
[----:B--2---:R-:W-:-:S05]  /*f6f30*/  PRMT R12, R12, 0x5410, R13 ;  /* 0x000054100c0c7816 */ /* 0x004fca000000000d */
[----:B------:R-:W2:Y:S02]  /*f6f40*/  LDL.LU R13, [R1+0x3b1c] ;  /* 0x003b1c00010d7983 */ /* 0x000ea40000300800 */
[----:B--2---:R-:W-:Y:S02]  /*f6f50*/  PRMT R13, R13, 0x5410, R14 ;  /* 0x000054100d0d7816 */ /* 0x004fe4000000000e */
[----:B------:R-:W4:Y:S01]  /*f6f60*/  LDL.LU R14, [R1+0x3b18] ;  /* 0x003b1800010e7983 */ /* 0x000f220000300800 */
[----:B------:R-:W-:Y:S02]  /*f6f70*/  PRMT R16, R16, 0x5410, R20 ;  /* 0x0000541010107816 */ /* 0x000fe40000000014 */
[----:B------:R-:W-:Y:S02]  /*f6f80*/  PRMT R17, R17, 0x5410, R21 ;  /* 0x0000541011117816 */ /* 0x000fe40000000015 */
[----:B------:R-:W-:Y:S02]  /*f6f90*/  PRMT R18, R18, 0x5410, R22 ;  /* 0x0000541012127816 */ /* 0x000fe40000000016 */
[----:B---3--:R-:W-:-:S02]  /*f6fa0*/  PRMT R19, R19, 0x5410, R23 ;  /* 0x0000541013137816 */ /* 0x008fc40000000017 */
[----:B------:R-:W0:Y:S01]  /*f6fb0*/  LDS.128 R20, [R26] ;  /* 0x000000001a147984 */ /* 0x000e220000000c00 */
[----:B----4-:R-:W-:-:S03]  /*f6fc0*/  PRMT R14, R14, 0x5410, R8 ;  /* 0x000054100e0e7816 */ /* 0x010fc60000000008 */
[----:B------:R-:W2:Y:S01]  /*f6fd0*/  LDL.LU R8, [R1+0x3b14] ;  /* 0x003b140001087983 */ /* 0x000ea20000300800 */
[----:B------:R-:W-:Y:S02]  /*f6fe0*/  PRMT R5, R11, 0x5410, R29 ;  /* 0x000054100b057816 */ /* 0x000fe4000000001d */
[----:B--2---:R-:W-:Y:S02]  /*f6ff0*/  PRMT R15, R15, 0x5410, R8 ;  /* 0x000054100f0f7816 */ /* 0x004fe40000000008 */
[----:B------:R-:W2:Y:S04]  /*f7000*/  LDL.LU R8, [R1+0x3b10] ;  /* 0x003b100001087983 */ /* 0x000ea80000300800 */
[----:B0-----:R-:W-:Y:S04]  /*f7010*/  STL.64 [R1+0x100], R20 ;  /* 0x0001001401007387 */ /* 0x001fe80000100a00 */
[----:B------:R-:W-:Y:S04]  /*f7020*/  STL.64 [R1+0x108], R22 ;  /* 0x0001081601007387 */ /* 0x000fe80000100a00 */
[----:B------:R-:W0:Y:S01]  /*f7030*/  LDS.128 R20, [R26+0x400] ;  /* 0x000400001a147984 */ /* 0x000e220000000c00 */
[----:B------:R-:W-:Y:S06]  /*f7040*/  BAR.SYNC.DEFER_BLOCKING 0x0 ;  /* 0x0000000000007b1d */ /* 0x000fec0000010000 */
[----:B------:R-:W-:Y:S04]  /*f7050*/  STSM.16.M88.4 [R28], R16 ;  /* 0x000000101c007844 */ /* 0x000fe80000000200 */
[----:B------:R-:W-:Y:S01]  /*f7060*/  STSM.16.M88.4 [R28+0x200], R12 ;  /* 0x0002000c1c007844 */ /* 0x000fe20000000200 */
[----:B------:R-:W-:Y:S06]  /*f7070*/  BAR.SYNC.DEFER_BLOCKING 0x0 ;  /* 0x0000000000007b1d */ /* 0x000fec0000010000 */
[----:B------:R-:W1:Y:S04]  /*f7080*/  LDS.128 R12, [R26] ;  /* 0x000000001a0c7984 */ /* 0x000e680000000c00 */
[----:B0-----:R-:W-:Y:S04]  /*f7090*/  STL.64 [R1+0xf0], R20 ;  /* 0x0000f01401007387 */ /* 0x001fe80000100a00 */
[----:B------:R0:W-:Y:S04]  /*f70a0*/  STL.64 [R1+0xf8], R22 ;  /* 0x0000f81601007387 */ /* 0x0001e80000100a00 */
[----:B0-----:R-:W3:Y:S04]  /*f70b0*/  LDL.LU.64 R22, [R1+0x3b08] ;  /* 0x003b080001167983 */ /* 0x001ee80000300a00 */
[----:B------:R-:W4:Y:S04]  /*f70c0*/  LDL.LU.64 R20, [R1+0x3b00] ;  /* 0x003b000001147983 */ /* 0x000f280000300a00 */
[----:B-1----:R-:W-:Y:S01]  /*f70d0*/  STL [R1+0xe4], R13 ;  /* 0x0000e40d01007387 */ /* 0x002fe20000100800 */
[----:B------:R-:W-:-:S03]  /*f70e0*/  IMAD.MOV.U32 R11, RZ, RZ, R12 ;  /* 0x000000ffff0b7224 */ /* 0x000fc600078e000c */
[----:B------:R-:W-:Y:S04]  /*f70f0*/  STL.64 [R1+0xe8], R14 ;  /* 0x0000e80e01007387 */ /* 0x000fe80000100a00 */
        /* <DEDUP_REMOVED lines=8> */
[----:B------:R-:W2:Y:S04]  /*f7180*/  LDL.LU R14, [R1+0x93c] ;  /* 0x00093c00010e7983 */ /* 0x000ea80000300800 */
[----:B------:R-:W2:Y:S01]  /*f7190*/  LDL.LU R15, [R1+0x4c0] ;  /* 0x0004c000010f7983 */ /* 0x000ea20000300800 */
[----:B---3--:R-:W-:-:S02]  /*f71a0*/  PRMT R6, R6, 0x5410, R23 ;  /* 0x0000541006067816 */ /* 0x008fc40000000017 */
[----:B----4-:R-:W-:Y:S02]  /*f71b0*/  PRMT R16, R21, 0x5410, R20 ;  /* 0x0000541015107816 */ /* 0x010fe40000000014 */
[----:B------:R-:W-:Y:S02]  /*f71c0*/  PRMT R7, R7, 0x5410, R22 ;  /* 0x0000541007077816 */ /* 0x000fe40000000016 */
[----:B------:R-:W-:Y:S02]  /*f71d0*/  PRMT R2, R27, 0x5410, R2 ;  /* 0x000054101b027816 */ /* 0x000fe40000000002 */
[----:B------:R-:W-:Y:S02]  /*f71e0*/  PRMT R4, R4, 0x5410, R24 ;  /* 0x0000541004047816 */ /* 0x000fe40000000018 */
[----:B------:R-:W-:Y:S01]  /*f71f0*/  PRMT R3, R3, 0x5410, R25 ;  /* 0x0000541003037816 */ /* 0x000fe20000000019 */
[----:B--2---:R0:W-:Y:S04]  /*f7200*/  STL.64 [R1+0x3ad8], R14 ;  /* 0x003ad80e01007387 */ /* 0x0041e80000100a00 */
[----:B------:R1:W-:Y:S01]  /*f7210*/  STL.64 [R1+0x3ad0], R12 ;  /* 0x003ad00c01007387 */ /* 0x0003e20000100a00 */
[----:B0-----:R-:W-:-:S02]  /*f7220*/  IMAD.MOV.U32 R14, RZ, RZ, R6 ;  /* 0x000000ffff0e7224 */ /* 0x001fc400078e0006 */
        /* <DEDUP_REMOVED lines=11> */
[----:B------:R-:W2:Y:S04]  /*f72e0*/  LDL.LU R16, [R1+0x77c] ;  /* 0x00077c0001107983 */ /* 0x000ea80000300800 */
[----:B------:R-:W2:Y:S04]  /*f72f0*/  LDL.LU R17, [R1+0x978] ;  /* 0x0009780001117983 */ /* 0x000ea80000300800 */
[----:B------:R-:W3:Y:S04]  /*f7300*/  LDL.LU R19, [R1+0x76c] ;  /* 0x00076c0001137983 */ /* 0x000ee80000300800 */
[----:B------:R-:W3:Y:S04]  /*f7310*/  LDL.LU R18, [R1+0x96c] ;  /* 0x00096c0001127983 */ /* 0x000ee80000300800 */
[----:B------:R-:W0:Y:S02]  /*f7320*/  LDS.128 R12, [R26+0x400] ;  /* 0x000400001a0c7984 */ /* 0x000e240000000c00 */
[----:B0-----:R-:W-:Y:S01]  /*f7330*/  IMAD.MOV.U32 R0, RZ, RZ, R13 ;  /* 0x000000ffff007224 */ /* 0x001fe200078e000d */
[----:B------:R-:W-:Y:S06]  /*f7340*/  BAR.SYNC.DEFER_BLOCKING 0x0 ;  /* 0x0000000000007b1d */ /* 0x000fec0000010000 */
[----:B---3--:R0:W-:Y:S04]  /*f7350*/  STL.64 [R1+0x3ab8], R18 ;  /* 0x003ab81201007387 */ /* 0x0081e80000100a00 */
[----:B0-----:R-:W3:Y:S04]  /*f7360*/  LDL.LU R18, [R1+0x708] ;  /* 0x0007080001127983 */ /* 0x001ee80000300800 */
[----:B------:R-:W4:Y:S04]  /*f7370*/  LDL.LU R19, [R1+0x384] ;  /* 0x0003840001137983 */ /* 0x000f280000300800 */
        /* <DEDUP_REMOVED lines=21> */
[----:B------:R-:W-:Y:S04]  /*f74d0*/  STL [R1+0xd0], R12 ;  /* 0x0000d00c01007387 */ /* 0x000fe80000100800 */
[----:B------:R0:W-:Y:S04]  /*f74e0*/  STL.64 [R1+0xd8], R14 ;  /* 0x0000d80e01007387 */ /* 0x0001e80000100a00 */
[----:B0-----:R-:W2:Y:S04]  /*f74f0*/  LDL.LU.64 R14, [R1+0x3af8] ;  /* 0x003af800010e7983 */ /* 0x001ea80000300a00 */
[----:B------:R-:W2:Y:S04]  /*f7500*/  LDL.LU.64 R12, [R1+0x3af0] ;  /* 0x003af000010c7983 */ /* 0x000ea80000300a00 */
[----:B------:R0:W-:Y:S04]  /*f7510*/  STL [R1+0x36e8], R0 ;  /* 0x0036e80001007387 */ /* 0x0001e80000100800 */
[----:B0-----:R-:W3:Y:S04]  /*f7520*/  LDL.LU R0, [R1+0x71c] ;  /* 0x00071c0001007983 */ /* 0x001ee80000300800 */
[----:B--2---:R0:W-:Y:S04]  /*f7530*/  STSM.16.M88.4 [R28], R12 ;  /* 0x0000000c1c007844 */ /* 0x0041e80000000200 */
[----:B0-----:R-:W2:Y:S04]  /*f7540*/  LDL.LU.64 R14, [R1+0x3ae8] ;  /* 0x003ae800010e7983 */ /* 0x001ea80000300a00 */
[----:B------:R-:W2:Y:S04]  /*f7550*/  LDL.LU.64 R12, [R1+0x3ae0] ;  /* 0x003ae000010c7983 */ /* 0x000ea80000300a00 */
[----:B------:R-:W3:Y:S04]  /*f7560*/  LDL.LU R29, [R1+0x7b8] ;  /* 0x0007b800011d7983 */ /* 0x000ee80000300800 */
[----:B------:R-:W3:Y:S04]  /*f7570*/  LDL.LU R7, [R1+0x9a0] ;  /* 0x0009a00001077983 */ /* 0x000ee80000300800 */
[----:B--2---:R0:W-:Y:S04]  /*f7580*/  STSM.16.M88.4 [R28+0x200], R12 ;  /* 0x0002000c1c007844 */ /* 0x0041e80000000200 */
[----:B0-----:R-:W3:Y:S04]  /*f7590*/  LDL.LU.64 R14, [R1+0x3ad8] ;  /* 0x003ad800010e7983 */ /* 0x001ee80000300a00 */
[----:B------:R-:W2:Y:S01]  /*f75a0*/  LDL.LU.64 R12, [R1+0x3ad0] ;  /* 0x003ad000010c7983 */ /* 0x000ea20000300a00 */
[----:B------:R-:W-:Y:S01]  /*f75b0*/  BAR.SYNC.DEFER_BLOCKING 0x0 ;  /* 0x0000000000007b1d */ /* 0x000fe20000010000 */
[----:B--2---:R-:W-:-:S05]  /*f75c0*/  PRMT R8, R8, 0x5410, R12 ;  /* 0x0000541008087816 */ /* 0x004fca000000000c */
[----:B------:R-:W2:Y:S02]  /*f75d0*/  LDL.LU R12, [R1+0x3ac8] ;  /* 0x003ac800010c7983 */ /* 0x000ea40000300800 */
[----:B--2---:R-:W-:Y:S02]  /*f75e0*/  PRMT R9, R9, 0x5410, R12 ;  /* 0x0000541009097816 */ /* 0x004fe4000000000c */
[----:B------:R-:W2:Y:S02]  /*f75f0*/  LDL.LU R12, [R1+0x3ac4] ;  /* 0x003ac400010c7983 */ /* 0x000ea40000300800 */
[----:B--2---:R-:W-:Y:S02]  /*f7600*/  PRMT R10, R10, 0x5410, R12 ;  /* 0x000054100a0a7816 */ /* 0x004fe4000000000c */
[----:B------:R-:W2:Y:S01]  /*f7610*/  LDL.LU R12, [R1+0x3ac0] ;  /* 0x003ac000010c7983 */ /* 0x000ea20000300800 */
[----:B------:R-:W-:Y:S02]  /*f7620*/  PRMT R13, R13, 0x5410, R17 ;  /* 0x000054100d0d7816 */ /* 0x000fe40000000011 */
[----:B---3--:R-:W-:-:S02]  /*f7630*/  PRMT R14, R14, 0x5410, R18 ;  /* 0x000054100e0e7816 */ /* 0x008fc40000000012 */
[----:B----4-:R-:W-:Y:S02]  /*f7640*/  PRMT R15, R15, 0x5410, R19 ;  /* 0x000054100f0f7816 */ /* 0x010fe40000000013 */
[----:B--2---:R-:W-:Y:S02]  /*f7650*/  PRMT R12, R12, 0x5410, R16 ;  /* 0x000054100c0c7816 */ /* 0x004fe40000000010 */
[----:B------:R-:W0:Y:S04]  /*f7660*/  LDS.128 R16, [R26] ;  /* 0x000000001a107984 */ /* 0x000e280000000c00 */
[----:B0-----:R-:W-:Y:S04]  /*f7670*/  STL.64 [R1+0xc0], R16 ;  /* 0x0000c01001007387 */ /* 0x001fe80000100a00 */
[----:B------:R-:W-:Y:S04]  /*f7680*/  STL.64 [R1+0xc8], R18 ;  /* 0x0000c81201007387 */ /* 0x000fe80000100a00 */
[----:B------:R-:W0:Y:S01]  /*f7690*/  LDS.128 R16, [R26+0x400] ;  /* 0x000400001a107984 */ /* 0x000e220000000c00 */
[----:B------:R-:W-:Y:S06]  /*f76a0*/  BAR.SYNC.DEFER_BLOCKING 0x0 ;  /* 0x0000000000007b1d */ /* 0x000fec0000010000 */
[----:B0-----:R-:W-:Y:S04]  /*f76b0*/  STL.64 [R1+0xb0], R16 ;  /* 0x0000b01001007387 */ /* 0x001fe80000100a00 */
[----:B------:R0:W-:Y:S04]  /*f76c0*/  STL.64 [R1+0xb8], R18 ;  /* 0x0000b81201007387 */ /* 0x0001e80000100a00 */
[----:B0-----:R-:W2:Y:S04]  /*f76d0*/  LDL.LU.64 R18, [R1+0x3ab8] ;  /* 0x003ab80001127983 */ /* 0x001ea80000300a00 */
[----:B------:R-:W3:Y:S01]  /*f76e0*/  LDL.LU.64 R16, [R1+0x3ab0] ;  /* 0x003ab00001107983 */ /* 0x000ee20000300a00 */
[----:B------:R-:W-:-:S03]  /*f76f0*/  PRMT R11, R11, 0x5410, R0 ;  /* 0x000054100b0b7816 */ /* 0x000fc60000000000 */
[----:B------:R0:W-:Y:S04]  /*f7700*/  STSM.16.M88.4 [R28], R12 ;  /* 0x0000000c1c007844 */ /* 0x0001e80000000200 */
[----:B------:R1:W-:Y:S01]  /*f7710*/  STSM.16.M88.4 [R28+0x200], R8 ;  /* 0x000200081c007844 */ /* 0x0003e20000000200 */
[----:B0-----:R-:W-:Y:S02]  /*f7720*/  PRMT R12, R23, 0x5410, R22 ;  /* 0x00005410170c7816 */ /* 0x001fe40000000016 */
[----:B-1----:R-:W-:Y:S01]  /*f7730*/  PRMT R10, R21, 0x5410, R20 ;  /* 0x00005410150a7816 */ /* 0x002fe20000000014 */
[----:B------:R-:W-:Y:S06]  /*f7740*/  BAR.SYNC.DEFER_BLOCKING 0x0 ;  /* 0x0000000000007b1d */ /* 0x000fec0000010000 */
[----:B------:R-:W0:Y:S01]  /*f7750*/  LDS.128 R20, [R26] ;  /* 0x000000001a147984 */ /* 0x000e220000000c00 */
[----:B------:R-:W-:-:S02]  /*f7760*/  PRMT R13, R25, 0x5410, R24 ;  /* 0x00005410190d7816 */ /* 0x000fc40000000018 */
[----:B------:R-:W-:Y:S01]  /*f7770*/  PRMT R14, R27, 0x5410, R2 ;  /* 0x000054101b0e7816 */ /* 0x000fe20000000002 */
[----:B------:R-:W-:Y:S01]  /*f7780*/  STL [R1+0x3aa8], R26 ;  /* 0x003aa81a01007387 */ /* 0x000fe20000100800 */
[----:B------:R-:W-:Y:S02]  /*f7790*/  PRMT R15, R4, 0x5410, R3 ;  /* 0x00005410040f7816 */ /* 0x000fe40000000003 */
[----:B------:R-:W-:Y:S02]  /*f77a0*/  PRMT R11, R6, 0x5410, R5 ;  /* 0x00005410060b7816 */ /* 0x000fe40000000005 */
[----:B------:R-:W-:Y:S01]  /*f77b0*/  PRMT R0, R7, 0x5410, R29 ;  /* 0x0000541007007816 */ /* 0x000fe2000000001d */
[----:B0-----:R-:W-:Y:S04]  /*f77c0*/  STL.64 [R1+0x90], R20 ;  /* 0x0000901401007387 */ /* 0x001fe80000100a00 */
[----:B------:R-:W-:Y:S01]  /*f77d0*/  STL.64 [R1+0x98], R22 ;  /* 0x0000981601007387 */ /* 0x000fe20000100a00 */
[----:B--2---:R-:W-:-:S02]  /*f77e0*/  PRMT R9, R18, 0x5410, R19 ;  /* 0x0000541012097816 */ /* 0x004fc40000000013 */
[----:B---3--:R-:W-:Y:S02]  /*f77f0*/  PRMT R8, R17, 0x5410, R16 ;  /* 0x0000541011087816 */ /* 0x008fe40000000010 */
[----:B------:R-:W0:Y:S01]  /*f7800*/  LDS.128 R16, [R26+0x400] ;  /* 0x000400001a107984 */ /* 0x000e220000000c00 */
[----:B------:R-:W-:Y:S06]  /*f7810*/  BAR.SYNC.DEFER_BLOCKING 0x0 ;  /* 0x0000000000007b1d */ /* 0x000fec0000010000 */
[----:B------:R-:W-:Y:S04]  /*f7820*/  STSM.16.M88.4 [R28], R12 ;  /* 0x0000000c1c007844 */ /* 0x000fe80000000200 */
[----:B------:R1:W-:Y:S04]  /*f7830*/  STSM.16.M88.4 [R28+0x200], R8 ;  /* 0x000200081c007844 */ /* 0x0003e80000000200 */
[----:B0-----:R-:W-:Y:S04]  /*f7840*/  STL.64 [R1+0x80], R16 ;  /* 0x0000801001007387 */ /* 0x001fe80000100a00 */
[----:B------:R-:W-:Y:S04]  /*f7850*/  STL.64 [R1+0x88], R18 ;  /* 0x0000881201007387 */ /* 0x000fe80000100a00 */
[----:B------:R-:W2:Y:S04]  /*f7860*/  LDL.LU R29, [R1+0x7b4] ;  /* 0x0007b400011d7983 */ /* 0x000ea80000300800 */
[----:B------:R-:W2:Y:S04]  /*f7870*/  LDL.LU R7, [R1+0x99c] ;  /* 0x00099c0001077983 */ /* 0x000ea80000300800 */
[----:B-1----:R-:W3:Y:S04]  /*f7880*/  LDL.LU R8, [R1+0x7fc] ;  /* 0x0007fc0001087983 */ /* 0x002ee80000300800 */
[----:B------:R-:W3:Y:S04]  /*f7890*/  LDL.LU R9, [R1+0x9bc] ;  /* 0x0009bc0001097983 */ /* 0x000ee80000300800 */
[----:B------:R-:W4:Y:S04]  /*f78a0*/  LDL.LU R10, [R1+0x7f8] ;  /* 0x0007f800010a7983 */ /* 0x000f280000300800 */
[----:B------:R-:W4:Y:S01]  /*f78b0*/  LDL.LU R11, [R1+0x9b8] ;  /* 0x0009b800010b7983 */ /* 0x000f220000300800 */
[----:B------:R-:W-:Y:S06]  /*f78c0*/  BAR.SYNC.DEFER_BLOCKING 0x0 ;  /* 0x0000000000007b1d */ /* 0x000fec0000010000 */
[----:B----4-:R0:W-:Y:S04]  /*f78d0*/  STL.64 [R1+0x3a80], R10 ;  /* 0x003a800a01007387 */ /* 0x0101e80000100a00 */
[----:B---3--:R1:W-:Y:S04]  /*f78e0*/  STL.64 [R1+0x3a78], R8 ;  /* 0x003a780801007387 */ /* 0x0083e80000100a00 */
[----:B------:R-:W3:Y:S04]  /*f78f0*/  LDL.LU R26, [R1+0x7b0] ;  /* 0x0007b000011a7983 */ /* 0x000ee80000300800 */
[----:B0-----:R-:W3:Y:S01]  /*f7900*/  LDL.LU R10, [R1+0x998] ;  /* 0x00099800010a7983 */ /* 0x001ee20000300800 */
[----:B-1----:R-:W-:-:S03]  /*f7910*/  IMAD.MOV.U32 R8, RZ, RZ, R0 ;  /* 0x000000ffff087224 */ /* 0x002fc600078e0000 */
[----:B------:R-:W4:Y:S04]  /*f7920*/  LDL.LU R11, [R1+0x98c] ;  /* 0x00098c00010b7983 */ /* 0x000f280000300800 */
[----:B------:R-:W2:Y:S04]  /*f7930*/  LDL.LU R0, [R1+0x4c8] ;  /* 0x0004c80001007983 */ /* 0x000ea80000300800 */
[----:B------:R-:W2:Y:S04]  /*f7940*/  LDL.LU R12, [R1+0x7f4] ;  /* 0x0007f400010c7983 */ /* 0x000ea80000300800 */
[----:B------:R-:W2:Y:S04]  /*f7950*/  LDL.LU R13, [R1+0x9b4] ;  /* 0x0009b400010d7983 */ /* 0x000ea80000300800 */
[----:B------:R-:W2:Y:S04]  /*f7960*/  LDL.LU R14, [R1+0x7e4] ;  /* 0x0007e400010e7983 */ /* 0x000ea80000300800 */
[----:B------:R-:W2:Y:S04]  /*f7970*/  LDL.LU R15, [R1+0x9b0] ;  /* 0x0009b000010f7983 */ /* 0x000ea80000300800 */
[----:B--2---:R0:W-:Y:S04]  /*f7980*/  STL.64 [R1+0x3a90], R14 ;  /* 0x003a900e01007387 */ /* 0x0041e80000100a00 */
[----:B0-----:R-:W2:Y:S04]  /*f7990*/  LDL.LU R14, [R1+0x97c] ;  /* 0x00097c00010e7983 */ /* 0x001ea80000300800 */
[----:B------:R-:W2:Y:S04]  /*f79a0*/  LDL.LU R15, [R1+0x38c] ;  /* 0x00038c00010f7983 */ /* 0x000ea80000300800 */
[----:B------:R0:W-:Y:S04]  /*f79b0*/  STL.64 [R1+0x3a88], R12 ;  /* 0x003a880c01007387 */ /* 0x0001e80000100a00 */
[----:B0-----:R-:W2:Y:S04]  /*f79c0*/  LDL.LU R12, [R1+0x988] ;  /* 0x00098800010c7983 */ /* 0x001ea80000300800 */
[----:B------:R-:W2:Y:S04]  /*f79d0*/  LDL.LU R13, [R1+0x984] ;  /* 0x00098400010d7983 */ /* 0x000ea80000300800 */
[----:B------:R-:W2:Y:S04]  /*f79e0*/  LDL.LU R16, [R1+0x7dc] ;  /* 0x0007dc0001107983 */ /* 0x000ea80000300800 */
[----:B------:R-:W2:Y:S04]  /*f79f0*/  LDL.LU R17, [R1+0x9ac] ;  /* 0x0009ac0001117983 */ /* 0x000ea80000300800 */
[----:B------:R-:W2:Y:S04]  /*f7a00*/  LDL.LU R19, [R1+0x7d8] ;  /* 0x0007d80001137983 */ /* 0x000ea80000300800 */
[----:B------:R-:W2:Y:S01]  /*f7a10*/  LDL.LU R18, [R1+0x9a8] ;  /* 0x0009a80001127983 */ /* 0x000ea20000300800 */
[----:B------:R-:W-:-:S02]  /*f7a20*/  PRMT R9, R7, 0x5410, R29 ;  /* 0x0000541007097816 */ /* 0x000fc4000000001d */
[----:B---3--:R-:W-:Y:S01]  /*f7a30*/  PRMT R10, R10, 0x5410, R26 ;  /* 0x000054100a0a7816 */ /* 0x008fe2000000001a */
[----:B--2---:R0:W-:Y:S04]  /*f7a40*/  STL.64 [R1+0x3aa0], R18 ;  /* 0x003aa01201007387 */ /* 0x0041e80000100a00 */
[----:B0-----:R-:W2:Y:S04]  /*f7a50*/  LDL.LU R18, [R1+0x79c] ;  /* 0x00079c0001127983 */ /* 0x001ea80000300800 */
[----:B------:R-:W3:Y:S04]  /*f7a60*/  LDL.LU R19, [R1+0x798] ;  /* 0x0007980001137983 */ /* 0x000ee80000300800 */
[----:B------:R0:W-:Y:S04]  /*f7a70*/  STL.64 [R1+0x3a98], R16 ;  /* 0x003a981001007387 */ /* 0x0001e80000100a00 */
        /* <DEDUP_REMOVED lines=17> */
[----:B------:R-:W-:-:S02]  /*f7b90*/  PRMT R15, R0, 0x5410, R15 ;  /* 0x00005410000f7816 */ /* 0x000fc4000000000f */
[----:B--2---:R-:W-:Y:S02]  /*f7ba0*/  PRMT R13, R13, 0x5410, R18 ;  /* 0x000054100d0d7816 */ /* 0x004fe40000000012 */
[----:B---3--:R-:W-:Y:S02]  /*f7bb0*/  PRMT R14, R14, 0x5410, R19 ;  /* 0x000054100e0e7816 */ /* 0x008fe40000000013 */
[----:B----4-:R-:W-:Y:S02]  /*f7bc0*/  PRMT R11, R11, 0x5410, R16 ;  /* 0x000054100b0b7816 */ /* 0x010fe40000000010 */
[----:B------:R-:W-:Y:S02]  /*f7bd0*/  PRMT R12, R12, 0x5410, R17 ;  /* 0x000054100c0c7816 */ /* 0x000fe40000000011 */
[----:B------:R-:W0:Y:S04]  /*f7be0*/  LDS.128 R16, [R26] ;  /* 0x000000001a107984 */ /* 0x000e280000000c00 */
[----:B0-----:R-:W-:Y:S04]  /*f7bf0*/  STL.64 [R1+0x70], R16 ;  /* 0x0000701001007387 */ /* 0x001fe80000100a00 */
[----:B------:R-:W-:Y:S04]  /*f7c00*/  STL.64 [R1+0x78], R18 ;  /* 0x0000781201007387 */ /* 0x000fe80000100a00 */
[----:B------:R-:W0:Y:S01]  /*f7c10*/  LDS.128 R16, [R26+0x400] ;  /* 0x000400001a107984 */ /* 0x000e220000000c00 */
        /* <DEDUP_REMOVED lines=10> */
[----:B------:R-:W2:Y:S01]  /*f7cc0*/  LDL.LU.64 R8, [R1+0x3a78] ;  /* 0x003a780001087983 */ /* 0x000ea20000300a00 */
[----:B------:R-:W-:Y:S01]  /*f7cd0*/  BAR.SYNC.DEFER_BLOCKING 0x0 ;  /* 0x0000000000007b1d */ /* 0x000fe20000010000 */
[----:B--2---:R-:W-:-:S02]  /*f7ce0*/  PRMT R8, R9, 0x5410, R8 ;  /* 0x0000541009087816 */ /* 0x004fc40000000008 */
[----:B------:R-:W-:Y:S02]  /*f7cf0*/  PRMT R9, R11, 0x5410, R10 ;  /* 0x000054100b097816 */ /* 0x000fe4000000000a */
[----:B------:R-:W-:Y:S02]  /*f7d00*/  PRMT R10, R13, 0x5410, R12 ;  /* 0x000054100d0a7816 */ /* 0x000fe4000000000c */
[----:B----4-:R-:W-:Y:S02]  /*f7d10*/  PRMT R12, R15, 0x5410, R14 ;  /* 0x000054100f0c7816 */ /* 0x010fe4000000000e */
[----:B------:R-:W-:Y:S02]  /*f7d20*/  PRMT R15, R21, 0x5410, R20 ;  /* 0x00005410150f7816 */ /* 0x000fe40000000014 */
[----:B------:R-:W-:Y:S02]  /*f7d30*/  PRMT R11, R23, 0x5410, R22 ;  /* 0x00005410170b7816 */ /* 0x000fe40000000016 */
[----:B------:R-:W0:Y:S01]  /*f7d40*/  LDS.128 R20, [R26] ;  /* 0x000000001a147984 */ /* 0x000e220000000c00 */
[----:B---3--:R-:W-:-:S02]  /*f7d50*/  PRMT R13, R17, 0x5410, R16 ;  /* 0x00005410110d7816 */ /* 0x008fc40000000010 */
[----:B------:R-:W-:Y:S02]  /*f7d60*/  PRMT R14, R18, 0x5410, R19 ;  /* 0x00005410120e7816 */ /* 0x000fe40000000013 */
[----:B------:R-:W1:Y:S01]  /*f7d70*/  LDS.128 R16, [R26+0x400] ;  /* 0x000400001a107984 */ /* 0x000e620000000c00 */
[----:B------:R-:W-:Y:S06]  /*f7d80*/  BAR.SYNC.DEFER_BLOCKING 0x0 ;  /* 0x0000000000007b1d */ /* 0x000fec0000010000 */
[----:B------:R-:W-:Y:S04]  /*f7d90*/  STSM.16.M88.4 [R28], R12 ;  /* 0x0000000c1c007844 */ /* 0x000fe80000000200 */
[----:B------:R2:W-:Y:S04]  /*f7da0*/  STSM.16.M88.4 [R28+0x200], R8 ;  /* 0x000200081c007844 */ /* 0x0005e80000000200 */
[----:B0-----:R-:W-:Y:S04]  /*f7db0*/  STL.64 [R1+0x50], R20 ;  /* 0x0000501401007387 */ /* 0x001fe80000100a00 */
[----:B------:R-:W-:Y:S04]  /*f7dc0*/  STL.64 [R1+0x58], R22 ;  /* 0x0000581601007387 */ /* 0x000fe80000100a00 */
[----:B-1----:R-:W-:Y:S04]  /*f7dd0*/  STL.64 [R1+0x40], R16 ;  /* 0x0000401001007387 */ /* 0x002fe80000100a00 */
[----:B------:R-:W-:Y:S04]  /*f7de0*/  STL.64 [R1+0x48], R18 ;  /* 0x0000481201007387 */ /* 0x000fe80000100a00 */
[----:B--2---:R-:W2:Y:S04]  /*f7df0*/  LDL.LU R8, [R1+0x9f4] ;  /* 0x0009f40001087983 */ /* 0x004ea80000300800 */
[----:B------:R-:W3:Y:S01]  /*f7e00*/  LDL.LU R9, [R1+0x9e8] ;  /* 0x0009e80001097983 */ /* 0x000ee20000300800 */
[----:B------:R-:W-:-:S02]  /*f7e10*/  PRMT R4, R4, 0x5410, R2 ;  /* 0x0000541004047816 */ /* 0x000fc40000000002 */
[----:B------:R-:W-:Y:S02]  /*f7e20*/  PRMT R3, R3, 0x5410, R27 ;  /* 0x0000541003037816 */ /* 0x000fe4000000001b */
[----:B------:R-:W-:Y:S02]  /*f7e30*/  PRMT R6, R6, 0x5410, R24 ;  /* 0x0000541006067816 */ /* 0x000fe40000000018 */
[----:B------:R-:W-:Y:S01]  /*f7e40*/  PRMT R5, R5, 0x5410, R25 ;  /* 0x0000541005057816 */ /* 0x000fe20000000019 */
[----:B------:R-:W-:Y:S06]  /*f7e50*/  BAR.SYNC.DEFER_BLOCKING 0x0 ;  /* 0x0000000000007b1d */ /* 0x000fec0000010000 */
        /* <DEDUP_REMOVED lines=8> */
[----:B------:R-:W4:Y:S04]  /*f7ee0*/  LDL.LU R13, [R1+0x9ec] ;  /* 0x0009ec00010d7983 */ /* 0x000f280000300800 */
[----:B------:R-:W2:Y:S04]  /*f7ef0*/  LDL.LU R0, [R1+0x830] ;  /* 0x0008300001007983 */ /* 0x000ea80000300800 */
[----:B------:R-:W2:Y:S04]  /*f7f00*/  LDL.LU R14, [R1+0x9e0] ;  /* 0x0009e000010e7983 */ /* 0x000ea80000300800 */
[----:B------:R-:W3:Y:S04]  /*f7f10*/  LDL.LU R11, [R1+0x82c] ;  /* 0x00082c00010b7983 */ /* 0x000ee80000300800 */
[----:B---3--:R0:W-:Y:S04]  /*f7f20*/  STL.64 [R1+0x3a50], R10 ;  /* 0x003a500a01007387 */ /* 0x0081e80000100a00 */
[----:B--2---:R1:W-:Y:S01]  /*f7f30*/  STL.64 [R1+0x3a48], R8 ;  /* 0x003a480801007387 */ /* 0x0043e20000100a00 */
[----:B0-----:R-:W-:-:S02]  /*f7f40*/  IMAD.MOV.U32 R10, RZ, RZ, R4 ;  /* 0x000000ffff0a7224 */ /* 0x001fc400078e0004 */
[----:B------:R-:W-:Y:S02]  /*f7f50*/  IMAD.MOV.U32 R11, RZ, RZ, R3 ;  /* 0x000000ffff0b7224 */ /* 0x000fe400078e0003 */
[----:B-1----:R-:W-:Y:S02]  /*f7f60*/  IMAD.MOV.U32 R8, RZ, RZ, R6 ;  /* 0x000000ffff087224 */ /* 0x002fe400078e0006 */
[----:B------:R-:W-:Y:S01]  /*f7f70*/  IMAD.MOV.U32 R9, RZ, RZ, R5 ;  /* 0x000000ffff097224 */ /* 0x000fe200078e0005 */
[----:B------:R0:W-:Y:S04]  /*f7f80*/  STL.64 [R1+0x3a60], R10 ;  /* 0x003a600a01007387 */ /* 0x0001e80000100a00 */
[----:B0-----:R-:W2:Y:S04]  /*f7f90*/  LDL.LU R10, [R1+0x9c0] ;  /* 0x0009c000010a7983 */ /* 0x001ea80000300800 */
[----:B------:R-:W3:Y:S04]  /*f7fa0*/  LDL.LU R11, [R1+0x4e8] ;  /* 0x0004e800010b7983 */ /* 0x000ee80000300800 */
[----:B------:R0:W-:Y:S04]  /*f7fb0*/  STL.64 [R1+0x3a58], R8 ;  /* 0x003a580801007387 */ /* 0x0001e80000100a00 */
[----:B0-----:R-:W2:Y:S04]  /*f7fc0*/  LDL.LU R9, [R1+0x9cc] ;  /* 0x0009cc0001097983 */ /* 0x001ea80000300800 */
[----:B------:R-:W2:Y:S04]  /*f7fd0*/  LDL.LU R15, [R1+0x9dc] ;  /* 0x0009dc00010f7983 */ /* 0x000ea80000300800 */
[----:B--2---:R0:W-:Y:S04]  /*f7fe0*/  STL.64 [R1+0x3a70], R14 ;  /* 0x003a700e01007387 */ /* 0x0041e80000100a00 */
[----:B0-----:R-:W2:Y:S04]  /*f7ff0*/  LDL.LU R14, [R1+0x808] ;  /* 0x00080800010e7983 */ /* 0x001ea80000300800 */
[----:B------:R-:W3:Y:S04]  /*f8000*/  LDL.LU R15, [R1+0x394] ;  /* 0x00039400010f7983 */ /* 0x000ee80000300800 */
[----:B----4-:R0:W-:Y:S04]  /*f8010*/  STL.64 [R1+0x3a68], R12 ;  /* 0x003a680c01007387 */ /* 0x0101e80000100a00 */
[----:B0-----:R-:W4:Y:S04]  /*f8020*/  LDL.LU R13, [R1+0x810] ;  /* 0x00081000010d7983 */ /* 0x001f280000300800 */
[----:B------:R-:W4:Y:S04]  /*f8030*/  LDL.LU R16, [R1+0x398] ;  /* 0x0003980001107983 */ /* 0x000f280000300800 */
[----:B------:R-:W4:Y:S04]  /*f8040*/  LDL.LU R17, [R1+0x4e4] ;  /* 0x0004e40001117983 */ /* 0x000f280000300800 */
[----:B------:R-:W4:Y:S04]  /*f8050*/  LDL.LU R19, [R1+0x868] ;  /* 0x0008680001137983 */ /* 0x000f280000300800 */
[----:B------:R-:W4:Y:S01]  /*f8060*/  LDL.LU R18, [R1+0xa10] ;  /* 0x000a100001127983 */ /* 0x000f220000300800 */
[----:B------:R-:W-:-:S05]  /*f8070*/  PRMT R2, R7, 0x5410, R29 ;  /* 0x0000541007027816 */ /* 0x000fca000000001d */
[----:B------:R-:W-:Y:S01]  /*f8080*/  IMAD.MOV.U32 R8, RZ, RZ, R2 ;  /* 0x000000ffff087224 */ /* 0x000fe200078e0002 */
[----:B--2---:R-:W-:Y:S02]  /*f8090*/  PRMT R10, R10, 0x5410, R14 ;  /* 0x000054100a0a7816 */ /* 0x004fe4000000000e */
[----:B---3--:R-:W-:Y:S02]  /*f80a0*/  PRMT R11, R11, 0x5410, R15 ;  /* 0x000054100b0b7816 */ /* 0x008fe4000000000f */
[----:B----4-:R-:W-:Y:S02]  /*f80b0*/  PRMT R9, R9, 0x5410, R13 ;  /* 0x0000541009097816 */ /* 0x010fe4000000000d */
[----:B------:R-:W0:Y:S04]  /*f80c0*/  LDS.128 R12, [R26] ;  /* 0x000000001a0c7984 */ /* 0x000e280000000c00 */
[----:B------:R1:W-:Y:S04]  /*f80d0*/  STL.64 [R1+0x3a30], R18 ;  /* 0x003a301201007387 */ /* 0x0003e80000100a00 */
[----:B-1----:R-:W2:Y:S04]  /*f80e0*/  LDL.LU R18, [R1+0x838] ;  /* 0x0008380001127983 */ /* 0x002ea80000300800 */
        /* <DEDUP_REMOVED lines=15> */
[----:B0-----:R-:W-:Y:S04]  /*f81e0*/  STL.64 [R1+0x30], R12 ;  /* 0x0000300c01007387 */ /* 0x001fe80000100a00 */
[----:B------:R-:W-:Y:S04]  /*f81f0*/  STL.64 [R1+0x38], R14 ;  /* 0x0000380e01007387 */ /* 0x000fe80000100a00 */
[----:B------:R-:W0:Y:S01]  /*f8200*/  LDS.128 R12, [R26+0x400] ;  /* 0x000400001a0c7984 */ /* 0x000e220000000c00 */
[----:B------:R-:W-:Y:S06]  /*f8210*/  BAR.SYNC.DEFER_BLOCKING 0x0 ;  /* 0x0000000000007b1d */ /* 0x000fec0000010000 */
[----:B------:R-:W-:Y:S04]  /*f8220*/  STSM.16.M88.4 [R28], R8 ;  /* 0x000000081c007844 */ /* 0x000fe80000000200 */
[----:B0-----:R-:W-:Y:S04]  /*f8230*/  STL.64 [R1+0x20], R12 ;  /* 0x0000200c01007387 */ /* 0x001fe80000100a00 */
[----:B------:R0:W-:Y:S04]  /*f8240*/  STL.64 [R1+0x28], R14 ;  /* 0x0000280e01007387 */ /* 0x0001e80000100a00 */
[----:B0-----:R-:W2:Y:S04]  /*f8250*/  LDL.LU.64 R14, [R1+0x3a70] ;  /* 0x003a7000010e7983 */ /* 0x001ea80000300a00 */
[----:B------:R-:W3:Y:S04]  /*f8260*/  LDL.LU.64 R12, [R1+0x3a68] ;  /* 0x003a6800010c7983 */ /* 0x000ee80000300a00 */
[----:B------:R-:W2:Y:S04]  /*f8270*/  LDL.LU.64 R10, [R1+0x3a60] ;  /* 0x003a6000010a7983 */ /* 0x000ea80000300a00 */
[----:B------:R-:W2:Y:S04]  /*f8280*/  LDL.LU.64 R8, [R1+0x3a58] ;  /* 0x003a580001087983 */ /* 0x000ea80000300a00 */
[----:B--2---:R0:W-:Y:S04]  /*f8290*/  STSM.16.M88.4 [R28+0x200], R8 ;  /* 0x000200081c007844 */ /* 0x0041e80000000200 */
[----:B0-----:R-:W2:Y:S04]  /*f82a0*/  LDL.LU.64 R10, [R1+0x3a50] ;  /* 0x003a5000010a7983 */ /* 0x001ea80000300a00 */
[----:B------:R-:W2:Y:S01]  /*f82b0*/  LDL.LU.64 R8, [R1+0x3a48] ;  /* 0x003a480001087983 */ /* 0x000ea20000300a00 */
[----:B---3--:R-:W-:-:S02]  /*f82c0*/  PRMT R13, R13, 0x5410, R19 ;  /* 0x000054100d0d7816 */ /* 0x008fc40000000013 */
[----:B------:R-:W-:Y:S01]  /*f82d0*/  PRMT R14, R14, 0x5410, R0 ;  /* 0x000054100e0e7816 */ /* 0x000fe20000000000 */
        /* <DEDUP_REMOVED lines=8> */
[----:B------:R-:W-:-:S02]  /*f8360*/  PRMT R11, R17, 0x5410, R16 ;  /* 0x00005410110b7816 */ /* 0x000fc40000000010 */
[----:B--2---:R-:W-:Y:S02]  /*f8370*/  PRMT R12, R12, 0x5410, R18 ;  /* 0x000054100c0c7816 */ /* 0x004fe40000000012 */
[----:B------:R-:W0:Y:S04]  /*f8380*/  LDS.128 R16, [R26] ;  /* 0x000000001a107984 */ /* 0x000e280000000c00 */
[----:B0-----:R-:W-:Y:S04]  /*f8390*/  STL.64 [R1+0x10], R16 ;  /* 0x0000101001007387 */ /* 0x001fe80000100a00 */
[----:B------:R-:W-:Y:S04]  /*f83a0*/  STL.64 [R1+0x18], R18 ;  /* 0x0000181201007387 */ /* 0x000fe80000100a00 */
[----:B------:R-:W0:Y:S01]  /*f83b0*/  LDS.128 R16, [R26+0x400] ;  /* 0x000400001a107984 */ /* 0x000e220000000c00 */
[----:B------:R-:W-:Y:S06]  /*f83c0*/  BAR.SYNC.DEFER_BLOCKING 0x0 ;  /* 0x0000000000007b1d */ /* 0x000fec0000010000 */
[----:B------:R1:W-:Y:S04]  /*f83d0*/  STSM.16.M88.4 [R28], R12 ;  /* 0x0000000c1c007844 */ /* 0x0003e80000000200 */
[----:B0-----:R-:W-:Y:S04]  /*f83e0*/  STL.64 [R1], R16 ;  /* 0x0000001001007387 */ /* 0x001fe80000100a00 */
[----:B------:R0:W-:Y:S01]  /*f83f0*/  STL.64 [R1+0x8], R18 ;  /* 0x0000081201007387 */ /* 0x0001e20000100a00 */
[----:B-1----:R-:W-:-:S03]  /*f8400*/  PRMT R13, R4, 0x5410, R27 ;  /* 0x00005410040d7816 */ /* 0x002fc6000000001b */
[----:B0-----:R-:W2:Y:S04]  /*f8410*/  LDL.LU.64 R18, [R1+0x3a30] ;  /* 0x003a300001127983 */ /* 0x001ea80000300a00 */
[----:B------:R-:W3:Y:S01]  /*f8420*/  LDL.LU R27, [R1+0xa28] ;  /* 0x000a2800011b7983 */ /* 0x000ee20000300800 */
[----:B------:R-:W-:-:S03]  /*f8430*/  PRMT R12, R2, 0x5410, R25 ;  /* 0x00005410020c7816 */ /* 0x000fc60000000019 */
[----:B---3--:R0:W-:Y:S04]  /*f8440*/  STL [R1+0x3a14], R27 ;  /* 0x003a141b01007387 */ /* 0x0081e80000100800 */
[----:B0-----:R-:W3:Y:S04]  /*f8450*/  LDL.LU R27, [R1+0xa2c] ;  /* 0x000a2c00011b7983 */ /* 0x001ee80000300800 */
[----:B------:R-:W2:Y:S04]  /*f8460*/  LDL.LU R2, [R1+0xa24] ;  /* 0x000a240001027983 */ /* 0x000ea80000300800 */
[----:B--2---:R0:W-:Y:S04]  /*f8470*/  STL [R1+0x3a10], R2 ;  /* 0x003a100201007387 */ /* 0x0041e80000100800 */
[----:B0-----:R-:W2:Y:S04]  /*f8480*/  LDL.LU R2, [R1+0x884] ;  /* 0x0008840001027983 */ /* 0x001ea80000300800 */
[----:B------:R4:W-:Y:S01]  /*f8490*/  STSM.16.M88.4 [R28+0x200], R8 ;  /* 0x000200081c007844 */ /* 0x0009e20000000200 */
[----:B------:R-:W-:-:S02]  /*f84a0*/  PRMT R14, R6, 0x5410, R5 ;  /* 0x00005410060e7816 */ /* 0x000fc40000000005 */
[----:B------:R-:W-:Y:S01]  /*f84b0*/  PRMT R15, R7, 0x5410, R29 ;  /* 0x00005410070f7816 */ /* 0x000fe2000000001d */
[----:B------:R-:W-:Y:S01]  /*f84c0*/  BAR.SYNC.DEFER_BLOCKING 0x0 ;  /* 0x0000000000007b1d */ /* 0x000fe20000010000 */
[----:B----4-:R-:W-:Y:S02]  /*f84d0*/  PRMT R11, R21, 0x5410, R20 ;  /* 0x00005410150b7816 */ /* 0x010fe40000000014 */
[----:B------:R-:W-:-:S03]  /*f84e0*/  PRMT R10, R23, 0x5410, R22 ;  /* 0x00005410170a7816 */ /* 0x000fc60000000016 */
[----:B------:R-:W0:Y:S04]  /*f84f0*/  LDS.128 R20, [R26] ;  /* 0x000000001a147984 */ /* 0x000e280000000c00 */
[----:B--2---:R1:W-:Y:S04]  /*f8500*/  STL [R1+0x3a18], R2 ;  /* 0x003a180201007387 */ /* 0x0043e80000100800 */
[----:B-1----:R-:W3:Y:S04]  /*f8510*/  LDL.LU R2, [R1+0x888] ;  /* 0x0008880001027983 */ /* 0x002ee80000300800 */
        /* <DEDUP_REMOVED lines=10> */
[----:B------:R2:W-:Y:S04]  /*f85c0*/  STL.64 [R1+0x3a20], R4 ;  /* 0x003a200401007387 */ /* 0x0005e80000100a00 */
[----:B0-----:R-:W-:Y:S04]  /*f85d0*/  STL.64 [R1+0x350], R20 ;  /* 0x0003501401007387 */ /* 0x001fe80000100a00 */
[----:B------:R-:W-:Y:S04]  /*f85e0*/  STL.64 [R1+0x358], R22 ;  /* 0x0003581601007387 */ /* 0x000fe80000100a00 */
[----:B------:R-:W0:Y:S01]  /*f85f0*/  LDS.128 R20, [R26+0x400] ;  /* 0x000400001a147984 */ /* 0x000e220000000c00 */
[----:B-1----:R-:W-:-:S02]  /*f8600*/  IMAD.MOV.U32 R6, RZ, RZ, R10 ;  /* 0x000000ffff067224 */ /* 0x002fc400078e000a */
[----:B--2---:R-:W-:Y:S01]  /*f8610*/  IMAD.MOV.U32 R5, RZ, RZ, R11 ;  /* 0x000000ffff057224 */ /* 0x004fe200078e000b */
[----:B------:R-:W-:Y:S06]  /*f8620*/  BAR.SYNC.DEFER_BLOCKING 0x0 ;  /* 0x0000000000007b1d */ /* 0x000fec0000010000 */
[----:B0-----:R-:W-:Y:S04]  /*f8630*/  STL.64 [R1+0x3e0], R20 ;  /* 0x0003e01401007387 */ /* 0x001fe80000100a00 */
[----:B------:R-:W-:Y:S04]  /*f8640*/  STL.64 [R1+0x3e8], R22 ;  /* 0x0003e81601007387 */ /* 0x000fe80000100a00 */
[----:B------:R-:W2:Y:S04]  /*f8650*/  LDL.LU R10, [R1+0x8a8] ;  /* 0x0008a800010a7983 */ /* 0x000ea80000300800 */
[----:B------:R-:W2:Y:S01]  /*f8660*/  LDL.LU R11, [R1+0xa48] ;  /* 0x000a4800010b7983 */ /* 0x000ea20000300800 */
[----:B------:R-:W-:-:S03]  /*f8670*/  PRMT R17, R18, 0x5410, R19 ;  /* 0x0000541012117816 */ /* 0x000fc60000000013 */
[----:B------:R-:W-:Y:S01]  /*f8680*/  STSM.16.M88.4 [R28], R12 ;  /* 0x0000000c1c007844 */ /* 0x000fe20000000200 */
[----:B------:R-:W-:Y:S01]  /*f8690*/  PRMT R3, R3, 0x5410, R24 ;  /* 0x0000541003037816 */ /* 0x000fe20000000018 */
[----:B------:R-:W-:-:S04]  /*f86a0*/  IMAD.MOV.U32 R4, RZ, RZ, R17 ;  /* 0x000000ffff047224 */ /* 0x000fc800078e0011 */
[----:B------:R-:W-:Y:S01]  /*f86b0*/  IMAD.MOV.U32 R7, RZ, RZ, R3 ;  /* 0x000000ffff077224 */ /* 0x000fe200078e0003 */
[----:B---3--:R-:W-:-:S04]  /*f86c0*/  PRMT R27, R27, 0x5410, R2 ;  /* 0x000054101b1b7816 */ /* 0x008fc80000000002 */
[----:B------:R-:W-:Y:S01]  /*f86d0*/  STSM.16.M88.4 [R28+0x200], R4 ;  /* 0x000200041c007844 */ /* 0x000fe20000000200 */
[----:B----4-:R-:W-:Y:S01]  /*f86e0*/  PRMT R9, R9, 0x5410, R0 ;  /* 0x0000541009097816 */ /* 0x010fe20000000000 */
[----:B------:R-:W-:Y:S06]  /*f86f0*/  BAR.SYNC.DEFER_BLOCKING 0x0 ;  /* 0x0000000000007b1d */ /* 0x000fec0000010000 */
[----:B--2---:R0:W-:Y:S04]  /*f8700*/  STL.64 [R1+0x3a00], R10 ;  /* 0x003a000a01007387 */ /* 0x0041e80000100a00 */
        /* <DEDUP_REMOVED lines=16> */
[----:B------:R-:W2:Y:S04]  /*f8810*/  LDL.LU.64 R6, [R1+0x3a28] ;  /* 0x003a280001067983 */ /* 0x000ea80000300a00 */
[----:B------:R-:W2:Y:S04]  /*f8820*/  LDL.LU.64 R4, [R1+0x3a20] ;  /* 0x003a200001047983 */ /* 0x000ea80000300a00 */
[----:B------:R-:W2:Y:S04]  /*f8830*/  LDL.LU R2, [R1+0x3a18] ;  /* 0x003a180001027983 */ /* 0x000ea80000300800 */
[----:B------:R0:W-:Y:S04]  /*f8840*/  STL [R1+0x370], R27 ;  /* 0x0003701b01007387 */ /* 0x0001e80000100800 */
[----:B0-----:R-:W2:Y:S02]  /*f8850*/  LDL.LU R27, [R1+0x3a14] ;  /* 0x003a1400011b7983 */ /* 0x001ea40000300800 */
[----:B--2---:R-:W-:-:S02]  /*f8860*/  PRMT R27, R27, 0x5410, R2 ;  /* 0x000054101b1b7816 */ /* 0x004fc40000000002 */
[----:B------:R-:W2:Y:S01]  /*f8870*/  LDL.LU R2, [R1+0x3a10] ;  /* 0x003a100001027983 */ /* 0x000ea20000300800 */
[----:B---3--:R-:W-:Y:S02]  /*f8880*/  PRMT R8, R8, 0x5410, R11 ;  /* 0x0000541008087816 */ /* 0x008fe4000000000b */
[----:B------:R-:W-:Y:S02]  /*f8890*/  PRMT R11, R6, 0x5410, R5 ;  /* 0x00005410060b7816 */ /* 0x000fe40000000005 */
[----:B------:R-:W-:Y:S02]  /*f88a0*/  PRMT R0, R7, 0x5410, R29 ;  /* 0x0000541007007816 */ /* 0x000fe4000000001d */
[----:B--2---:R-:W-:Y:S02]  /*f88b0*/  PRMT R2, R2, 0x5410, R10 ;  /* 0x0000541002027816 */ /* 0x004fe4000000000a */
[----:B------:R-:W-:Y:S02]  /*f88c0*/  PRMT R10, R4, 0x5410, R16 ;  /* 0x00005410040a7816 */ /* 0x000fe40000000010 */
[----:B------:R-:W0:Y:S04]  /*f88d0*/  LDS.128 R4, [R26] ;  /* 0x000000001a047984 */ /* 0x000e280000000c00 */
[----:B0-----:R-:W-:Y:S04]  /*f88e0*/  STL.64 [R1+0x3d0], R4 ;  /* 0x0003d00401007387 */ /* 0x001fe80000100a00 */
[----:B------:R-:W-:Y:S04]  /*f88f0*/  STL.64 [R1+0x3d8], R6 ;  /* 0x0003d80601007387 */ /* 0x000fe80000100a00 */
[----:B------:R-:W0:Y:S04]  /*f8900*/  LDS.128 R4, [R26+0x400] ;  /* 0x000400001a047984 */ /* 0x000e280000000c00 */
[----:B------:R-:W2:Y:S01]  /*f8910*/  LDL.LU R16, [R1+0x8c8] ;  /* 0x0008c80001107983 */ /* 0x000ea20000300800 */
[----:B------:R-:W-:Y:S06]  /*f8920*/  BAR.SYNC.DEFER_BLOCKING 0x0 ;  /* 0x0000000000007b1d */ /* 0x000fec0000010000 */
[----:B0-----:R0:W-:Y:S04]  /*f8930*/  STL.64 [R1+0x3c0], R4 ;  /* 0x0003c00401007387 */ /* 0x0011e80000100a00 */
[----:B------:R1:W-:Y:S04]  /*f8940*/  STL.64 [R1+0x3c8], R6 ;  /* 0x0003c80601007387 */ /* 0x0003e80000100a00 */
[----:B0-----:R-:W3:Y:S04]  /*f8950*/  LDL.LU R4, [R1+0xa64] ;  /* 0x000a640001047983 */ /* 0x001ee80000300800 */
[----:B------:R-:W3:Y:S04]  /*f8960*/  LDL.LU R5, [R1+0x8c4] ;  /* 0x0008c40001057983 */ /* 0x000ee80000300800 */
[----:B-1----:R-:W2:Y:S04]  /*f8970*/  LDL.LU R6, [R1+0xa58] ;  /* 0x000a580001067983 */ /* 0x002ea80000300800 */
[----:B------:R-:W2:Y:S04]  /*f8980*/  LDL.LU R29, [R1+0x8bc] ;  /* 0x0008bc00011d7983 */ /* 0x000ea80000300800 */
[----:B------:R-:W2:Y:S04]  /*f8990*/  LDL.LU R7, [R1+0xa54] ;  /* 0x000a540001077983 */ /* 0x000ea80000300800 */
[----:B------:R-:W-:Y:S04]  /*f89a0*/  STSM.16.M88.4 [R28], R8 ;  /* 0x000000081c007844 */ /* 0x000fe80000000200 */
[----:B--2---:R-:W-:Y:S04]  /*f89b0*/  STL.64 [R1+0x39f8], R6 ;  /* 0x0039f80601007387 */ /* 0x004fe80000100a00 */
[----:B---3--:R0:W-:Y:S04]  /*f89c0*/  STL.64 [R1+0x39f0], R4 ;  /* 0x0039f00401007387 */ /* 0x0081e80000100a00 */
[----:B0-----:R-:W2:Y:S01]  /*f89d0*/  LDL.LU R4, [R1+0x370] ;  /* 0x0003700001047983 */ /* 0x001ea20000300800 */
[----:B------:R-:W-:-:S02]  /*f89e0*/  IMAD.MOV.U32 R5, RZ, RZ, R27 ;  /* 0x000000ffff057224 */ /* 0x000fc400078e001b */
[----:B------:R-:W-:Y:S01]  /*f89f0*/  IMAD.MOV.U32 R6, RZ, RZ, R2 ;  /* 0x000000ffff067224 */ /* 0x000fe200078e0002 */
[----:B------:R-:W3:Y:S04]  /*f8a00*/  LDL.LU R27, [R1+0x3a0c] ;  /* 0x003a0c00011b7983 */ /* 0x000ee80000300800 */
[----:B------:R-:W3:Y:S04]  /*f8a10*/  LDL.LU R2, [R1+0x3a08] ;  /* 0x003a080001027983 */ /* 0x000ee80000300800 */
[----:B------:R-:W3:Y:S01]  /*f8a20*/  LDL.LU.64 R10, [R1+0x3a00] ;  /* 0x003a0000010a7983 */ /* 0x000ee20000300a00 */
[----:B------:R-:W-:Y:S01]  /*f8a30*/  IMAD.MOV.U32 R7, RZ, RZ, R0 ;  /* 0x000000ffff077224 */ /* 0x000fe200078e0000 */
[----:B----4-:R-:W-:-:S02]  /*f8a40*/  PRMT R9, R13, 0x5410, R12 ;  /* 0x000054100d097816 */ /* 0x010fc4000000000c */
[----:B------:R-:W-:Y:S02]  /*f8a50*/  PRMT R12, R20, 0x5410, R18 ;  /* 0x00005410140c7816 */ /* 0x000fe40000000012 */
[----:B------:R-:W-:Y:S01]  /*f8a60*/  PRMT R13, R22, 0x5410, R21 ;  /* 0x00005410160d7816 */ /* 0x000fe20000000015 */
[----:B--2---:R-:W-:Y:S01]  /*f8a70*/  STSM.16.M88.4 [R28+0x200], R4 ;  /* 0x000200041c007844 */ /* 0x004fe20000000200 */
[----:B------:R-:W-:Y:S06]  /*f8a80*/  BAR.SYNC.DEFER_BLOCKING 0x0 ;  /* 0x0000000000007b1d */ /* 0x000fec0000010000 */
[----:B------:R-:W0:Y:S01]  /*f8a90*/  LDS.128 R4, [R26] ;  /* 0x000000001a047984 */ /* 0x000e220000000c00 */
[----:B---3--:R-:W-:-:S02]  /*f8aa0*/  PRMT R8, R11, 0x5410, R10 ;  /* 0x000054100b087816 */ /* 0x008fc4000000000a */
[----:B------:R-:W-:Y:S02]  /*f8ab0*/  PRMT R11, R19, 0x5410, R17 ;  /* 0x00005410130b7816 */ /* 0x000fe40000000011 */
[----:B------:R-:W2:Y:S01]  /*f8ac0*/  LDL.LU R17, [R1+0x8b8] ;  /* 0x0008b80001117983 */ /* 0x000ea20000300800 */
[----:B------:R-:W-:-:S03]  /*f8ad0*/  PRMT R10, R15, 0x5410, R14 ;  /* 0x000054100f0a7816 */ /* 0x000fc6000000000e */
[----:B------:R-:W2:Y:S01]  /*f8ae0*/  LDL.LU R19, [R1+0xa60] ;  /* 0x000a600001137983 */ /* 0x000ea20000300800 */
[----:B------:R-:W-:-:S03]  /*f8af0*/  PRMT R14, R24, 0x5410, R23 ;  /* 0x00005410180e7816 */ /* 0x000fc60000000017 */
[----:B------:R-:W3:Y:S04]  /*f8b00*/  LDL.LU R18, [R1+0x8b4] ;  /* 0x0008b40001127983 */ /* 0x000ee80000300800 */
[----:B------:R-:W3:Y:S01]  /*f8b10*/  LDL.LU R20, [R1+0xa5c] ;  /* 0x000a5c0001147983 */ /* 0x000ee20000300800 */
[----:B------:R-:W-:-:S03]  /*f8b20*/  PRMT R15, R3, 0x5410, R25 ;  /* 0x00005410030f7816 */ /* 0x000fc60000000019 */
[----:B------:R-:W4:Y:S04]  /*f8b30*/  LDL.LU R21, [R1+0x8b0] ;  /* 0x0008b00001157983 */ /* 0x000f280000300800 */
[----:B------:R-:W4:Y:S04]  /*f8b40*/  LDL.LU R22, [R1+0xa50] ;  /* 0x000a500001167983 */ /* 0x000f280000300800 */
        /* <DEDUP_REMOVED lines=8> */
[----:B0-----:R-:W-:Y:S04]  /*f8bd0*/  STL.64 [R1+0x3a0], R4 ;  /* 0x0003a00401007387 */ /* 0x001fe80000100a00 */
[----:B------:R0:W-:Y:S04]  /*f8be0*/  STL.64 [R1+0x3a8], R6 ;  /* 0x0003a80601007387 */ /* 0x0001e80000100a00 */
[----:B0-----:R-:W2:Y:S04]  /*f8bf0*/  LDL.LU.64 R6, [R1+0x39f8] ;  /* 0x0039f80001067983 */ /* 0x001ea80000300a00 */
[----:B------:R-:W3:Y:S04]  /*f8c00*/  LDL.LU.64 R4, [R1+0x39f0] ;  /* 0x0039f00001047983 */ /* 0x000ee80000300a00 */
[----:B------:R-:W-:Y:S04]  /*f8c10*/  STSM.16.M88.4 [R28], R12 ;  /* 0x0000000c1c007844 */ /* 0x000fe80000000200 */
[----:B------:R0:W-:Y:S01]  /*f8c20*/  STSM.16.M88.4 [R28+0x200], R8 ;  /* 0x000200081c007844 */ /* 0x0001e20000000200 */
[----:B------:R-:W-:Y:S01]  /*f8c30*/  BAR.SYNC.DEFER_BLOCKING 0x0 ;  /* 0x0000000000007b1d */ /* 0x000fe20000010000 */
[----:B--2---:R-:W-:-:S02]  /*f8c40*/  PRMT R0, R7, 0x5410, R29 ;  /* 0x0000541007007816 */ /* 0x004fc4000000001d */
[----:B---3--:R-:W-:-:S03]  /*f8c50*/  PRMT R5, R6, 0x5410, R5 ;  /* 0x0000541006057816 */ /* 0x008fc60000000005 */
[----:B------:R-:W2:Y:S04]  /*f8c60*/  LDL.LU R6, [R1+0x8e8] ;  /* 0x0008e80001067983 */ /* 0x000ea80000300800 */
[----:B0-----:R-:W3:Y:S04]  /*f8c70*/  LDL.LU R8, [R1+0xa80] ;  /* 0x000a800001087983 */ /* 0x001ee80000300800 */
[----:B------:R-:W2:Y:S04]  /*f8c80*/  LDL.LU R29, [R1+0x8e4] ;  /* 0x0008e400011d7983 */ /* 0x000ea80000300800 */
[----:B------:R-:W3:Y:S04]  /*f8c90*/  LDL.LU R9, [R1+0xa7c] ;  /* 0x000a7c0001097983 */ /* 0x000ee80000300800 */
[----:B------:R-:W2:Y:S04]  /*f8ca0*/  LDL.LU R7, [R1+0x8dc] ;  /* 0x0008dc0001077983 */ /* 0x000ea80000300800 */
[----:B--2---:R0:W-:Y:S04]  /*f8cb0*/  STL.64 [R1+0x39c8], R6 ;  /* 0x0039c80601007387 */ /* 0x0041e80000100a00 */
[----:B------:R-:W2:Y:S04]  /*f8cc0*/  LDL.LU R10, [R1+0xa78] ;  /* 0x000a7800010a7983 */ /* 0x000ea80000300800 */
[----:B------:R-:W2:Y:S01]  /*f8cd0*/  LDL.LU R11, [R1+0xa74] ;  /* 0x000a7400010b7983 */ /* 0x000ea20000300800 */
[----:B0-----:R-:W-:-:S03]  /*f8ce0*/  IMAD.MOV.U32 R6, RZ, RZ, R0 ;  /* 0x000000ffff067224 */ /* 0x001fc600078e0000 */
[----:B--2---:R4:W-:Y:S04]  /*f8cf0*/  STL.64 [R1+0x39d8], R10 ;  /* 0x0039d80a01007387 */ /* 0x0049e80000100a00 */
[----:B---3--:R0:W-:Y:S04]  /*f8d00*/  STL.64 [R1+0x39d0], R8 ;  /* 0x0039d00801007387 */ /* 0x0081e80000100a00 */
[----:B------:R-:W2:Y:S01]  /*f8d10*/  LDL.LU R12, [R1+0xa70] ;  /* 0x000a7000010c7983 */ /* 0x000ea20000300800 */
[----:B----4-:R-:W-:-:S03]  /*f8d20*/  PRMT R10, R22, 0x5410, R21 ;  /* 0x00005410160a7816 */ /* 0x010fc60000000015 */
[----:B------:R-:W3:Y:S01]  /*f8d30*/  LDL.LU R13, [R1+0xa6c] ;  /* 0x000a6c00010d7983 */ /* 0x000ee20000300800 */
[----:B------:R-:W-:Y:S02]  /*f8d40*/  PRMT R11, R24, 0x5410, R23 ;  /* 0x00005410180b7816 */ /* 0x000fe40000000017 */
[----:B0-----:R-:W-:Y:S01]  /*f8d50*/  PRMT R8, R19, 0x5410, R17 ;  /* 0x0000541013087816 */ /* 0x001fe20000000011 */
[----:B------:R-:W4:Y:S01]  /*f8d60*/  LDL.LU R0, [R1+0x3fc] ;  /* 0x0003fc0001007983 */ /* 0x000f220000300800 */
[----:B------:R-:W-:-:S03]  /*f8d70*/  PRMT R9, R20, 0x5410, R18 ;  /* 0x0000541014097816 */ /* 0x000fc60000000012 */
[----:B------:R-:W-:Y:S04]  /*f8d80*/  STL.64 [R1+0x39e8], R10 ;  /* 0x0039e80a01007387 */ /* 0x000fe80000100a00 */
[----:B------:R-:W-:Y:S04]  /*f8d90*/  STL.64 [R1+0x39e0], R8 ;  /* 0x0039e00801007387 */ /* 0x000fe80000100a00 */
[----:B------:R-:W2:Y:S01]  /*f8da0*/  LDL.LU.64 R14, [R1+0x2bc0] ;  /* 0x002bc000010e7983 */ /* 0x000ea20000300a00 */
[----:B------:R-:W-:-:S03]  /*f8db0*/  PRMT R4, R4, 0x5410, R16 ;  /* 0x0000541004047816 */ /* 0x000fc60000000010 */
[----:B------:R-:W0:Y:S04]  /*f8dc0*/  LDS.128 R8, [R26] ;  /* 0x000000001a087984 */ /* 0x000e280000000c00 */
[----:B--2---:R1:W-:Y:S04]  /*f8dd0*/  STL.64 [R1+0x3998], R14 ;  /* 0x0039980e01007387 */ /* 0x0043e80000100a00 */
[----:B-1----:R-:W2:Y:S04]  /*f8de0*/  LDL.LU R14, [R1+0x8cc] ;  /* 0x0008cc00010e7983 */ /* 0x002ea80000300800 */
[----:B------:R-:W2:Y:S04]  /*f8df0*/  LDL.LU R15, [R1+0xa68] ;  /* 0x000a6800010f7983 */ /* 0x000ea80000300800 */
[----:B------:R-:W2:Y:S04]  /*f8e00*/  LDL.LU.64 R16, [R1+0x2bb0] ;  /* 0x002bb00001107983 */ /* 0x000ea80000300a00 */
[----:B------:R-:W2:Y:S01]  /*f8e10*/  LDL.LU.64 R18, [R1+0x2bb8] ;  /* 0x002bb80001127983 */ /* 0x000ea20000300a00 */
[----:B------:R-:W-:-:S03]  /*f8e20*/  PRMT R7, R3, 0x5410, R25 ;  /* 0x0000541003077816 */ /* 0x000fc60000000019 */
[----:B--2---:R1:W-:Y:S04]  /*f8e30*/  STL.64 [R1+0x39a8], R18 ;  /* 0x0039a81201007387 */ /* 0x0043e80000100a00 */
[----:B-1----:R-:W2:Y:S04]  /*f8e40*/  LDL.LU R18, [R1+0x8d4] ;  /* 0x0008d40001127983 */ /* 0x002ea80000300800 */
[----:B------:R-:W3:Y:S04]  /*f8e50*/  LDL.LU R19, [R1+0x8d0] ;  /* 0x0008d00001137983 */ /* 0x000ee80000300800 */
[----:B------:R1:W-:Y:S04]  /*f8e60*/  STL.64 [R1+0x39a0], R16 ;  /* 0x0039a01001007387 */ /* 0x0003e80000100a00 */
[----:B-1----:R-:W2:Y:S04]  /*f8e70*/  LDL R16, [R1+0xa0] ;  /* 0x0000a00001107983 */ /* 0x002ea80000100800 */
[----:B------:R-:W2:Y:S04]  /*f8e80*/  LDL.LU R17, [R1+0x8d8] ;  /* 0x0008d80001117983 */ /* 0x000ea80000300800 */
[----:B------:R-:W2:Y:S04]  /*f8e90*/  LDL.LU R3, [R1+0x344] ;  /* 0x0003440001037983 */ /* 0x000ea80000300800 */
[----:B------:R-:W2:Y:S04]  /*f8ea0*/  LDL.LU.64 R20, [R1+0x2ba8] ;  /* 0x002ba80001147983 */ /* 0x000ea80000300a00 */
[----:B0-----:R-:W-:Y:S04]  /*f8eb0*/  STL.64 [R1+0x390], R8 ;  /* 0x0003900801007387 */ /* 0x001fe80000100a00 */
[----:B------:R-:W-:Y:S04]  /*f8ec0*/  STL.64 [R1+0x398], R10 ;  /* 0x0003980a01007387 */ /* 0x000fe80000100a00 */
[----:B------:R-:W0:Y:S04]  /*f8ed0*/  LDS.128 R8, [R26+0x400] ;  /* 0x000400001a087984 */ /* 0x000e280000000c00 */
[----:B0-----:R-:W-:Y:S04]  /*f8ee0*/  STL.64 [R1+0x380], R8 ;  /* 0x0003800801007387 */ /* 0x001fe80000100a00 */
[----:B------:R0:W-:Y:S04]  /*f8ef0*/  STL.64 [R1+0x388], R10 ;  /* 0x0003880a01007387 */ /* 0x0001e80000100a00 */
[----:B0-----:R-:W2:Y:S04]  /*f8f00*/  LDL.LU.64 R10, [R1+0x39e8] ;  /* 0x0039e800010a7983 */ /* 0x001ea80000300a00 */
[----:B------:R-:W2:Y:S01]  /*f8f10*/  LDL.LU.64 R8, [R1+0x39e0] ;  /* 0x0039e00001087983 */ /* 0x000ea20000300a00 */
[----:B------:R-:W-:Y:S06]  /*f8f20*/  BAR.SYNC.DEFER_BLOCKING 0x0 ;  /* 0x0000000000007b1d */ /* 0x000fec0000010000 */
[----:B------:R-:W3:Y:S04]  /*f8f30*/  LDL.LU.64 R22, [R1+0x2ba0] ;  /* 0x002ba00001167983 */ /* 0x000ee80000300a00 */
[----:B------:R-:W3:Y:S04]  /*f8f40*/  LDL.LU.64 R24, [R1+0x2b98] ;  /* 0x002b980001187983 */ /* 0x000ee80000300a00 */
[----:B--2---:R0:W-:Y:S04]  /*f8f50*/  STSM.16.M88.4 [R28], R8 ;  /* 0x000000081c007844 */ /* 0x0041e80000000200 */
[----:B------:R1:W-:Y:S04]  /*f8f60*/  STSM.16.M88.4 [R28+0x200], R4 ;  /* 0x000200041c007844 */ /* 0x0003e80000000200 */
[----:B0-----:R-:W2:Y:S04]  /*f8f70*/  LDL.LU.64 R10, [R1+0x39d8] ;  /* 0x0039d800010a7983 */ /* 0x001ea80000300a00 */
[----:B------:R-:W2:Y:S04]  /*f8f80*/  LDL.LU.64 R8, [R1+0x39d0] ;  /* 0x0039d00001087983 */ /* 0x000ea80000300a00 */
[----:B-1----:R-:W4:Y:S04]  /*f8f90*/  LDL.LU.64 R6, [R1+0x39c8] ;  /* 0x0039c80001067983 */ /* 0x002f280000300a00 */
[----:B------:R-:W4:Y:S01]  /*f8fa0*/  LDL.LU.64 R4, [R1+0x2b90] ;  /* 0x002b900001047983 */ /* 0x000f220000300a00 */
[----:B------:R-:W-:Y:S01]  /*f8fb0*/  ISETP.LT.AND P6, PT, R16, UR27, !P6 ;  /* 0x0000001b10007c0c */ /* 0x000fe2000f7c1270 */
[----:B------:R-:W0:Y:S01]  /*f8fc0*/  LDCU UR27, c[0x0][0x39c] ;  /* 0x00007380ff1b77ac */ /* 0x000e220008000800 */
[----:B------:R-:W-:-:S02]  /*f8fd0*/  PRMT R12, R12, 0x5410, R18 ;  /* 0x000054100c0c7816 */ /* 0x000fc40000000012 */
[----:B---3--:R-:W-:Y:S02]  /*f8fe0*/  PRMT R13, R13, 0x5410, R19 ;  /* 0x000054100d0d7816 */ /* 0x008fe40000000013 */
[----:B------:R-:W-:Y:S01]  /*f8ff0*/  PRMT R14, R15, 0x5410, R14 ;  /* 0x000054100f0e7816 */ /* 0x000fe2000000000e */
[----:B------:R-:W-:Y:S01]  /*f9000*/  BAR.SYNC.DEFER_BLOCKING 0x0 ;  /* 0x0000000000007b1d */ /* 0x000fe20000010000 */
[----:B--2---:R-:W-:Y:S02]  /*f9010*/  PRMT R9, R9, 0x5410, R29 ;  /* 0x0000541009097816 */ /* 0x004fe4000000001d */
[----:B----4-:R-:W-:-:S03]  /*f9020*/  PRMT R8, R8, 0x5410, R6 ;  /* 0x0000541008087816 */ /* 0x010fc60000000006 */
[----:B------:R-:W2:Y:S01]  /*f9030*/  LDL.LU R6, [R1+0x39c0] ;  /* 0x0039c00001067983 */ /* 0x000ea20000300800 */
[----:B------:R-:W-:-:S03]  /*f9040*/  PRMT R10, R10, 0x5410, R7 ;  /* 0x000054100a0a7816 */ /* 0x000fc60000000007 */
[----:B------:R-:W3:Y:S04]  /*f9050*/  LDL.LU R29, [R1+0x39bc] ;  /* 0x0039bc00011d7983 */ /* 0x000ee80000300800 */
[----:B------:R-:W4:Y:S01]  /*f9060*/  LDL.LU R7, [R1+0x39b8] ;  /* 0x0039b80001077983 */ /* 0x000f220000300800 */
[----:B------:R-:W-:-:S03]  /*f9070*/  PRMT R11, R11, 0x5410, R17 ;  /* 0x000054100b0b7816 */ /* 0x000fc60000000011 */
[----:B------:R-:W1:Y:S01]  /*f9080*/  LDS.128 R16, [R26] ;  /* 0x000000001a107984 */ /* 0x000e620000000c00 */
[----:B----4-:R-:W-:-:S03]  /*f9090*/  PRMT R15, R7, 0x5410, R0 ;  /* 0x00005410070f7816 */ /* 0x010fc60000000000 */
[----:B------:R-:W4:Y:S04]  /*f90a0*/  LDL.LU R7, [R1+0x39b4] ;  /* 0x0039b40001077983 */ /* 0x000f280000300800 */
[----:B-1----:R-:W-:Y:S04]  /*f90b0*/  STL.64 [R1+0x370], R16 ;  /* 0x0003701001007387 */ /* 0x002fe80000100a00 */
[----:B------:R-:W-:Y:S04]  /*f90c0*/  STL.64 [R1+0x378], R18 ;  /* 0x0003781201007387 */ /* 0x000fe80000100a00 */
[----:B------:R1:W0:Y:S01]  /*f90d0*/  LDS.128 R16, [R26+0x400] ;  /* 0x000400001a107984 */ /* 0x0002220000000c00 */
[----:B------:R-:W-:Y:S06]  /*f90e0*/  BAR.SYNC.DEFER_BLOCKING 0x0 ;  /* 0x0000000000007b1d */ /* 0x000fec0000010000 */
[----:B-1----:R-:W2:Y:S04]  /*f90f0*/  LDL.LU R26, [R1+0x39b0] ;  /* 0x0039b000011a7983 */ /* 0x002ea80000300800 */
[----:B------:R-:W-:Y:S04]  /*f9100*/  STSM.16.M88.4 [R28], R12 ;  /* 0x0000000c1c007844 */ /* 0x000fe80000000200 */
[----:B0-----:R-:W-:Y:S04]  /*f9110*/  STL.64 [R1+0x360], R16 ;  /* 0x0003601001007387 */ /* 0x001fe80000100a00 */
[----:B------:R0:W-:Y:S04]  /*f9120*/  STL.64 [R1+0x368], R18 ;  /* 0x0003681201007387 */ /* 0x0001e80000100a00 */
[----:B0-----:R-:W2:Y:S04]  /*f9130*/  LDL.LU.64 R18, [R1+0x39a8] ;  /* 0x0039a80001127983 */ /* 0x001ea80000300a00 */
[----:B------:R-:W2:Y:S04]  /*f9140*/  LDL.LU.64 R16, [R1+0x39a0] ;  /* 0x0039a00001107983 */ /* 0x000ea80000300a00 */
[----:B------:R-:W2:Y:S04]  /*f9150*/  LDL.LU.64 R14, [R1+0x3998] ;  /* 0x00399800010e7983 */ /* 0x000ea80000300a00 */
[----:B------:R0:W-:Y:S01]  /*f9160*/  STSM.16.M88.4 [R28+0x200], R8 ;  /* 0x000200081c007844 */ /* 0x0001e20000000200 */
[C---:B---3--:R-:W-:Y:S01]  /*f9170*/  PRMT R0, R29.reuse, 0x7770, RZ ;  /* 0x000077701d007816 */ /* 0x048fe200000000ff */
[----:B------:R-:W-:Y:S01]  /*f9180*/  BAR.SYNC.DEFER_BLOCKING 0x0 ;  /* 0x0000000000007b1d */ /* 0x000fe20000010000 */
[----:B0-----:R-:W-:-:S05]  /*f9190*/  PRMT R28, R29, 0x7771, RZ ;  /* 0x000077711d1c7816 */ /* 0x001fca00000000ff */
[----:B------:R-:W3:Y:S04]  /*f91a0*/  LDL.LU.64 R8, [R1+0x3990] ;  /* 0x0039900001087983 */ /* 0x000ee80000300a00 */
[----:B--2---:R-:W-:Y:S04]  /*f91b0*/  @P6 STG.E.U8 desc[UR62][R14.64], R0 ;  /* 0x000000000e006986 */ /* 0x004fe8000c10113e */
[----:B------:R0:W-:Y:S02]  /*f91c0*/  @P5 STG.E.U8 desc[UR62][R16.64], R28 ;  /* 0x0000001c10005986 */ /* 0x0001e4000c10113e */
[----:B0-----:R-:W-:-:S05]  /*f91d0*/  PRMT R28, R29, 0x7772, RZ ;  /* 0x000077721d1c7816 */ /* 0x001fca00000000ff */
[----:B------:R0:W-:Y:S02]  /*f91e0*/  @P4 STG.E.U8 desc[UR62][R18.64], R28 ;  /* 0x0000001c12004986 */ /* 0x0001e4000c10113e */
[----:B0-----:R-:W-:Y:S02]  /*f91f0*/  PRMT R28, R29, 0x7773, RZ ;  /* 0x000077731d1c7816 */ /* 0x001fe400000000ff */
[----:B------:R-:W2:Y:S04]  /*f9200*/  LDL.LU R29, [R1+0x3988] ;  /* 0x00398800011d7983 */ /* 0x000ea80000300800 */
[----:B------:R0:W-:Y:S02]  /*f9210*/  @P3 STG.E.U8 desc[UR62][R20.64], R28 ;  /* 0x0000001c14003986 */ /* 0x0001e4000c10113e */
[----:B0-----:R-:W-:-:S05]  /*f9220*/  PRMT R28, R3, 0x7770, RZ ;  /* 0x00007770031c7816 */ /* 0x001fca00000000ff */
[----:B------:R0:W-:Y:S02]  /*f9230*/  @P2 STG.E.U8 desc[UR62][R22.64], R28 ;  /* 0x0000001c16002986 */ /* 0x0001e4000c10113e */
[----:B0-----:R-:W-:-:S05]  /*f9240*/  PRMT R28, R3, 0x7771, RZ ;  /* 0x00007771031c7816 */ /* 0x001fca00000000ff */
[----:B------:R0:W-:Y:S04]  /*f9250*/  @P1 STG.E.U8 desc[UR62][R24.64], R28 ;  /* 0x0000001c18001986 */ /* 0x0001e8000c10113e */
[----:B0-----:R-:W2:Y:S01]  /*f9260*/  LDL.LU.64 R24, [R1+0x2b88] ;  /* 0x002b880001187983 */ /* 0x001ea20000300a00 */
[----:B----4-:R-:W-:Y:S02]  /*f9270*/  LOP3.LUT P6, RZ, R7, 0x100000, RZ, 0xc0, !PT ;  /* 0x0010000007ff7812 */ /* 0x010fe400078cc0ff */
[----:B------:R-:W-:Y:S01]  /*f9280*/  LOP3.LUT R26, R26, 0xefffffff, RZ, 0xc0, !PT ;  /* 0xefffffff1a1a7812 */ /* 0x000fe200078ec0ff */
[----:B------:R-:W4:Y:S10]  /*f9290*/  LDL.LU.64 R14, [R1+0x2b80] ;  /* 0x002b8000010e7983 */ /* 0x000f340000300a00 */
[----:B------:R-:W-:-:S02]  /*f92a0*/  @P6 LOP3.LUT R26, R26, 0x10000000, RZ, 0xfc, !PT ;  /* 0x100000001a1a6812 */ /* 0x000fc400078efcff */
[----:B------:R-:W-:Y:S02]  /*f92b0*/  LOP3.LUT P6, RZ, R7, 0x40000, RZ, 0xc0, !PT ;  /* 0x0004000007ff7812 */ /* 0x000fe400078cc0ff */
[----:B------:R-:W-:-:S11]  /*f92c0*/  LOP3.LUT R26, R26, 0xdfffffff, RZ, 0xc0, !PT ;  /* 0xdfffffff1a1a7812 */ /* 0x000fd600078ec0ff */
[----:B------:R-:W-:Y:S02]  /*f92d0*/  @P6 LOP3.LUT R26, R26, 0x20000000, RZ, 0xfc, !PT ;  /* 0x200000001a1a6812 */ /* 0x000fe400078efcff */
[----:B------:R-:W-:Y:S02]  /*f92e0*/  LOP3.LUT P6, RZ, R7, 0x10000, RZ, 0xc0, !PT ;  /* 0x0001000007ff7812 */ /* 0x000fe400078cc0ff */
[----:B------:R-:W-:Y:S02]  /*f92f0*/  LOP3.LUT R26, R26, 0xbfffffff, RZ, 0xc0, !PT ;  /* 0xbfffffff1a1a7812 */ /* 0x000fe400078ec0ff */
[----:B---3--:R-:W-:Y:S02]  /*f9300*/  LOP3.LUT P3, RZ, R8, 0x40000, RZ, 0xc0, !PT ;  /* 0x0004000008ff7812 */ /* 0x008fe4000786c0ff */
[----:B------:R-:W-:-:S07]  /*f9310*/  PRMT R28, R3, 0x7772, RZ ;  /* 0x00007772031c7816 */ /* 0x000fce00000000ff */
[----:B------:R-:W-:Y:S02]  /*f9320*/  @P6 LOP3.LUT R26, R26, 0x40000000, RZ, 0xfc, !PT ;  /* 0x400000001a1a6812 */ /* 0x000fe400078efcff */
[----:B------:R-:W-:Y:S02]  /*f9330*/  LOP3.LUT P6, RZ, R7, 0x4000, RZ, 0xc0, !PT ;  /* 0x0000400007ff7812 */ /* 0x000fe400078cc0ff */
[----:B------:R-:W-:Y:S01]  /*f9340*/  LOP3.LUT R26, R26, 0x7fffffff, RZ, 0xc0, !PT ;  /* 0x7fffffff1a1a7812 */ /* 0x000fe200078ec0ff */
[----:B------:R0:W-:Y:S10]  /*f9350*/  @P0 STG.E.U8 desc[UR62][R4.64], R28 ;  /* 0x0000001c04000986 */ /* 0x0001f4000c10113e */
[----:B------:R-:W-:Y:S01]  /*f9360*/  @P6 LOP3.LUT R26, R26, 0x80000000, RZ, 0xfc, !PT ;  /* 0x800000001a1a6812 */ /* 0x000fe200078efcff */
[----:B0-----:R-:W3:Y:S01]  /*f9370*/  LDL.LU.64 R4, [R1+0x2b78] ;  /* 0x002b780001047983 */ /* 0x001ee20000300a00 */
[----:B------:R-:W-:-:S03]  /*f9380*/  PRMT R28, R3, 0x7773, RZ ;  /* 0x00007773031c7816 */ /* 0x000fc600000000ff */
[----:B------:R-:W3:Y:S04]  /*f9390*/  LDL.LU.64 R16, [R1+0x2b70] ;  /* 0x002b700001107983 */ /* 0x000ee80000300a00 */
[----:B------:R-:W3:Y:S04]  /*f93a0*/  LDL.LU R18, [R1+0x348] ;  /* 0x0003480001127983 */ /* 0x000ee80000300800 */
[----:B------:R-:W4:Y:S04]  /*f93b0*/  LDL.LU.64 R20, [R1+0x2b68] ;  /* 0x002b680001147983 */ /* 0x000f280000300a00 */
[----:B------:R-:W4:Y:S04]  /*f93c0*/  LDL.LU.64 R22, [R1+0x2b60] ;  /* 0x002b600001167983 */ /* 0x000f280000300a00 */
[----:B------:R-:W4:Y:S04]  /*f93d0*/  LDL.LU R0, [R1+0x34c] ;  /* 0x00034c0001007983 */ /* 0x000f280000300800 */
[----:B------:R-:W-:Y:S04]  /*f93e0*/  STL.64 [R1+0x3978], R26 ;  /* 0x0039781a01007387 */ /* 0x000fe80000100a00 */
[----:B------:R-:W-:Y:S04]  /*f93f0*/  STL.64 [R1+0x37a8], R8 ;  /* 0x0037a80801007387 */ /* 0x000fe80000100a00 */
[----:B--2---:R0:W-:Y:S04]  /*f9400*/  @P3 STG.E.U8 desc[UR62][R24.64], R28 ;  /* 0x0000001c18003986 */ /* 0x0041e8000c10113e */
[----:B0-----:R-:W2:Y:S04]  /*f9410*/  LDL.LU.64 R24, [R1+0x2b58] ;  /* 0x002b580001187983 */ /* 0x001ea80000300a00 */
[----:B------:R-:W2:Y:S01]  /*f9420*/  LDL.LU.64 R26, [R1+0x2b48] ;  /* 0x002b4800011a7983 */ /* 0x000ea20000300a00 */
[----:B------:R-:W-:-:S02]  /*f9430*/  LOP3.LUT P6, RZ, R7, 0x2000, RZ, 0xc0, !PT ;  /* 0x0000200007ff7812 */ /* 0x000fc400078cc0ff */
[----:B------:R-:W-:-:S11]  /*f9440*/  LOP3.LUT R29, R29, 0xfffffffe, RZ, 0xc0, !PT ;  /* 0xfffffffe1d1d7812 */ /* 0x000fd600078ec0ff */
[----:B------:R-:W-:Y:S02]  /*f9450*/  @P6 LOP3.LUT R29, R29, 0x1, RZ, 0xfc, !PT ;  /* 0x000000011d1d6812 */ /* 0x000fe400078efcff */
[----:B------:R-:W-:Y:S02]  /*f9460*/  LOP3.LUT P6, RZ, R7, 0x400, RZ, 0xc0, !PT ;  /* 0x0000040007ff7812 */ /* 0x000fe400078cc0ff */
[----:B------:R-:W-:-:S11]  /*f9470*/  LOP3.LUT R29, R29, 0xfffffffd, RZ, 0xc0, !PT ;  /* 0xfffffffd1d1d7812 */ /* 0x000fd600078ec0ff */
[----:B------:R-:W-:Y:S02]  /*f9480*/  @P6 LOP3.LUT R29, R29, 0x2, RZ, 0xfc, !PT ;  /* 0x000000021d1d6812 */ /* 0x000fe400078efcff */
[C---:B------:R-:W-:Y:S02]  /*f9490*/  LOP3.LUT P6, RZ, R8.reuse, 0x400000, RZ, 0xc0, !PT ;  /* 0x0040000008ff7812 */ /* 0x040fe400078cc0ff */
[----:B------:R-:W-:Y:S02]  /*f94a0*/  LOP3.LUT R29, R29, 0xfffffffb, RZ, 0xc0, !PT ;  /* 0xfffffffb1d1d7812 */ /* 0x000fe400078ec0ff */
[C---:B------:R-:W-:Y:S02]  /*f94b0*/  LOP3.LUT P2, RZ, R8.reuse, 0x200000, RZ, 0xc0, !PT ;  /* 0x0020000008ff7812 */ /* 0x040fe4000784c0ff */
[----:B------:R-:W-:-:S07]  /*f94c0*/  LOP3.LUT P1, RZ, R8, 0x800000, RZ, 0xc0, !PT ;  /* 0x0080000008ff7812 */ /* 0x000fce000782c0ff */
[----:B------:R-:W-:Y:S02]  /*f94d0*/  @P6 LOP3.LUT R29, R29, 0x4, RZ, 0xfc, !PT ;  /* 0x000000041d1d6812 */ /* 0x000fe400078efcff */
[C---:B------:R-:W-:Y:S02]  /*f94e0*/  LOP3.LUT P6, RZ, R8.reuse, 0x100000, RZ, 0xc0, !PT ;  /* 0x0010000008ff7812 */ /* 0x040fe400078cc0ff */
[----:B------:R-:W-:Y:S02]  /*f94f0*/  LOP3.LUT P0, RZ, R8, 0x1000000, RZ, 0xc0, !PT ;  /* 0x0100000008ff7812 */ /* 0x000fe4000780c0ff */
[----:B---3--:R-:W-:Y:S02]  /*f9500*/  PRMT R28, R18, 0x7770, RZ ;  /* 0x00007770121c7816 */ /* 0x008fe400000000ff */
[----:B------:R-:W-:-:S03]  /*f9510*/  LOP3.LUT R29, R29, 0xfffffff7, RZ, 0xc0, !PT ;  /* 0xfffffff71d1d7812 */ /* 0x000fc600078ec0ff */
[----:B----4-:R-:W-:Y:S04]  /*f9520*/  @P2 STG.E.U8 desc[UR62][R14.64], R28 ;  /* 0x0000001c0e002986 */ /* 0x010fe8000c10113e */
[----:B--2---:R0:W-:Y:S04]  /*f9530*/  STL.64 [R1+0x3980], R26 ;  /* 0x0039801a01007387 */ /* 0x0041e80000100a00 */
[----:B0-----:R-:W2:Y:S01]  /*f9540*/  LDL.LU.64 R26, [R1+0x2b50] ;  /* 0x002b5000011a7983 */ /* 0x001ea20000300a00 */
[----:B------:R-:W-:Y:S02]  /*f9550*/  PRMT R28, R18, 0x7771, RZ ;  /* 0x00007771121c7816 */ /* 0x000fe400000000ff */
[----:B------:R-:W-:-:S02]  /*f9560*/  @P6 LOP3.LUT R29, R29, 0x8, RZ, 0xfc, !PT ;  /* 0x000000081d1d6812 */ /* 0x000fc400078efcff */
[----:B------:R-:W-:Y:S01]  /*f9570*/  LOP3.LUT P6, RZ, R8, 0x2000000, RZ, 0xc0, !PT ;  /* 0x0200000008ff7812 */ /* 0x000fe200078cc0ff */
[----:B------:R0:W-:Y:S02]  /*f9580*/  @P1 STG.E.U8 desc[UR62][R4.64], R28 ;  /* 0x0000001c04001986 */ /* 0x0001e4000c10113e */
[C---:B0-----:R-:W-:Y:S02]  /*f9590*/  PRMT R28, R18.reuse, 0x7772, RZ ;  /* 0x00007772121c7816 */ /* 0x041fe400000000ff */
[----:B------:R-:W3:Y:S04]  /*f95a0*/  LDL.LU.64 R4, [R1+0x2b40] ;  /* 0x002b400001047983 */ /* 0x000ee80000300a00 */
[----:B------:R0:W-:Y:S04]  /*f95b0*/  @P0 STG.E.U8 desc[UR62][R16.64], R28 ;  /* 0x0000001c10000986 */ /* 0x0001e8000c10113e */
[----:B------:R-:W4:Y:S04]  /*f95c0*/  LDL.LU.64 R8, [R1+0x2b38] ;  /* 0x002b380001087983 */ /* 0x000f280000300a00 */
[----:B------:R-:W3:Y:S01]  /*f95d0*/  LDL.LU.64 R10, [R1+0x2b30] ;  /* 0x002b3000010a7983 */ /* 0x000ee20000300a00 */
[----:B0-----:R-:W-:-:S03]  /*f95e0*/  PRMT R28, R18, 0x7773, RZ ;  /* 0x00007773121c7816 */ /* 0x001fc600000000ff */
[----:B------:R-:W3:Y:S04]  /*f95f0*/  LDL.LU.64 R12, [R1+0x2b28] ;  /* 0x002b2800010c7983 */ /* 0x000ee80000300a00 */
[----:B------:R0:W-:Y:S01]  /*f9600*/  @P6 STG.E.U8 desc[UR62][R20.64], R28 ;  /* 0x0000001c14006986 */ /* 0x0001e2000c10113e */
[----:B------:R-:W-:-:S03]  /*f9610*/  LOP3.LUT P6, RZ, R29, 0x8, RZ, 0xc0, !PT ;  /* 0x000000081dff7812 */ /* 0x000fc600078cc0ff */
[----:B------:R-:W3:Y:S04]  /*f9620*/  LDL.LU R3, [R1+0x334] ;  /* 0x0003340001037983 */ /* 0x000ee80000300800 */
[----:B------:R-:W3:Y:S01]  /*f9630*/  LDL.LU.64 R14, [R1+0x2b20] ;  /* 0x002b2000010e7983 */ /* 0x000ee20000300a00 */
[----:B0-----:R-:W-:-:S03]  /*f9640*/  PRMT R28, R0, 0x7770, RZ ;  /* 0x00007770001c7816 */ /* 0x001fc600000000ff */
[----:B------:R-:W3:Y:S04]  /*f9650*/  LDL.LU.64 R16, [R1+0x2b18] ;  /* 0x002b180001107983 */ /* 0x000ee80000300a00 */
[----:B------:R0:W-:Y:S01]  /*f9660*/  @P6 STG.E.U8 desc[UR62][R22.64], R28 ;  /* 0x0000001c16006986 */ /* 0x0001e2000c10113e */
[----:B------:R-:W-:-:S03]  /*f9670*/  LOP3.LUT P6, RZ, R29, 0x4, RZ, 0xc0, !PT ;  /* 0x000000041dff7812 */ /* 0x000fc600078cc0ff */
[----:B------:R-:W3:Y:S04]  /*f9680*/  LDL.LU.64 R18, [R1+0x2b10] ;  /* 0x002b100001127983 */ /* 0x000ee80000300a00 */
[----:B------:R-:W3:Y:S01]  /*f9690*/  LDL.LU.64 R20, [R1+0x2b08] ;  /* 0x002b080001147983 */ /* 0x000ee20000300a00 */
[----:B0-----:R-:W-:-:S03]  /*f96a0*/  PRMT R28, R0, 0x7771, RZ ;  /* 0x00007771001c7816 */ /* 0x001fc600000000ff */
[----:B------:R-:W3:Y:S04]  /*f96b0*/  LDL.LU.64 R22, [R1+0x2b00] ;  /* 0x002b000001167983 */ /* 0x000ee80000300a00 */
[----:B------:R0:W-:Y:S01]  /*f96c0*/  @P6 STG.E.U8 desc[UR62][R24.64], R28 ;  /* 0x0000001c18006986 */ /* 0x0001e2000c10113e */
[C---:B------:R-:W-:Y:S02]  /*f96d0*/  LOP3.LUT P6, RZ, R29.reuse, 0x2, RZ, 0xc0, !PT ;  /* 0x000000021dff7812 */ /* 0x040fe400078cc0ff */
[----:B0-----:R-:W-:Y:S01]  /*f96e0*/  PRMT R28, R0, 0x7772, RZ ;  /* 0x00007772001c7816 */ /* 0x001fe200000000ff */
[----:B------:R-:W3:Y:S10]  /*f96f0*/  LDL.LU.64 R24, [R1+0x2af8] ;  /* 0x002af80001187983 */ /* 0x000ef40000300a00 */
[----:B--2---:R0:W-:Y:S04]  /*f9700*/  @P6 STG.E.U8 desc[UR62][R26.64], R28 ;  /* 0x0000001c1a006986 */ /* 0x0041e8000c10113e */
[----:B0-----:R-:W2:Y:S01]  /*f9710*/  LDL.LU.64 R26, [R1+0x3980] ;  /* 0x00398000011a7983 */ /* 0x001ea20000300a00 */
[----:B------:R-:W-:-:S02]  /*f9720*/  LOP3.LUT P6, RZ, R29, 0x1, RZ, 0xc0, !PT ;  /* 0x000000011dff7812 */ /* 0x000fc400078cc0ff */
[----:B------:R-:W-:-:S11]  /*f9730*/  PRMT R28, R0, 0x7773, RZ ;  /* 0x00007773001c7816 */ /* 0x000fd600000000ff */
[----:B--2---:R0:W-:Y:S04]  /*f9740*/  @P6 STG.E.U8 desc[UR62][R26.64], R28 ;  /* 0x0000001c1a006986 */ /* 0x0041e8000c10113e */
[----:B0-----:R-:W2:Y:S01]  /*f9750*/  LDL.LU.64 R26, [R1+0x3978] ;  /* 0x00397800011a7983 */ /* 0x001ea20000300a00 */
[----:B------:R-:W-:Y:S02]  /*f9760*/  PRMT R28, R6, 0x7770, RZ ;  /* 0x00007770061c7816 */ /* 0x000fe400000000ff */
[C---:B------:R-:W-:Y:S02]  /*f9770*/  LOP3.LUT P5, RZ, R7.reuse, 0x400000, RZ, 0xc0, !PT ;  /* 0x0040000007ff7812 */ /* 0x040fe400078ac0ff */
[----:B------:R-:W-:Y:S02]  /*f9780*/  LOP3.LUT P4, RZ, R7, 0x1000000, RZ, 0xc0, !PT ;  /* 0x0100000007ff7812 */ /* 0x000fe4000788c0ff */
[----:B--2---:R-:W-:-:S13]  /*f9790*/  LOP3.LUT P6, RZ, R26, 0x80000000, RZ, 0xc0, !PT ;  /* 0x800000001aff7812 */ /* 0x004fda00078cc0ff */
[----:B---3--:R0:W-:Y:S04]  /*f97a0*/  @P6 STG.E.U8 desc[UR62][R4.64], R28 ;  /* 0x0000001c04006986 */ /* 0x0081e8000c10113e */
[----:B0-----:R-:W2:Y:S01]  /*f97b0*/  LDL.LU.64 R4, [R1+0x3970] ;  /* 0x0039700001047983 */ /* 0x001ea20000300a00 */
[----:B------:R-:W-:Y:S02]  /*f97c0*/  LOP3.LUT P6, RZ, R26, 0x40000000, RZ, 0xc0, !PT ;  /* 0x400000001aff7812 */ /* 0x000fe400078cc0ff */
[----:B------:R-:W-:-:S11]  /*f97d0*/  PRMT R28, R6, 0x7771, RZ ;  /* 0x00007771061c7816 */ /* 0x000fd600000000ff */
[----:B----4-:R0:W-:Y:S01]  /*f97e0*/  @P6 STG.E.U8 desc[UR62][R8.64], R28 ;  /* 0x0000001c08006986 */ /* 0x0101e2000c10113e */
[----:B------:R-:W-:Y:S02]  /*f97f0*/  LOP3.LUT P6, RZ, R26, 0x20000000, RZ, 0xc0, !PT ;  /* 0x200000001aff7812 */ /* 0x000fe400078cc0ff */
[----:B0-----:R-:W-:-:S11]  /*f9800*/  PRMT R28, R6, 0x7772, RZ ;  /* 0x00007772061c7816 */ /* 0x001fd600000000ff */
[----:B------:R0:W-:Y:S01]  /*f9810*/  @P6 STG.E.U8 desc[UR62][R10.64], R28 ;  /* 0x0000001c0a006986 */ /* 0x0001e2000c10113e */
[----:B------:R-:W-:Y:S02]  /*f9820*/  LOP3.LUT P6, RZ, R26, 0x10000000, RZ, 0xc0, !PT ;  /* 0x100000001aff7812 */ /* 0x000fe400078cc0ff */
[----:B0-----:R-:W-:Y:S02]  /*f9830*/  PRMT R28, R6, 0x7773, RZ ;  /* 0x00007773061c7816 */ /* 0x001fe400000000ff */
[C---:B------:R-:W-:Y:S01]  /*f9840*/  LOP3.LUT P3, RZ, R7.reuse, 0x4000000, RZ, 0xc0, !PT ;  /* 0x0400000007ff7812 */ /* 0x040fe2000786c0ff */
[----:B------:R-:W3:Y:S08]  /*f9850*/  LDL.LU R6, [R1+0x396c] ;  /* 0x00396c0001067983 */ /* 0x000ef00000300800 */
[----:B------:R0:W-:Y:S01]  /*f9860*/  @P6 STG.E.U8 desc[UR62][R12.64], R28 ;  /* 0x0000001c0c006986 */ /* 0x0001e2000c10113e */
[----:B------:R-:W-:-:S02]  /*f9870*/  LOP3.LUT P2, RZ, R7, 0x10000000, RZ, 0xc0, !PT ;  /* 0x1000000007ff7812 */ /* 0x000fc4000784c0ff */
[----:B0-----:R-:W-:-:S05]  /*f9880*/  PRMT R28, R3, 0x7770, RZ ;  /* 0x00007770031c7816 */ /* 0x001fca00000000ff */
[----:B------:R0:W-:Y:S01]  /*f9890*/  @P5 STG.E.U8 desc[UR62][R14.64], R28 ;  /* 0x0000001c0e005986 */ /* 0x0001e2000c10113e */
[----:B------:R-:W-:Y:S02]  /*f98a0*/  LOP3.LUT P1, RZ, R7, 0x20000000, RZ, 0xc0, !PT ;  /* 0x2000000007ff7812 */ /* 0x000fe4000782c0ff */
[----:B0-----:R-:W-:-:S05]  /*f98b0*/  PRMT R28, R3, 0x7771, RZ ;  /* 0x00007771031c7816 */ /* 0x001fca00000000ff */
[----:B------:R0:W-:Y:S02]  /*f98c0*/  @P4 STG.E.U8 desc[UR62][R16.64], R28 ;  /* 0x0000001c10004986 */ /* 0x0001e4000c10113e */
[----:B0-----:R-:W-:-:S05]  /*f98d0*/  PRMT R28, R3, 0x7772, RZ ;  /* 0x00007772031c7816 */ /* 0x001fca00000000ff */
[----:B------:R0:W-:Y:S02]  /*f98e0*/  @P3 STG.E.U8 desc[UR62][R18.64], R28 ;  /* 0x0000001c12003986 */ /* 0x0001e4000c10113e */
[----:B0-----:R-:W-:-:S05]  /*f98f0*/  PRMT R28, R3, 0x7773, RZ ;  /* 0x00007773031c7816 */ /* 0x001fca00000000ff */
[----:B------:R0:W-:Y:S04]  /*f9900*/  @P2 STG.E.U8 desc[UR62][R20.64], R28 ;  /* 0x0000001c14002986 */ /* 0x0001e8000c10113e */
[----:B0-----:R-:W4:Y:S01]  /*f9910*/  LDL.LU.64 R20, [R1+0x2af0] ;  /* 0x002af00001147983 */ /* 0x001f220000300a00 */
[----:B--2---:R-:W-:-:S05]  /*f9920*/  PRMT R28, R5, 0x7770, RZ ;  /* 0x00007770051c7816 */ /* 0x004fca00000000ff */
[----:B------:R0:W-:Y:S04]  /*f9930*/  @P1 STG.E.U8 desc[UR62][R22.64], R28 ;  /* 0x0000001c16001986 */ /* 0x0001e8000c10113e */
[----:B0-----:R-:W2:Y:S01]  /*f9940*/  LDL.LU.64 R22, [R1+0x2ae8] ;  /* 0x002ae80001167983 */ /* 0x001ea20000300a00 */
[----:B------:R-:W-:Y:S02]  /*f9950*/  LOP3.LUT P0, RZ, R7, 0x80000000, RZ, 0xc0, !PT ;  /* 0x8000000007ff7812 */ /* 0x000fe4000780c0ff */
[----:B------:R-:W-:Y:S01]  /*f9960*/  PRMT R28, R5, 0x7771, RZ ;  /* 0x00007771051c7816 */ /* 0x000fe200000000ff */
[----:B------:R-:W2:Y:S04]  /*f9970*/  LDL.LU.64 R14, [R1+0x2ae0] ;  /* 0x002ae000010e7983 */ /* 0x000ea80000300a00 */
[----:B------:R-:W2:Y:S04]  /*f9980*/  LDL.LU.64 R16, [R1+0x2ad8] ;  /* 0x002ad80001107983 */ /* 0x000ea80000300a00 */
[----:B------:R-:W2:Y:S04]  /*f9990*/  LDL.LU.64 R18, [R1+0x2ad0] ;  /* 0x002ad00001127983 */ /* 0x000ea80000300a00 */
[----:B------:R0:W-:Y:S01]  /*f99a0*/  @P0 STG.E.U8 desc[UR62][R24.64], R28 ;  /* 0x0000001c18000986 */ /* 0x0001e2000c10113e */
[----:B---3--:R-:W-:-:S03]  /*f99b0*/  LOP3.LUT P3, RZ, R6, 0x1, RZ, 0xc0, !PT ;  /* 0x0000000106ff7812 */ /* 0x008fc6000786c0ff */
[----:B0-----:R-:W3:Y:S01]  /*f99c0*/  LDL.LU R24, [R1+0x33c] ;  /* 0x00033c0001187983 */ /* 0x001ee20000300800 */
[----:B------:R-:W-:Y:S02]  /*f99d0*/  LOP3.LUT P2, RZ, R6, 0x8, RZ, 0xc0, !PT ;  /* 0x0000000806ff7812 */ /* 0x000fe4000784c0ff */
[----:B------:R-:W-:-:S07]  /*f99e0*/  PRMT R28, R5, 0x7772, RZ ;  /* 0x00007772051c7816 */ /* 0x000fce00000000ff */
[----:B----4-:R0:W-:Y:S02]  /*f99f0*/  @P3 STG.E.U8 desc[UR62][R20.64], R28 ;  /* 0x0000001c14003986 */ /* 0x0101e4000c10113e */
[----:B0-----:R-:W-:Y:S02]  /*f9a00*/  PRMT R28, R5, 0x7773, RZ ;  /* 0x00007773051c7816 */ /* 0x001fe400000000ff */
[----:B------:R-:W4:Y:S04]  /*f9a10*/  LDL.LU.64 R20, [R1+0x2ac8] ;  /* 0x002ac80001147983 */ /* 0x000f280000300a00 */
[----:B------:R-:W3:Y:S04]  /*f9a20*/  LDL.LU R25, [R1+0x320] ;  /* 0x0003200001197983 */ /* 0x000ee80000300800 */
[----:B------:R-:W3:Y:S04]  /*f9a30*/  LDL.LU R5, [R1+0x3968] ;  /* 0x0039680001057983 */ /* 0x000ee80000300800 */
[----:B--2---:R0:W-:Y:S04]  /*f9a40*/  @P2 STG.E.U8 desc[UR62][R22.64], R28 ;  /* 0x0000001c16002986 */ /* 0x0041e8000c10113e */
[----:B0-----:R-:W2:Y:S04]  /*f9a50*/  LDL.LU.64 R22, [R1+0x2ac0] ;  /* 0x002ac00001167983 */ /* 0x001ea80000300a00 */
[----:B------:R-:W2:Y:S04]  /*f9a60*/  LDL.LU R3, [R1+0x324] ;  /* 0x0003240001037983 */ /* 0x000ea80000300800 */
[----:B--2---:R0:W-:Y:S04]  /*f9a70*/  STL.64 [R1+0x3950], R2 ;  /* 0x0039500201007387 */ /* 0x0041e80000100a00 */
[----:B------:R-:W-:Y:S04]  /*f9a80*/  STL.64 [R1+0x3640], R6 ;  /* 0x0036400601007387 */ /* 0x000fe80000100a00 */
[----:B0-----:R-:W2:Y:S04]  /*f9a90*/  LDL.LU.64 R2, [R1+0x2aa8] ;  /* 0x002aa80001027983 */ /* 0x001ea80000300a00 */
[----:B--2---:R0:W-:Y:S04]  /*f9aa0*/  STL.64 [R1+0x3958], R2 ;  /* 0x0039580201007387 */ /* 0x0041e80000100a00 */
[----:B0-----:R-:W2:Y:S01]  /*f9ab0*/  LDL.LU.64 R2, [R1+0x2ab0] ;  /* 0x002ab00001027983 */ /* 0x001ea20000300a00 */
[----:B------:R-:W-:-:S02]  /*f9ac0*/  LOP3.LUT P6, RZ, R6, 0x400000, RZ, 0xc0, !PT ;  /* 0x0040000006ff7812 */ /* 0x000fc400078cc0ff */
[----:B------:R-:W-:-:S11]  /*f9ad0*/  LOP3.LUT R26, R26, 0xffefffff, RZ, 0xc0, !PT ;  /* 0xffefffff1a1a7812 */ /* 0x000fd600078ec0ff */
[----:B------:R-:W-:Y:S02]  /*f9ae0*/  @P6 LOP3.LUT R26, R26, 0x100000, RZ, 0xfc, !PT ;  /* 0x001000001a1a6812 */ /* 0x000fe400078efcff */
[----:B------:R-:W-:Y:S02]  /*f9af0*/  LOP3.LUT P6, RZ, R6, 0x200000, RZ, 0xc0, !PT ;  /* 0x0020000006ff7812 */ /* 0x000fe400078cc0ff */
        /* <DEDUP_REMOVED lines=12> */
[----:B------:R-:W-:Y:S01]  /*f9bc0*/  LOP3.LUT R26, R26, 0xfdffffff, RZ, 0xc0, !PT ;  /* 0xfdffffff1a1a7812 */ /* 0x000fe200078ec0ff */
[----:B--2---:R0:W-:Y:S04]  /*f9bd0*/  STL.64 [R1+0x3960], R2 ;  /* 0x0039600201007387 */ /* 0x0041e80000100a00 */
[----:B0-----:R-:W2:Y:S06]  /*f9be0*/  LDL.LU.64 R2, [R1+0x2ab8] ;  /* 0x002ab80001027983 */ /* 0x001eac0000300a00 */
[----:B------:R-:W-:-:S02]  /*f9bf0*/  @P6 LOP3.LUT R26, R26, 0x2000000, RZ, 0xfc, !PT ;  /* 0x020000001a1a6812 */ /* 0x000fc400078efcff */
[----:B------:R-:W-:Y:S02]  /*f9c00*/  LOP3.LUT P6, RZ, R6, 0x1000, RZ, 0xc0, !PT ;  /* 0x0000100006ff7812 */ /* 0x000fe400078cc0ff */
[----:B------:R-:W-:Y:S02]  /*f9c10*/  LOP3.LUT R26, R26, 0xfbffffff, RZ, 0xc0, !PT ;  /* 0xfbffffff1a1a7812 */ /* 0x000fe400078ec0ff */
[----:B------:R-:W-:-:S09]  /*f9c20*/  LOP3.LUT P1, RZ, R6, 0x10, RZ, 0xc0, !PT ;  /* 0x0000001006ff7812 */ /* 0x000fd2000782c0ff */
[----:B------:R-:W-:Y:S02]  /*f9c30*/  @P6 LOP3.LUT R26, R26, 0x4000000, RZ, 0xfc, !PT ;  /* 0x040000001a1a6812 */ /* 0x000fe400078efcff */
[C---:B------:R-:W-:Y:S02]  /*f9c40*/  LOP3.LUT P6, RZ, R6.reuse, 0x400, RZ, 0xc0, !PT ;  /* 0x0000040006ff7812 */ /* 0x040fe400078cc0ff */
[----:B------:R-:W-:Y:S02]  /*f9c50*/  LOP3.LUT P0, RZ, R6, 0x40, RZ, 0xc0, !PT ;  /* 0x0000004006ff7812 */ /* 0x000fe4000780c0ff */
[----:B------:R-:W-:Y:S02]  /*f9c60*/  LOP3.LUT R26, R26, 0xf7ffffff, RZ, 0xc0, !PT ;  /* 0xf7ffffff1a1a7812 */ /* 0x000fe400078ec0ff */
[----:B---3--:R-:W-:-:S05]  /*f9c70*/  PRMT R28, R24, 0x7770, RZ ;  /* 0x00007770181c7816 */ /* 0x008fca00000000ff */
[----:B------:R0:W-:Y:S02]  /*f9c80*/  @P1 STG.E.U8 desc[UR62][R14.64], R28 ;  /* 0x0000001c0e001986 */ /* 0x0001e4000c10113e */
[----:B------:R-:W-:Y:S02]  /*f9c90*/  @P6 LOP3.LUT R26, R26, 0x8000000, RZ, 0xfc, !PT ;  /* 0x080000001a1a6812 */ /* 0x000fe400078efcff */
[----:B------:R-:W-:Y:S02]  /*f9ca0*/  LOP3.LUT P6, RZ, R6, 0x100, RZ, 0xc0, !PT ;  /* 0x0000010006ff7812 */ /* 0x000fe400078cc0ff */
[----:B0-----:R-:W-:-:S05]  /*f9cb0*/  PRMT R28, R24, 0x7771, RZ ;  /* 0x00007771181c7816 */ /* 0x001fca00000000ff */
[----:B------:R0:W-:Y:S02]  /*f9cc0*/  @P0 STG.E.U8 desc[UR62][R16.64], R28 ;  /* 0x0000001c10000986 */ /* 0x0001e4000c10113e */
[----:B0-----:R-:W-:-:S05]  /*f9cd0*/  PRMT R28, R24, 0x7772, RZ ;  /* 0x00007772181c7816 */ /* 0x001fca00000000ff */
[----:B------:R0:W-:Y:S01]  /*f9ce0*/  @P6 STG.E.U8 desc[UR62][R18.64], R28 ;  /* 0x0000001c12006986 */ /* 0x0001e2000c10113e */
[----:B------:R-:W-:Y:S02]  /*f9cf0*/  LOP3.LUT P6, RZ, R26, 0x8000000, RZ, 0xc0, !PT ;  /* 0x080000001aff7812 */ /* 0x000fe400078cc0ff */
[----:B0-----:R-:W-:-:S11]  /*f9d00*/  PRMT R28, R24, 0x7773, RZ ;  /* 0x00007773181c7816 */ /* 0x001fd600000000ff */
[----:B----4-:R0:W-:Y:S01]  /*f9d10*/  @P6 STG.E.U8 desc[UR62][R20.64], R28 ;  /* 0x0000001c14006986 */ /* 0x0101e2000c10113e */
[----:B------:R-:W-:Y:S02]  /*f9d20*/  LOP3.LUT P6, RZ, R26, 0x4000000, RZ, 0xc0, !PT ;  /* 0x040000001aff7812 */ /* 0x000fe400078cc0ff */
[----:B------:R-:W-:Y:S02]  /*f9d30*/  LOP3.LUT P5, RZ, R6, 0x2000000, RZ, 0xc0, !PT ;  /* 0x0200000006ff7812 */ /* 0x000fe400078ac0ff */
[----:B0-----:R-:W-:-:S09]  /*f9d40*/  PRMT R28, R25, 0x7770, RZ ;  /* 0x00007770191c7816 */ /* 0x001fd200000000ff */
[----:B------:R0:W-:Y:S01]  /*f9d50*/  @P6 STG.E.U8 desc[UR62][R22.64], R28 ;  /* 0x0000001c16006986 */ /* 0x0001e2000c10113e */
[----:B------:R-:W-:Y:S02]  /*f9d60*/  LOP3.LUT P6, RZ, R26, 0x2000000, RZ, 0xc0, !PT ;  /* 0x020000001aff7812 */ /* 0x000fe400078cc0ff */
[C---:B------:R-:W-:Y:S02]  /*f9d70*/  LOP3.LUT P4, RZ, R6.reuse, 0x4000000, RZ, 0xc0, !PT ;  /* 0x0400000006ff7812 */ /* 0x040fe4000788c0ff */
[C---:B------:R-:W-:Y:S02]  /*f9d80*/  LOP3.LUT P3, RZ, R6.reuse, 0x10000000, RZ, 0xc0, !PT ;  /* 0x1000000006ff7812 */ /* 0x040fe4000786c0ff */
[----:B------:R-:W-:Y:S02]  /*f9d90*/  LOP3.LUT P2, RZ, R6, 0x40000000, RZ, 0xc0, !PT ;  /* 0x4000000006ff7812 */ /* 0x000fe4000784c0ff */
[----:B------:R-:W3:Y:S04]  /*f9da0*/  LDL.LU.64 R6, [R1+0x2aa0] ;  /* 0x002aa00001067983 */ /* 0x000ee80000300a00 */
[----:B------:R-:W4:Y:S01]  /*f9db0*/  LDL.LU.64 R8, [R1+0x2a98] ;  /* 0x002a980001087983 */ /* 0x000f220000300a00 */
[----:B0-----:R-:W-:-:S03]  /*f9dc0*/  PRMT R28, R25, 0x7771, RZ ;  /* 0x00007771191c7816 */ /* 0x001fc600000000ff */
[----:B------:R-:W3:Y:S04]  /*f9dd0*/  LDL.LU.64 R10, [R1+0x2a90] ;  /* 0x002a9000010a7983 */ /* 0x000ee80000300a00 */
[----:B------:R-:W3:Y:S04]  /*f9de0*/  LDL.LU.64 R12, [R1+0x2a88] ;  /* 0x002a8800010c7983 */ /* 0x000ee80000300a00 */
[----:B------:R-:W3:Y:S04]  /*f9df0*/  LDL.LU.64 R14, [R1+0x2a80] ;  /* 0x002a8000010e7983 */ /* 0x000ee80000300a00 */
[----:B------:R-:W3:Y:S04]  /*f9e00*/  LDL.LU.64 R16, [R1+0x2a78] ;  /* 0x002a780001107983 */ /* 0x000ee80000300a00 */
[----:B------:R-:W3:Y:S04]  /*f9e10*/  LDL.LU.64 R18, [R1+0x2a70] ;  /* 0x002a700001127983 */ /* 0x000ee80000300a00 */
[----:B------:R-:W3:Y:S04]  /*f9e20*/  LDL.LU.64 R20, [R1+0x2a68] ;  /* 0x002a680001147983 */ /* 0x000ee80000300a00 */
[----:B------:R-:W3:Y:S04]  /*f9e30*/  LDL.LU R24, [R1+0x32c] ;  /* 0x00032c0001187983 */ /* 0x000ee80000300800 */
[----:B------:R-:W3:Y:S04]  /*f9e40*/  LDL.LU.64 R22, [R1+0x2a60] ;  /* 0x002a600001167983 */ /* 0x000ee80000300a00 */
[----:B--2---:R0:W-:Y:S04]  /*f9e50*/  @P6 STG.E.U8 desc[UR62][R2.64], R28 ;  /* 0x0000001c02006986 */ /* 0x0041e8000c10113e */
[----:B0-----:R-:W2:Y:S01]  /*f9e60*/  LDL.LU.64 R2, [R1+0x3960] ;  /* 0x0039600001027983 */ /* 0x001ea20000300a00 */
[----:B------:R-:W-:-:S02]  /*f9e70*/  LOP3.LUT P6, RZ, R26, 0x1000000, RZ, 0xc0, !PT ;  /* 0x010000001aff7812 */ /* 0x000fc400078cc0ff */
[----:B------:R-:W-:-:S11]  /*f9e80*/  PRMT R28, R25, 0x7772, RZ ;  /* 0x00007772191c7816 */ /* 0x000fd600000000ff */
[----:B--2---:R0:W-:Y:S04]  /*f9e90*/  @P6 STG.E.U8 desc[UR62][R2.64], R28 ;  /* 0x0000001c02006986 */ /* 0x0041e8000c10113e */
[----:B0-----:R-:W2:Y:S01]  /*f9ea0*/  LDL.LU.64 R2, [R1+0x3958] ;  /* 0x0039580001027983 */ /* 0x001ea20000300a00 */
[----:B------:R-:W-:Y:S02]  /*f9eb0*/  LOP3.LUT P6, RZ, R26, 0x800000, RZ, 0xc0, !PT ;  /* 0x008000001aff7812 */ /* 0x000fe400078cc0ff */
[----:B------:R-:W-:-:S11]  /*f9ec0*/  PRMT R28, R25, 0x7773, RZ ;  /* 0x00007773191c7816 */ /* 0x000fd600000000ff */
[----:B--2---:R0:W-:Y:S04]  /*f9ed0*/  @P6 STG.E.U8 desc[UR62][R2.64], R28 ;  /* 0x0000001c02006986 */ /* 0x0041e8000c10113e */
[----:B0-----:R-:W2:Y:S01]  /*f9ee0*/  LDL.LU.64 R2, [R1+0x3950] ;  /* 0x0039500001027983 */ /* 0x001ea20000300a00 */
[----:B------:R-:W-:Y:S02]  /*f9ef0*/  LOP3.LUT P6, RZ, R26, 0x400000, RZ, 0xc0, !PT ;  /* 0x004000001aff7812 */ /* 0x000fe400078cc0ff */
[C---:B------:R-:W-:Y:S02]  /*f9f00*/  LOP3.LUT P1, RZ, R5.reuse, 0x1, RZ, 0xc0, !PT ;  /* 0x0000000105ff7812 */ /* 0x040fe4000782c0ff */
[----:B------:R-:W-:Y:S02]  /*f9f10*/  LOP3.LUT P0, RZ, R5, 0x4, RZ, 0xc0, !PT ;  /* 0x0000000405ff7812 */ /* 0x000fe4000780c0ff */
[----:B--2---:R-:W-:-:S07]  /*f9f20*/  PRMT R28, R3, 0x7770, RZ ;  /* 0x00007770031c7816 */ /* 0x004fce00000000ff */
[----:B---3--:R0:W-:Y:S01]  /*f9f30*/  @P6 STG.E.U8 desc[UR62][R6.64], R28 ;  /* 0x0000001c06006986 */ /* 0x0081e2000c10113e */
[----:B------:R-:W-:Y:S02]  /*f9f40*/  LOP3.LUT P6, RZ, R26, 0x200000, RZ, 0xc0, !PT ;  /* 0x002000001aff7812 */ /* 0x000fe400078cc0ff */
[----:B0-----:R-:W-:-:S11]  /*f9f50*/  PRMT R28, R3, 0x7771, RZ ;  /* 0x00007771031c7816 */ /* 0x001fd600000000ff */
[----:B----4-:R0:W-:Y:S01]  /*f9f60*/  @P6 STG.E.U8 desc[UR62][R8.64], R28 ;  /* 0x0000001c08006986 */ /* 0x0101e2000c10113e */
[----:B------:R-:W-:Y:S02]  /*f9f70*/  LOP3.LUT P6, RZ, R26, 0x100000, RZ, 0xc0, !PT ;  /* 0x001000001aff7812 */ /* 0x000fe400078cc0ff */
[----:B0-----:R-:W-:-:S11]  /*f9f80*/  PRMT R28, R3, 0x7772, RZ ;  /* 0x00007772031c7816 */ /* 0x001fd600000000ff */
[----:B------:R0:W-:Y:S02]  /*f9f90*/  @P6 STG.E.U8 desc[UR62][R10.64], R28 ;  /* 0x0000001c0a006986 */ /* 0x0001e4000c10113e */
[----:B0-----:R-:W-:-:S05]  /*f9fa0*/  PRMT R28, R3, 0x7773, RZ ;  /* 0x00007773031c7816 */ /* 0x001fca00000000ff */
[----:B------:R0:W-:Y:S02]  /*f9fb0*/  @P5 STG.E.U8 desc[UR62][R12.64], R28 ;  /* 0x0000001c0c005986 */ /* 0x0001e4000c10113e */
[----:B0-----:R-:W-:-:S05]  /*f9fc0*/  PRMT R28, R4, 0x7770, RZ ;  /* 0x00007770041c7816 */ /* 0x001fca00000000ff */
[----:B------:R0:W-:Y:S02]  /*f9fd0*/  @P4 STG.E.U8 desc[UR62][R14.64], R28 ;  /* 0x0000001c0e004986 */ /* 0x0001e4000c10113e */
[----:B0-----:R-:W-:-:S05]  /*f9fe0*/  PRMT R28, R4, 0x7771, RZ ;  /* 0x00007771041c7816 */ /* 0x001fca00000000ff */
[----:B------:R0:W-:Y:S02]  /*f9ff0*/  @P3 STG.E.U8 desc[UR62][R16.64], R28 ;  /* 0x0000001c10003986 */ /* 0x0001e4000c10113e */
[----:B0-----:R-:W-:-:S05]  /*fa000*/  PRMT R28, R4, 0x7772, RZ ;  /* 0x00007772041c7816 */ /* 0x001fca00000000ff */
[----:B------:R0:W-:Y:S02]  /*fa010*/  @P2 STG.E.U8 desc[UR62][R18.64], R28 ;  /* 0x0000001c12002986 */ /* 0x0001e4000c10113e */
[----:B0-----:R-:W-:Y:S02]  /*fa020*/  PRMT R28, R4, 0x7773, RZ ;  /* 0x00007773041c7816 */ /* 0x001fe400000000ff */
[----:B------:R-:W2:Y:S04]  /*fa030*/  LDL.LU R4, [R1+0x3948] ;  /* 0x0039480001047983 */ /* 0x000ea80000300800 */
[----:B------:R0:W-:Y:S01]  /*fa040*/  @P1 STG.E.U8 desc[UR62][R20.64], R28 ;  /* 0x0000001c14001986 */ /* 0x0001e2000c10113e */
[----:B------:R-:W-:Y:S01]  /*fa050*/  IMAD.MOV.U32 R25, RZ, RZ, R2 ;  /* 0x000000ffff197224 */ /* 0x000fe200078e0002 */
[----:B0-----:R-:W-:-:S02]  /*fa060*/  PRMT R28, R24, 0x7770, RZ ;  /* 0x00007770181c7816 */ /* 0x001fc400000000ff */
[----:B------:R-:W3:Y:S04]  /*fa070*/  LDL.LU.64 R20, [R1+0x2a58] ;  /* 0x002a580001147983 */ /* 0x000ee80000300a00 */
[----:B------:R0:W-:Y:S04]  /*fa080*/  @P0 STG.E.U8 desc[UR62][R22.64], R28 ;  /* 0x0000001c16000986 */ /* 0x0001e8000c10113e */
[----:B0-----:R-:W4:Y:S04]  /*fa090*/  LDL.LU.64 R22, [R1+0x2a50] ;  /* 0x002a500001167983 */ /* 0x001f280000300a00 */
[----:B------:R-:W2:Y:S01]  /*fa0a0*/  LDL.LU.64 R2, [R1+0x2a48] ;  /* 0x002a480001027983 */ /* 0x000ea20000300a00 */
[----:B------:R-:W-:-:S02]  /*fa0b0*/  LOP3.LUT P3, RZ, R5, 0x10, RZ, 0xc0, !PT ;  /* 0x0000001005ff7812 */ /* 0x000fc4000786c0ff */
[C---:B------:R-:W-:Y:S01]  /*fa0c0*/  LOP3.LUT P2, RZ, R5.reuse, 0x40, RZ, 0xc0, !PT ;  /* 0x0000004005ff7812 */ /* 0x040fe2000784c0ff */
[----:B------:R-:W2:Y:S01]  /*fa0d0*/  LDL.LU.64 R16, [R1+0x2a40] ;  /* 0x002a400001107983 */ /* 0x000ea20000300a00 */
[C---:B------:R-:W-:Y:S02]  /*fa0e0*/  PRMT R28, R24.reuse, 0x7771, RZ ;  /* 0x00007771181c7816 */ /* 0x040fe400000000ff */
[----:B------:R-:W-:Y:S01]  /*fa0f0*/  LOP3.LUT P1, RZ, R5, 0x100, RZ, 0xc0, !PT ;  /* 0x0000010005ff7812 */ /* 0x000fe2000782c0ff */
[----:B------:R-:W2:Y:S04]  /*fa100*/  LDL.LU.64 R18, [R1+0x2a38] ;  /* 0x002a380001127983 */ /* 0x000ea80000300a00 */
[----:B------:R-:W2:Y:S04]  /*fa110*/  LDL.LU R29, [R1+0x310] ;  /* 0x00031000011d7983 */ /* 0x000ea80000300800 */
[----:B---3--:R0:W-:Y:S02]  /*fa120*/  @P3 STG.E.U8 desc[UR62][R20.64], R28 ;  /* 0x0000001c14003986 */ /* 0x0081e4000c10113e */
[----:B0-----:R-:W-:-:S02]  /*fa130*/  PRMT R28, R24, 0x7772, RZ ;  /* 0x00007772181c7816 */ /* 0x001fc400000000ff */
[----:B------:R-:W3:Y:S04]  /*fa140*/  LDL.LU.64 R20, [R1+0x2a30] ;  /* 0x002a300001147983 */ /* 0x000ee80000300a00 */
[----:B----4-:R0:W-:Y:S04]  /*fa150*/  @P2 STG.E.U8 desc[UR62][R22.64], R28 ;  /* 0x0000001c16002986 */ /* 0x0101e8000c10113e */
[----:B------:R-:W4:Y:S01]  /*fa160*/  LDL.LU R0, [R1+0x314] ;  /* 0x0003140001007983 */ /* 0x000f220000300800 */
[----:B0-----:R-:W-:-:S03]  /*fa170*/  PRMT R28, R24, 0x7773, RZ ;  /* 0x00007773181c7816 */ /* 0x001fc600000000ff */
[----:B------:R-:W3:Y:S04]  /*fa180*/  LDL.LU.64 R22, [R1+0x2a28] ;  /* 0x002a280001167983 */ /* 0x000ee80000300a00 */
[----:B--2---:R0:W-:Y:S04]  /*fa190*/  @P1 STG.E.U8 desc[UR62][R2.64], R28 ;  /* 0x0000001c02001986 */ /* 0x0041e8000c10113e */
        /* <DEDUP_REMOVED lines=23> */
[C---:B------:R-:W-:Y:S01]  /*fa310*/  LOP3.LUT P6, RZ, R5.reuse, 0x8000, RZ, 0xc0, !PT ;  /* 0x0000800005ff7812 */ /* 0x040fe200078cc0ff */
[----:B------:R-:W2:Y:S01]  /*fa320*/  LDL.LU.64 R6, [R1+0x2a08] ;  /* 0x002a080001067983 */ /* 0x000ea20000300a00 */
[----:B------:R-:W-:Y:S02]  /*fa330*/  LOP3.LUT R26, R26, 0xfffbffff, RZ, 0xc0, !PT ;  /* 0xfffbffff1a1a7812 */ /* 0x000fe400078ec0ff */
[----:B------:R-:W-:Y:S01]  /*fa340*/  LOP3.LUT P0, RZ, R5, 0x200, RZ, 0xc0, !PT ;  /* 0x0000020005ff7812 */ /* 0x000fe2000780c0ff */
[----:B------:R-:W2:Y:S01]  /*fa350*/  LDL.LU R24, [R1+0x318] ;  /* 0x0003180001187983 */ /* 0x000ea20000300800 */
[----:B------:R-:W-:-:S03]  /*fa360*/  PRMT R28, R29, 0x7770, RZ ;  /* 0x000077701d1c7816 */ /* 0x000fc600000000ff */
[----:B------:R-:W2:Y:S04]  /*fa370*/  LDL.LU.64 R8, [R1+0x2a00] ;  /* 0x002a000001087983 */ /* 0x000ea80000300a00 */
[----:B------:R-:W-:Y:S01]  /*fa380*/  @P6 LOP3.LUT R26, R26, 0x40000, RZ, 0xfc, !PT ;  /* 0x000400001a1a6812 */ /* 0x000fe200078efcff */
[----:B------:R-:W2:Y:S01]  /*fa390*/  LDL.LU.64 R10, [R1+0x29f8] ;  /* 0x0029f800010a7983 */ /* 0x000ea20000300a00 */
[----:B------:R-:W-:Y:S02]  /*fa3a0*/  LOP3.LUT P6, RZ, R5, 0x1000, RZ, 0xc0, !PT ;  /* 0x0000100005ff7812 */ /* 0x000fe400078cc0ff */
[----:B------:R-:W-:Y:S01]  /*fa3b0*/  LOP3.LUT R26, R26, 0xfff7ffff, RZ, 0xc0, !PT ;  /* 0xfff7ffff1a1a7812 */ /* 0x000fe200078ec0ff */
[----:B------:R0:W-:Y:S04]  /*fa3c0*/  @P0 STG.E.U8 desc[UR62][R16.64], R28 ;  /* 0x0000001c10000986 */ /* 0x0001e8000c10113e */
[----:B------:R-:W2:Y:S04]  /*fa3d0*/  LDL.LU.64 R12, [R1+0x29f0] ;  /* 0x0029f000010c7983 */ /* 0x000ea80000300a00 */
[----:B------:R-:W2:Y:S02]  /*fa3e0*/  LDL.LU.64 R14, [R1+0x29e8] ;  /* 0x0029e800010e7983 */ /* 0x000ea40000300a00 */
[----:B------:R-:W-:-:S02]  /*fa3f0*/  @P6 LOP3.LUT R26, R26, 0x80000, RZ, 0xfc, !PT ;  /* 0x000800001a1a6812 */ /* 0x000fc400078efcff */
[----:B------:R-:W-:Y:S01]  /*fa400*/  LOP3.LUT P6, RZ, R5, 0x800, RZ, 0xc0, !PT ;  /* 0x0000080005ff7812 */ /* 0x000fe200078cc0ff */
[----:B0-----:R-:W2:Y:S01]  /*fa410*/  LDL.LU.64 R16, [R1+0x29e0] ;  /* 0x0029e00001107983 */ /* 0x001ea20000300a00 */
[----:B------:R-:W-:-:S11]  /*fa420*/  PRMT R28, R29, 0x7771, RZ ;  /* 0x000077711d1c7816 */ /* 0x000fd600000000ff */
[----:B------:R0:W-:Y:S01]  /*fa430*/  @P6 STG.E.U8 desc[UR62][R18.64], R28 ;  /* 0x0000001c12006986 */ /* 0x0001e2000c10113e */
[C---:B------:R-:W-:Y:S02]  /*fa440*/  LOP3.LUT P6, RZ, R26.reuse, 0x80000, RZ, 0xc0, !PT ;  /* 0x000800001aff7812 */ /* 0x040fe400078cc0ff */
[----:B0-----:R-:W-:Y:S01]  /*fa450*/  PRMT R28, R29, 0x7772, RZ ;  /* 0x000077721d1c7816 */ /* 0x001fe200000000ff */
[----:B------:R-:W2:Y:S10]  /*fa460*/  LDL.LU.64 R18, [R1+0x29d8] ;  /* 0x0029d80001127983 */ /* 0x000eb40000300a00 */
[----:B---3--:R0:W-:Y:S01]  /*fa470*/  @P6 STG.E.U8 desc[UR62][R20.64], R28 ;  /* 0x0000001c14006986 */ /* 0x0081e2000c10113e */
[----:B------:R-:W-:-:S02]  /*fa480*/  LOP3.LUT P6, RZ, R26, 0x40000, RZ, 0xc0, !PT ;  /* 0x000400001aff7812 */ /* 0x000fc400078cc0ff */
[----:B0-----:R-:W-:Y:S01]  /*fa490*/  PRMT R28, R29, 0x7773, RZ ;  /* 0x000077731d1c7816 */ /* 0x001fe200000000ff */
[----:B------:R-:W3:Y:S10]  /*fa4a0*/  LDL.LU.64 R20, [R1+0x29d0] ;  /* 0x0029d00001147983 */ /* 0x000ef40000300a00 */
[----:B------:R4:W-:Y:S01]  /*fa4b0*/  @P6 STG.E.U8 desc[UR62][R22.64], R28 ;  /* 0x0000001c16006986 */ /* 0x0009e2000c10113e */
[----:B------:R-:W-:-:S02]  /*fa4c0*/  LOP3.LUT P6, RZ, R26, 0x20000, RZ, 0xc0, !PT ;  /* 0x000200001aff7812 */ /* 0x000fc400078cc0ff */
[----:B----4-:R-:W-:Y:S01]  /*fa4d0*/  PRMT R28, R0, 0x7770, RZ ;  /* 0x00007770001c7816 */ /* 0x010fe200000000ff */
[----:B------:R-:W4:Y:S10]  /*fa4e0*/  LDL.LU.64 R22, [R1+0x29c8] ;  /* 0x0029c80001167983 */ /* 0x000f340000300a00 */
[----:B--2---:R0:W-:Y:S04]  /*fa4f0*/  @P6 STG.E.U8 desc[UR62][R2.64], R28 ;  /* 0x0000001c02006986 */ /* 0x0041e8000c10113e */
[----:B0-----:R-:W2:Y:S01]  /*fa500*/  LDL.LU.64 R2, [R1+0x3940] ;  /* 0x0039400001027983 */ /* 0x001ea20000300a00 */
[----:B------:R-:W-:-:S02]  /*fa510*/  LOP3.LUT P6, RZ, R26, 0x10000, RZ, 0xc0, !PT ;  /* 0x000100001aff7812 */ /* 0x000fc400078cc0ff */
[----:B------:R-:W-:-:S11]  /*fa520*/  PRMT R28, R0, 0x7771, RZ ;  /* 0x00007771001c7816 */ /* 0x000fd600000000ff */
[----:B--2---:R0:W-:Y:S04]  /*fa530*/  @P6 STG.E.U8 desc[UR62][R2.64], R28 ;  /* 0x0000001c02006986 */ /* 0x0041e8000c10113e */
[----:B0-----:R-:W2:Y:S01]  /*fa540*/  LDL.LU.64 R2, [R1+0x3938] ;  /* 0x0039380001027983 */ /* 0x001ea20000300a00 */
[----:B------:R-:W-:Y:S02]  /*fa550*/  LOP3.LUT P6, RZ, R26, 0x8000, RZ, 0xc0, !PT ;  /* 0x000080001aff7812 */ /* 0x000fe400078cc0ff */
[----:B------:R-:W-:Y:S02]  /*fa560*/  PRMT R28, R0, 0x7772, RZ ;  /* 0x00007772001c7816 */ /* 0x000fe400000000ff */
[C---:B------:R-:W-:Y:S02]  /*fa570*/  LOP3.LUT P5, RZ, R5.reuse, 0x10000000, RZ, 0xc0, !PT ;  /* 0x1000000005ff7812 */ /* 0x040fe400078ac0ff */
[----:B------:R-:W-:-:S07]  /*fa580*/  LOP3.LUT P4, RZ, R5, 0x40000000, RZ, 0xc0, !PT ;  /* 0x4000000005ff7812 */ /* 0x000fce000788c0ff */
[----:B--2---:R0:W-:Y:S04]  /*fa590*/  @P6 STG.E.U8 desc[UR62][R2.64], R28 ;  /* 0x0000001c02006986 */ /* 0x0041e8000c10113e */
[----:B0-----:R-:W2:Y:S01]  /*fa5a0*/  LDL.LU.64 R2, [R1+0x3930] ;  /* 0x0039300001027983 */ /* 0x001ea20000300a00 */
[----:B------:R-:W-:Y:S02]  /*fa5b0*/  LOP3.LUT P6, RZ, R26, 0x4000, RZ, 0xc0, !PT ;  /* 0x000040001aff7812 */ /* 0x000fe400078cc0ff */
[----:B------:R-:W-:-:S11]  /*fa5c0*/  PRMT R28, R0, 0x7773, RZ ;  /* 0x00007773001c7816 */ /* 0x000fd600000000ff */
[----:B------:R0:W-:Y:S01]  /*fa5d0*/  @P6 STG.E.U8 desc[UR62][R6.64], R28 ;  /* 0x0000001c06006986 */ /* 0x0001e2000c10113e */
[----:B------:R-:W-:Y:S02]  /*fa5e0*/  LOP3.LUT P6, RZ, R26, 0x2000, RZ, 0xc0, !PT ;  /* 0x000020001aff7812 */ /* 0x000fe400078cc0ff */
[----:B0-----:R-:W-:-:S11]  /*fa5f0*/  PRMT R28, R24, 0x7770, RZ ;  /* 0x00007770181c7816 */ /* 0x001fd600000000ff */
[----:B------:R0:W-:Y:S01]  /*fa600*/  @P6 STG.E.U8 desc[UR62][R8.64], R28 ;  /* 0x0000001c08006986 */ /* 0x0001e2000c10113e */
[----:B------:R-:W-:Y:S02]  /*fa610*/  LOP3.LUT P6, RZ, R26, 0x1000, RZ, 0xc0, !PT ;  /* 0x000010001aff7812 */ /* 0x000fe400078cc0ff */
[----:B0-----:R-:W-:-:S11]  /*fa620*/  PRMT R28, R24, 0x7771, RZ ;  /* 0x00007771181c7816 */ /* 0x001fd600000000ff */
[----:B------:R0:W-:Y:S01]  /*fa630*/  @P6 STG.E.U8 desc[UR62][R10.64], R28 ;  /* 0x0000001c0a006986 */ /* 0x0001e2000c10113e */
[----:B------:R-:W-:Y:S02]  /*fa640*/  LOP3.LUT P3, RZ, R5, 0x80000000, RZ, 0xc0, !PT ;  /* 0x8000000005ff7812 */ /* 0x000fe4000786c0ff */
[----:B0-----:R-:W-:-:S05]  /*fa650*/  PRMT R28, R24, 0x7772, RZ ;  /* 0x00007772181c7816 */ /* 0x001fca00000000ff */
[----:B------:R0:W-:Y:S01]  /*fa660*/  @P5 STG.E.U8 desc[UR62][R12.64], R28 ;  /* 0x0000001c0c005986 */ /* 0x0001e2000c10113e */
[----:B------:R-:W-:Y:S02]  /*fa670*/  LOP3.LUT P2, RZ, R4, 0x2, RZ, 0xc0, !PT ;  /* 0x0000000204ff7812 */ /* 0x000fe4000784c0ff */
[----:B0-----:R-:W-:-:S05]  /*fa680*/  PRMT R28, R24, 0x7773, RZ ;  /* 0x00007773181c7816 */ /* 0x001fca00000000ff */
[----:B------:R2:W-:Y:S01]  /*fa690*/  @P4 STG.E.U8 desc[UR62][R14.64], R28 ;  /* 0x0000001c0e004986 */ /* 0x0005e2000c10113e */
[C---:B------:R-:W-:Y:S02]  /*fa6a0*/  LOP3.LUT P1, RZ, R4.reuse, 0x4, RZ, 0xc0, !PT ;  /* 0x0000000404ff7812 */ /* 0x040fe4000782c0ff */
[----:B------:R-:W-:Y:S02]  /*fa6b0*/  LOP3.LUT P0, RZ, R4, 0x20, RZ, 0xc0, !PT ;  /* 0x0000002004ff7812 */ /* 0x000fe4000780c0ff */
[----:B--2---:R-:W-:-:S05]  /*fa6c0*/  PRMT R28, R3, 0x7770, RZ ;  /* 0x00007770031c7816 */ /* 0x004fca00000000ff */
[----:B------:R0:W-:Y:S02]  /*fa6d0*/  @P3 STG.E.U8 desc[UR62][R16.64], R28 ;  /* 0x0000001c10003986 */ /* 0x0001e4000c10113e */
[----:B0-----:R-:W-:-:S05]  /*fa6e0*/  PRMT R28, R3, 0x7771, RZ ;  /* 0x00007771031c7816 */ /* 0x001fca00000000ff */
[----:B------:R0:W-:Y:S02]  /*fa6f0*/  @P2 STG.E.U8 desc[UR62][R18.64], R28 ;  /* 0x0000001c12002986 */ /* 0x0001e4000c10113e */
[----:B0-----:R-:W-:-:S05]  /*fa700*/  PRMT R28, R3, 0x7772, RZ ;  /* 0x00007772031c7816 */ /* 0x001fca00000000ff */
[----:B---3--:R0:W-:Y:S02]  /*fa710*/  @P1 STG.E.U8 desc[UR62][R20.64], R28 ;  /* 0x0000001c14001986 */ /* 0x0081e4000c10113e */
[----:B0-----:R-:W-:Y:S02]  /*fa720*/  PRMT R28, R3, 0x7773, RZ ;  /* 0x00007773031c7816 */ /* 0x001fe400000000ff */
[----:B------:R-:W2:Y:S04]  /*fa730*/  LDL.LU R3, [R1+0x3928] ;  /* 0x0039280001037983 */ /* 0x000ea80000300800 */
[----:B------:R-:W3:Y:S04]  /*fa740*/  LDL.LU.64 R18, [R1+0x29c0] ;  /* 0x0029c00001127983 */ /* 0x000ee80000300a00 */
[----:B------:R-:W2:Y:S04]  /*fa750*/  LDL.LU.64 R20, [R1+0x29b8] ;  /* 0x0029b80001147983 */ /* 0x000ea80000300a00 */
[----:B------:R-:W2:Y:S04]  /*fa760*/  LDL.LU.64 R12, [R1+0x29b0] ;  /* 0x0029b000010c7983 */ /* 0x000ea80000300a00 */
[----:B------:R-:W2:Y:S04]  /*fa770*/  LDL.LU R15, [R1+0x300] ;  /* 0x00030000010f7983 */ /* 0x000ea80000300800 */
[----:B----4-:R0:W-:Y:S02]  /*fa780*/  @P0 STG.E.U8 desc[UR62][R22.64], R28 ;  /* 0x0000001c16000986 */ /* 0x0101e4000c10113e */
[----:B0-----:R-:W-:-:S02]  /*fa790*/  IMAD.MOV.U32 R23, RZ, RZ, R25 ;  /* 0x000000ffff177224 */ /* 0x001fc400078e0019 */
[----:B------:R-:W4:Y:S01]  /*fa7a0*/  LDL.LU.64 R24, [R1+0x29a8] ;  /* 0x0029a80001187983 */ /* 0x000f220000300a00 */
[C---:B------:R-:W-:Y:S02]  /*fa7b0*/  LOP3.LUT P3, RZ, R4.reuse, 0x40, RZ, 0xc0, !PT ;  /* 0x0000004004ff7812 */ /* 0x040fe4000786c0ff */
[C---:B------:R-:W-:Y:S01]  /*fa7c0*/  LOP3.LUT P2, RZ, R4.reuse, 0x100, RZ, 0xc0, !PT ;  /* 0x0000010004ff7812 */ /* 0x040fe2000784c0ff */
[----:B------:R-:W4:Y:S01]  /*fa7d0*/  LDL.LU.64 R16, [R1+0x29a0] ;  /* 0x0029a00001107983 */ /* 0x000f220000300a00 */
[C---:B------:R-:W-:Y:S02]  /*fa7e0*/  LOP3.LUT P1, RZ, R4.reuse, 0x400, RZ, 0xc0, !PT ;  /* 0x0000040004ff7812 */ /* 0x040fe4000782c0ff */
[----:B------:R-:W-:Y:S01]  /*fa7f0*/  LOP3.LUT P0, RZ, R4, 0x1000, RZ, 0xc0, !PT ;  /* 0x0000100004ff7812 */ /* 0x000fe2000780c0ff */
[----:B------:R-:W4:Y:S01]  /*fa800*/  LDL.LU R22, [R1+0x304] ;  /* 0x0003040001167983 */ /* 0x000f220000300800 */
[----:B--2---:R-:W-:-:S05]  /*fa810*/  PRMT R28, R15, 0x7770, RZ ;  /* 0x000077700f1c7816 */ /* 0x004fca00000000ff */
[----:B---3--:R0:W-:Y:S02]  /*fa820*/  @P3 STG.E.U8 desc[UR62][R18.64], R28 ;  /* 0x0000001c12003986 */ /* 0x0081e4000c10113e */
[C---:B0-----:R-:W-:Y:S02]  /*fa830*/  PRMT R28, R15.reuse, 0x7771, RZ ;  /* 0x000077710f1c7816 */ /* 0x041fe400000000ff */
[----:B------:R-:W2:Y:S04]  /*fa840*/  LDL.LU.64 R18, [R1+0x2998] ;  /* 0x0029980001127983 */ /* 0x000ea80000300a00 */
[----:B------:R0:W-:Y:S02]  /*fa850*/  @P2 STG.E.U8 desc[UR62][R20.64], R28 ;  /* 0x0000001c14002986 */ /* 0x0001e4000c10113e */
[----:B0-----:R-:W-:-:S05]  /*fa860*/  PRMT R28, R15, 0x7772, RZ ;  /* 0x000077720f1c7816 */ /* 0x001fca00000000ff */
[----:B------:R0:W-:Y:S04]  /*fa870*/  @P1 STG.E.U8 desc[UR62][R12.64], R28 ;  /* 0x0000001c0c001986 */ /* 0x0001e8000c10113e */
[----:B------:R-:W-:Y:S04]  /*fa880*/  STL.64 [R1+0x3628], R4 ;  /* 0x0036280401007387 */ /* 0x000fe80000100a00 */
[----:B------:R-:W3:Y:S01]  /*fa890*/  LDL.LU.64 R20, [R1+0x2990] ;  /* 0x0029900001147983 */ /* 0x000ee20000300a00 */
[----:B0-----:R-:W-:-:S05]  /*fa8a0*/  PRMT R28, R15, 0x7773, RZ ;  /* 0x000077730f1c7816 */ /* 0x001fca00000000ff */
[----:B----4-:R0:W-:Y:S04]  /*fa8b0*/  @P0 STG.E.U8 desc[UR62][R24.64], R28 ;  /* 0x0000001c18000986 */ /* 0x0101e8000c10113e */
[----:B0-----:R-:W4:Y:S04]  /*fa8c0*/  LDL.LU.64 R24, [R1+0x2970] ;  /* 0x0029700001187983 */ /* 0x001f280000300a00 */
[----:B----4-:R0:W-:Y:S04]  /*fa8d0*/  STL.64 [R1+0x3910], R24 ;  /* 0x0039101801007387 */ /* 0x0101e80000100a00 */
[----:B0-----:R-:W4:Y:S04]  /*fa8e0*/  LDL.LU.64 R24, [R1+0x2978] ;  /* 0x0029780001187983 */ /* 0x001f280000300a00 */
[----:B----4-:R0:W-:Y:S04]  /*fa8f0*/  STL.64 [R1+0x3918], R24 ;  /* 0x0039181801007387 */ /* 0x0101e80000100a00 */
[----:B0-----:R-:W4:Y:S01]  /*fa900*/  LDL.LU.64 R24, [R1+0x2980] ;  /* 0x0029800001187983 */ /* 0x001f220000300a00 */
        /* <DEDUP_REMOVED lines=17> */
[----:B----4-:R0:W-:Y:S04]  /*faa20*/  STL.64 [R1+0x3920], R24 ;  /* 0x0039201801007387 */ /* 0x0101e80000100a00 */
[----:B0-----:R-:W4:Y:S06]  /*faa30*/  LDL.LU.64 R24, [R1+0x2988] ;  /* 0x0029880001187983 */ /* 0x001f2c0000300a00 */
[----:B------:R-:W-:-:S02]  /*faa40*/  @P6 LOP3.LUT R26, R26, 0x200, RZ, 0xfc, !PT ;  /* 0x000002001a1a6812 */ /* 0x000fc400078efcff */
[----:B------:R-:W-:Y:S02]  /*faa50*/  LOP3.LUT P6, RZ, R4, 0x40000, RZ, 0xc0, !PT ;  /* 0x0004000004ff7812 */ /* 0x000fe400078cc0ff */
[----:B------:R-:W-:-:S11]  /*faa60*/  LOP3.LUT R26, R26, 0xfffffbff, RZ, 0xc0, !PT ;  /* 0xfffffbff1a1a7812 */ /* 0x000fd600078ec0ff */
[----:B------:R-:W-:Y:S02]  /*faa70*/  @P6 LOP3.LUT R26, R26, 0x400, RZ, 0xfc, !PT ;  /* 0x000004001a1a6812 */ /* 0x000fe400078efcff */
[----:B------:R-:W-:Y:S02]  /*faa80*/  LOP3.LUT P6, RZ, R4, 0x10000, RZ, 0xc0, !PT ;  /* 0x0001000004ff7812 */ /* 0x000fe400078cc0ff */
[----:B------:R-:W-:Y:S02]  /*faa90*/  LOP3.LUT R26, R26, 0xfffff7ff, RZ, 0xc0, !PT ;  /* 0xfffff7ff1a1a7812 */ /* 0x000fe400078ec0ff */
[----:B------:R-:W-:-:S09]  /*faaa0*/  PRMT R28, R22, 0x7770, RZ ;  /* 0x00007770161c7816 */ /* 0x000fd200000000ff */
[----:B------:R-:W-:Y:S02]  /*faab0*/  @P6 LOP3.LUT R26, R26, 0x800, RZ, 0xfc, !PT ;  /* 0x000008001a1a6812 */ /* 0x000fe400078efcff */
[----:B------:R-:W-:-:S13]  /*faac0*/  LOP3.LUT P6, RZ, R4, 0x4000, RZ, 0xc0, !PT ;  /* 0x0000400004ff7812 */ /* 0x000fda00078cc0ff */
[----:B------:R0:W-:Y:S01]  /*faad0*/  @P6 STG.E.U8 desc[UR62][R16.64], R28 ;  /* 0x0000001c10006986 */ /* 0x0001e2000c10113e */
[----:B------:R-:W-:Y:S02]  /*faae0*/  LOP3.LUT P6, RZ, R26, 0x800, RZ, 0xc0, !PT ;  /* 0x000008001aff7812 */ /* 0x000fe400078cc0ff */
[----:B0-----:R-:W-:-:S11]  /*faaf0*/  PRMT R28, R22, 0x7771, RZ ;  /* 0x00007771161c7816 */ /* 0x001fd600000000ff */
[----:B--2---:R0:W-:Y:S01]  /*fab00*/  @P6 STG.E.U8 desc[UR62][R18.64], R28 ;  /* 0x0000001c12006986 */ /* 0x0041e2000c10113e */
[----:B------:R-:W-:Y:S02]  /*fab10*/  LOP3.LUT P6, RZ, R26, 0x400, RZ, 0xc0, !PT ;  /* 0x000004001aff7812 */ /* 0x000fe400078cc0ff */
[----:B0-----:R-:W-:-:S11]  /*fab20*/  PRMT R28, R22, 0x7772, RZ ;  /* 0x00007772161c7816 */ /* 0x001fd600000000ff */
[----:B---3--:R0:W-:Y:S01]  /*fab30*/  @P6 STG.E.U8 desc[UR62][R20.64], R28 ;  /* 0x0000001c14006986 */ /* 0x0081e2000c10113e */
[----:B------:R-:W-:Y:S02]  /*fab40*/  LOP3.LUT P6, RZ, R26, 0x200, RZ, 0xc0, !PT ;  /* 0x000002001aff7812 */ /* 0x000fe400078cc0ff */
[----:B------:R-:W-:Y:S02]  /*fab50*/  LOP3.LUT P5, RZ, R4, 0x40000000, RZ, 0xc0, !PT ;  /* 0x4000000004ff7812 */ /* 0x000fe400078ac0ff */
[----:B------:R-:W2:Y:S04]  /*fab60*/  LDL.LU.64 R4, [R1+0x2968] ;  /* 0x0029680001047983 */ /* 0x000ea80000300a00 */
[----:B------:R-:W3:Y:S01]  /*fab70*/  LDL.LU.64 R6, [R1+0x2960] ;  /* 0x0029600001067983 */ /* 0x000ee20000300a00 */
[----:B0-----:R-:W-:-:S03]  /*fab80*/  PRMT R28, R22, 0x7773, RZ ;  /* 0x00007773161c7816 */ /* 0x001fc600000000ff */
[----:B------:R-:W2:Y:S04]  /*fab90*/  LDL.LU.64 R8, [R1+0x2958] ;  /* 0x0029580001087983 */ /* 0x000ea80000300a00 */
[----:B------:R-:W2:Y:S04]  /*faba0*/  LDL.LU.64 R10, [R1+0x2950] ;  /* 0x00295000010a7983 */ /* 0x000ea80000300a00 */
[----:B------:R-:W2:Y:S04]  /*fabb0*/  LDL.LU R15, [R1+0x2f0] ;  /* 0x0002f000010f7983 */ /* 0x000ea80000300800 */
[----:B------:R-:W2:Y:S04]  /*fabc0*/  LDL.LU.64 R12, [R1+0x2948] ;  /* 0x00294800010c7983 */ /* 0x000ea80000300a00 */
[----:B------:R-:W2:Y:S04]  /*fabd0*/  LDL.LU.64 R16, [R1+0x2940] ;  /* 0x0029400001107983 */ /* 0x000ea80000300a00 */
[----:B------:R-:W2:Y:S04]  /*fabe0*/  LDL.LU.64 R18, [R1+0x2938] ;  /* 0x0029380001127983 */ /* 0x000ea80000300a00 */
[----:B------:R-:W2:Y:S04]  /*fabf0*/  LDL.LU.64 R20, [R1+0x2930] ;  /* 0x0029300001147983 */ /* 0x000ea80000300a00 */
[----:B----4-:R0:W-:Y:S04]  /*fac00*/  @P6 STG.E.U8 desc[UR62][R24.64], R28 ;  /* 0x0000001c18006986 */ /* 0x0101e8000c10113e */
[----:B0-----:R-:W4:Y:S01]  /*fac10*/  LDL.LU.64 R24, [R1+0x3920] ;  /* 0x0039200001187983 */ /* 0x001f220000300a00 */
[----:B------:R-:W-:-:S02]  /*fac20*/  LOP3.LUT P6, RZ, R26, 0x100, RZ, 0xc0, !PT ;  /* 0x000001001aff7812 */ /* 0x000fc400078cc0ff */
[----:B------:R-:W-:-:S11]  /*fac30*/  PRMT R28, R2, 0x7770, RZ ;  /* 0x00007770021c7816 */ /* 0x000fd600000000ff */
[----:B----4-:R0:W-:Y:S04]  /*fac40*/  @P6 STG.E.U8 desc[UR62][R24.64], R28 ;  /* 0x0000001c18006986 */ /* 0x0101e8000c10113e */
[----:B0-----:R-:W4:Y:S01]  /*fac50*/  LDL.LU.64 R24, [R1+0x3918] ;  /* 0x0039180001187983 */ /* 0x001f220000300a00 */
[----:B------:R-:W-:Y:S02]  /*fac60*/  LOP3.LUT P6, RZ, R26, 0x80, RZ, 0xc0, !PT ;  /* 0x000000801aff7812 */ /* 0x000fe400078cc0ff */
        /* <DEDUP_REMOVED lines=8> */
[----:B------:R-:W-:Y:S02]  /*facf0*/  PRMT R28, R2, 0x7773, RZ ;  /* 0x00007773021c7816 */ /* 0x000fe400000000ff */
[----:B------:R-:W-:Y:S01]  /*fad00*/  LOP3.LUT P4, RZ, R3, 0x1, RZ, 0xc0, !PT ;  /* 0x0000000103ff7812 */ /* 0x000fe2000788c0ff */
[----:B------:R-:W3:Y:S08]  /*fad10*/  LDL.LU R2, [R1+0x3904] ;  /* 0x0039040001027983 */ /* 0x000ef00000300800 */
[----:B--2---:R4:W-:Y:S01]  /*fad20*/  @P6 STG.E.U8 desc[UR62][R4.64], R28 ;  /* 0x0000001c04006986 */ /* 0x0049e2000c10113e */
[----:B------:R-:W-:-:S02]  /*fad30*/  LOP3.LUT P6, RZ, R26, 0x10, RZ, 0xc0, !PT ;  /* 0x000000101aff7812 */ /* 0x000fc400078cc0ff */
[C---:B------:R-:W-:Y:S02]  /*fad40*/  LOP3.LUT P3, RZ, R3.reuse, 0x4, RZ, 0xc0, !PT ;  /* 0x0000000403ff7812 */ /* 0x040fe4000786c0ff */
[C---:B------:R-:W-:Y:S02]  /*fad50*/  LOP3.LUT P2, RZ, R3.reuse, 0x10, RZ, 0xc0, !PT ;  /* 0x0000001003ff7812 */ /* 0x040fe4000784c0ff */
[C---:B------:R-:W-:Y:S02]  /*fad60*/  LOP3.LUT P1, RZ, R3.reuse, 0x40, RZ, 0xc0, !PT ;  /* 0x0000004003ff7812 */ /* 0x040fe4000782c0ff */
[----:B------:R-:W-:Y:S02]  /*fad70*/  LOP3.LUT P0, RZ, R3, 0x100, RZ, 0xc0, !PT ;  /* 0x0000010003ff7812 */ /* 0x000fe4000780c0ff */
[----:B----4-:R-:W-:-:S05]  /*fad80*/  PRMT R28, R25, 0x7770, RZ ;  /* 0x00007770191c7816 */ /* 0x010fca00000000ff */
[----:B---3--:R0:W-:Y:S02]  /*fad90*/  @P6 STG.E.U8 desc[UR62][R6.64], R28 ;  /* 0x0000001c06006986 */ /* 0x0081e4000c10113e */
[----:B0-----:R-:W-:-:S05]  /*fada0*/  PRMT R28, R25, 0x7771, RZ ;  /* 0x00007771191c7816 */ /* 0x001fca00000000ff */
        /* <DEDUP_REMOVED lines=9> */
[----:B------:R0:W-:Y:S02]  /*fae40*/  @P1 STG.E.U8 desc[UR62][R18.64], R28 ;  /* 0x0000001c12001986 */ /* 0x0001e4000c10113e */
[----:B0-----:R-:W-:Y:S02]  /*fae50*/  PRMT R28, R15, 0x7772, RZ ;  /* 0x000077720f1c7816 */ /* 0x001fe400000000ff */
[----:B------:R-:W3:Y:S04]  /*fae60*/  LDL.LU.64 R18, [R1+0x2928] ;  /* 0x0029280001127983 */ /* 0x000ee80000300a00 */
[----:B------:R0:W-:Y:S04]  /*fae70*/  @P0 STG.E.U8 desc[UR62][R20.64], R28 ;  /* 0x0000001c14000986 */ /* 0x0001e8000c10113e */
[----:B0-----:R-:W4:Y:S04]  /*fae80*/  LDL.LU.64 R20, [R1+0x2920] ;  /* 0x0029200001147983 */ /* 0x001f280000300a00 */
[----:B------:R-:W4:Y:S04]  /*fae90*/  LDL.LU.64 R10, [R1+0x2918] ;  /* 0x00291800010a7983 */ /* 0x000f280000300a00 */
[----:B------:R-:W4:Y:S04]  /*faea0*/  LDL.LU.64 R12, [R1+0x2910] ;  /* 0x00291000010c7983 */ /* 0x000f280000300a00 */
[----:B------:R-:W4:Y:S01]  /*faeb0*/  LDL.LU R22, [R1+0x2f4] ;  /* 0x0002f40001167983 */ /* 0x000f220000300800 */
[----:B------:R-:W-:-:S02]  /*faec0*/  LOP3.LUT P6, RZ, R2, 0x1, RZ, 0xc0, !PT ;  /* 0x0000000102ff7812 */ /* 0x000fc400078cc0ff */
[C---:B------:R-:W-:Y:S01]  /*faed0*/  LOP3.LUT P3, RZ, R3.reuse, 0x400, RZ, 0xc0, !PT ;  /* 0x0000040003ff7812 */ /* 0x040fe2000786c0ff */
[----:B------:R-:W4:Y:S01]  /*faee0*/  LDL.LU.64 R16, [R1+0x2908] ;  /* 0x0029080001107983 */ /* 0x000f220000300a00 */
[----:B------:R-:W-:Y:S02]  /*faef0*/  LOP3.LUT P2, RZ, R3, 0x800, RZ, 0xc0, !PT ;  /* 0x0000080003ff7812 */ /* 0x000fe4000784c0ff */
[----:B------:R-:W-:Y:S01]  /*faf00*/  PRMT R28, R15, 0x7773, RZ ;  /* 0x000077730f1c7816 */ /* 0x000fe200000000ff */
[----:B------:R-:W4:Y:S01]  /*faf10*/  LDL.LU R0, [R1+0x2f8] ;  /* 0x0002f80001007983 */ /* 0x000f220000300800 */
[----:B--2---:R-:W-:-:S05]  /*faf20*/  LOP3.LUT R25, R25, 0xefffffff, RZ, 0xc0, !PT ;  /* 0xefffffff19197812 */ /* 0x004fca00078ec0ff */
        /* <DEDUP_REMOVED lines=9> */
[----:B------:R-:W-:Y:S01]  /*fafc0*/  @P6 LOP3.LUT R25, R25, 0x80000000, RZ, 0xfc, !PT ;  /* 0x8000000019196812 */ /* 0x000fe200078efcff */
[----:B---3--:R0:W-:Y:S04]  /*fafd0*/  @P3 STG.E.U8 desc[UR62][R18.64], R28 ;  /* 0x0000001c12003986 */ /* 0x0081e8000c10113e */
[----:B------:R-:W-:Y:S04]  /*fafe0*/  STL.64 [R1+0x38f0], R24 ;  /* 0x0038f01801007387 */ /* 0x000fe80000100a00 */
[----:B0-----:R-:W2:Y:S01]  /*faff0*/  LDL.LU.64 R18, [R1+0x2900] ;  /* 0x0029000001127983 */ /* 0x001ea20000300a00 */
[----:B----4-:R-:W-:-:S05]  /*fb000*/  PRMT R28, R22, 0x7770, RZ ;  /* 0x00007770161c7816 */ /* 0x010fca00000000ff */
[----:B------:R0:W-:Y:S04]  /*fb010*/  @P2 STG.E.U8 desc[UR62][R20.64], R28 ;  /* 0x0000001c14002986 */ /* 0x0001e8000c10113e */
[----:B0-----:R-:W3:Y:S04]  /*fb020*/  LDL.LU.64 R20, [R1+0x28f8] ;  /* 0x0028f80001147983 */ /* 0x001ee80000300a00 */
[----:B------:R-:W4:Y:S04]  /*fb030*/  LDL.LU R14, [R1+0x2fc] ;  /* 0x0002fc00010e7983 */ /* 0x000f280000300800 */
        /* <DEDUP_REMOVED lines=9> */
[----:B------:R-:W-:-:S09]  /*fb0d0*/  LOP3.LUT P1, RZ, R3, 0x2000, RZ, 0xc0, !PT ;  /* 0x0000200003ff7812 */ /* 0x000fd2000782c0ff */
[----:B------:R-:W-:Y:S02]  /*fb0e0*/  @P6 LOP3.LUT R26, R26, 0x4, RZ, 0xfc, !PT ;  /* 0x000000041a1a6812 */ /* 0x000fe400078efcff */
[C---:B------:R-:W-:Y:S02]  /*fb0f0*/  LOP3.LUT P6, RZ, R3.reuse, 0x40000, RZ, 0xc0, !PT ;  /* 0x0004000003ff7812 */ /* 0x040fe400078cc0ff */
[----:B------:R-:W-:Y:S01]  /*fb100*/  LOP3.LUT P0, RZ, R3, 0x4000, RZ, 0xc0, !PT ;  /* 0x0000400003ff7812 */ /* 0x000fe2000780c0ff */
[----:B--2---:R0:W-:Y:S04]  /*fb110*/  STL.64 [R1+0x38f8], R24 ;  /* 0x0038f81801007387 */ /* 0x0041e80000100a00 */
[----:B0-----:R-:W2:Y:S04]  /*fb120*/  LDL.LU.64 R24, [R1+0x28f0] ;  /* 0x0028f00001187983 */ /* 0x001ea80000300a00 */
[----:B------:R-:W2:Y:S01]  /*fb130*/  LDL.LU.64 R4, [R1+0x28d0] ;  /* 0x0028d00001047983 */ /* 0x000ea20000300a00 */
[----:B------:R-:W-:-:S02]  /*fb140*/  LOP3.LUT R26, R26, 0xfffffff7, RZ, 0xc0, !PT ;  /* 0xfffffff71a1a7812 */ /* 0x000fc400078ec0ff */
[----:B------:R-:W-:Y:S02]  /*fb150*/  PRMT R28, R22, 0x7771, RZ ;  /* 0x00007771161c7816 */ /* 0x000fe400000000ff */
[----:B------:R-:W-:Y:S02]  /*fb160*/  @P6 LOP3.LUT R26, R26, 0x8, RZ, 0xfc, !PT ;  /* 0x000000081a1a6812 */ /* 0x000fe400078efcff */
[----:B------:R-:W-:Y:S01]  /*fb170*/  LOP3.LUT P6, RZ, R3, 0x20000, RZ, 0xc0, !PT ;  /* 0x0002000003ff7812 */ /* 0x000fe200078cc0ff */
[----:B------:R0:W-:Y:S02]  /*fb180*/  @P1 STG.E.U8 desc[UR62][R10.64], R28 ;  /* 0x0000001c0a001986 */ /* 0x0001e4000c10113e */
[----:B0-----:R-:W-:-:S05]  /*fb190*/  PRMT R28, R22, 0x7772, RZ ;  /* 0x00007772161c7816 */ /* 0x001fca00000000ff */
[----:B------:R0:W-:Y:S02]  /*fb1a0*/  @P0 STG.E.U8 desc[UR62][R12.64], R28 ;  /* 0x0000001c0c000986 */ /* 0x0001e4000c10113e */
[----:B0-----:R-:W-:-:S05]  /*fb1b0*/  PRMT R28, R22, 0x7773, RZ ;  /* 0x00007773161c7816 */ /* 0x001fca00000000ff */
[----:B------:R0:W-:Y:S01]  /*fb1c0*/  @P6 STG.E.U8 desc[UR62][R16.64], R28 ;  /* 0x0000001c10006986 */ /* 0x0001e2000c10113e */
[----:B------:R-:W-:Y:S02]  /*fb1d0*/  LOP3.LUT P6, RZ, R26, 0x8, RZ, 0xc0, !PT ;  /* 0x000000081aff7812 */ /* 0x000fe400078cc0ff */
[----:B0-----:R-:W-:-:S11]  /*fb1e0*/  PRMT R28, R0, 0x7770, RZ ;  /* 0x00007770001c7816 */ /* 0x001fd600000000ff */
[----:B------:R0:W-:Y:S01]  /*fb1f0*/  @P6 STG.E.U8 desc[UR62][R18.64], R28 ;  /* 0x0000001c12006986 */ /* 0x0001e2000c10113e */
[----:B------:R-:W-:Y:S02]  /*fb200*/  LOP3.LUT P6, RZ, R26, 0x4, RZ, 0xc0, !PT ;  /* 0x000000041aff7812 */ /* 0x000fe400078cc0ff */
[----:B0-----:R-:W-:-:S11]  /*fb210*/  PRMT R28, R0, 0x7771, RZ ;  /* 0x00007771001c7816 */ /* 0x001fd600000000ff */
[----:B---3--:R0:W-:Y:S01]  /*fb220*/  @P6 STG.E.U8 desc[UR62][R20.64], R28 ;  /* 0x0000001c14006986 */ /* 0x0081e2000c10113e */
[----:B------:R-:W-:Y:S02]  /*fb230*/  LOP3.LUT P6, RZ, R26, 0x2, RZ, 0xc0, !PT ;  /* 0x000000021aff7812 */ /* 0x000fe400078cc0ff */
[----:B0-----:R-:W-:Y:S01]  /*fb240*/  PRMT R28, R0, 0x7772, RZ ;  /* 0x00007772001c7816 */ /* 0x001fe200000000ff */
[----:B--2---:R0:W-:Y:S04]  /*fb250*/  STL.64 [R1+0x38e8], R4 ;  /* 0x0038e80401007387 */ /* 0x0041e80000100a00 */
[----:B0-----:R-:W2:Y:S04]  /*fb260*/  LDL.LU.64 R4, [R1+0x28e0] ;  /* 0x0028e00001047983 */ /* 0x001ea80000300a00 */
[----:B------:R-:W3:Y:S04]  /*fb270*/  LDL.LU R15, [R1+0x2e0] ;  /* 0x0002e000010f7983 */ /* 0x000ee80000300800 */
[----:B------:R-:W2:Y:S04]  /*fb280*/  LDL.LU.64 R6, [R1+0x28c8] ;  /* 0x0028c80001067983 */ /* 0x000ea80000300a00 */
[----:B------:R-:W2:Y:S04]  /*fb290*/  LDL.LU.64 R8, [R1+0x28c0] ;  /* 0x0028c00001087983 */ /* 0x000ea80000300a00 */
[----:B------:R-:W2:Y:S04]  /*fb2a0*/  LDL.LU.64 R10, [R1+0x28b8] ;  /* 0x0028b800010a7983 */ /* 0x000ea80000300a00 */
[----:B------:R-:W2:Y:S04]  /*fb2b0*/  LDL.LU R22, [R1+0x2e4] ;  /* 0x0002e40001167983 */ /* 0x000ea80000300800 */
[----:B------:R-:W2:Y:S04]  /*fb2c0*/  LDL.LU.64 R12, [R1+0x28b0] ;  /* 0x0028b000010c7983 */ /* 0x000ea80000300a00 */
[----:B------:R-:W2:Y:S04]  /*fb2d0*/  LDL.LU.64 R16, [R1+0x28a8] ;  /* 0x0028a80001107983 */ /* 0x000ea80000300a00 */
[----:B------:R-:W2:Y:S04]  /*fb2e0*/  LDL.LU.64 R18, [R1+0x28a0] ;  /* 0x0028a00001127983 */ /* 0x000ea80000300a00 */
[----:B------:R-:W2:Y:S04]  /*fb2f0*/  LDL.LU.64 R20, [R1+0x2898] ;  /* 0x0028980001147983 */ /* 0x000ea80000300a00 */
[----:B------:R0:W-:Y:S04]  /*fb300*/  @P6 STG.E.U8 desc[UR62][R24.64], R28 ;  /* 0x0000001c18006986 */ /* 0x0001e8000c10113e */
[----:B0-----:R-:W2:Y:S01]  /*fb310*/  LDL.LU.64 R24, [R1+0x38f8] ;  /* 0x0038f80001187983 */ /* 0x001ea20000300a00 */
[----:B------:R-:W-:-:S02]  /*fb320*/  LOP3.LUT P6, RZ, R26, 0x1, RZ, 0xc0, !PT ;  /* 0x000000011aff7812 */ /* 0x000fc400078cc0ff */
[----:B------:R-:W-:Y:S01]  /*fb330*/  PRMT R26, R0, 0x7773, RZ ;  /* 0x00007773001a7816 */ /* 0x000fe200000000ff */
[----:B------:R-:W3:Y:S10]  /*fb340*/  LDL.LU.64 R28, [R1+0x28d8] ;  /* 0x0028d800011c7983 */ /* 0x000ef40000300a00 */
[----:B--2---:R0:W-:Y:S04]  /*fb350*/  @P6 STG.E.U8 desc[UR62][R24.64], R26 ;  /* 0x0000001a18006986 */ /* 0x0041e8000c10113e */
[----:B0-----:R-:W2:Y:S01]  /*fb360*/  LDL.LU.64 R24, [R1+0x38f0] ;  /* 0x0038f00001187983 */ /* 0x001ea20000300a00 */
[----:B----4-:R-:W-:-:S02]  /*fb370*/  PRMT R26, R14, 0x7770, RZ ;  /* 0x000077700e1a7816 */ /* 0x010fc400000000ff */
[----:B--2---:R-:W-:-:S13]  /*fb380*/  LOP3.LUT P6, RZ, R25, 0x80000000, RZ, 0xc0, !PT ;  /* 0x8000000019ff7812 */ /* 0x004fda00078cc0ff */
[----:B------:R0:W-:Y:S04]  /*fb390*/  @P6 STG.E.U8 desc[UR62][R4.64], R26 ;  /* 0x0000001a04006986 */ /* 0x0001e8000c10113e */
[----:B0-----:R-:W2:Y:S01]  /*fb3a0*/  LDL.LU.64 R4, [R1+0x38e8] ;  /* 0x0038e80001047983 */ /* 0x001ea20000300a00 */
[----:B------:R-:W-:Y:S02]  /*fb3b0*/  LOP3.LUT P6, RZ, R25, 0x40000000, RZ, 0xc0, !PT ;  /* 0x4000000019ff7812 */ /* 0x000fe400078cc0ff */
[----:B------:R-:W-:-:S11]  /*fb3c0*/  PRMT R26, R14, 0x7771, RZ ;  /* 0x000077710e1a7816 */ /* 0x000fd600000000ff */
[----:B---3--:R0:W-:Y:S01]  /*fb3d0*/  @P6 STG.E.U8 desc[UR62][R28.64], R26 ;  /* 0x0000001a1c006986 */ /* 0x0081e2000c10113e */
[----:B------:R-:W-:Y:S02]  /*fb3e0*/  LOP3.LUT P6, RZ, R25, 0x20000000, RZ, 0xc0, !PT ;  /* 0x2000000019ff7812 */ /* 0x000fe400078cc0ff */
[----:B0-----:R-:W-:Y:S02]  /*fb3f0*/  PRMT R26, R14, 0x7772, RZ ;  /* 0x000077720e1a7816 */ /* 0x001fe400000000ff */
[C---:B------:R-:W-:Y:S02]  /*fb400*/  LOP3.LUT P5, RZ, R2.reuse, 0x2, RZ, 0xc0, !PT ;  /* 0x0000000202ff7812 */ /* 0x040fe400078ac0ff */
[C---:B------:R-:W-:Y:S02]  /*fb410*/  LOP3.LUT P4, RZ, R2.reuse, 0x8, RZ, 0xc0, !PT ;  /* 0x0000000802ff7812 */ /* 0x040fe4000788c0ff */
[C---:B------:R-:W-:Y:S02]  /*fb420*/  LOP3.LUT P3, RZ, R2.reuse, 0x10, RZ, 0xc0, !PT ;  /* 0x0000001002ff7812 */ /* 0x040fe4000786c0ff */
[----:B------:R-:W-:-:S03]  /*fb430*/  LOP3.LUT P2, RZ, R2, 0x80, RZ, 0xc0, !PT ;  /* 0x0000008002ff7812 */ /* 0x000fc6000784c0ff */
[----:B--2---:R0:W-:Y:S01]  /*fb440*/  @P6 STG.E.U8 desc[UR62][R4.64], R26 ;  /* 0x0000001a04006986 */ /* 0x0041e2000c10113e */
        /* <DEDUP_REMOVED lines=10> */
[----:B------:R-:W2:Y:S04]  /*fb4f0*/  LDL.LU.64 R14, [R1+0x2890] ;  /* 0x00289000010e7983 */ /* 0x000ea80000300a00 */
[----:B------:R0:W-:Y:S04]  /*fb500*/  @P2 STG.E.U8 desc[UR62][R16.64], R26 ;  /* 0x0000001a10002986 */ /* 0x0001e8000c10113e */
[----:B0-----:R-:W3:Y:S01]  /*fb510*/  LDL.LU.64 R16, [R1+0x2888] ;  /* 0x0028880001107983 */ /* 0x001ee20000300a00 */
[----:B------:R-:W-:-:S02]  /*fb520*/  LOP3.LUT P1, RZ, R2, 0x100, RZ, 0xc0, !PT ;  /* 0x0000010002ff7812 */ /* 0x000fc4000782c0ff */
[----:B------:R-:W-:Y:S01]  /*fb530*/  LOP3.LUT P0, RZ, R2, 0x400, RZ, 0xc0, !PT ;  /* 0x0000040002ff7812 */ /* 0x000fe2000780c0ff */
[----:B------:R-:W4:Y:S01]  /*fb540*/  LDL.LU.64 R10, [R1+0x2880] ;  /* 0x00288000010a7983 */ /* 0x000f220000300a00 */
[----:B------:R-:W-:Y:S02]  /*fb550*/  PRMT R26, R22, 0x7770, RZ ;  /* 0x00007770161a7816 */ /* 0x000fe400000000ff */
[C---:B------:R-:W-:Y:S02]  /*fb560*/  LOP3.LUT P3, RZ, R2.reuse, 0x800, RZ, 0xc0, !PT ;  /* 0x0000080002ff7812 */ /* 0x040fe4000786c0ff */
[----:B------:R-:W-:-:S05]  /*fb570*/  LOP3.LUT P2, RZ, R2, 0x1000, RZ, 0xc0, !PT ;  /* 0x0000100002ff7812 */ /* 0x000fca000784c0ff */
[----:B------:R0:W-:Y:S02]  /*fb580*/  @P1 STG.E.U8 desc[UR62][R18.64], R26 ;  /* 0x0000001a12001986 */ /* 0x0001e4000c10113e */
[C---:B0-----:R-:W-:Y:S02]  /*fb590*/  PRMT R26, R22.reuse, 0x7771, RZ ;  /* 0x00007771161a7816 */ /* 0x041fe400000000ff */
[----:B------:R-:W4:Y:S04]  /*fb5a0*/  LDL.LU.64 R18, [R1+0x2878] ;  /* 0x0028780001127983 */ /* 0x000f280000300a00 */
[----:B------:R0:W-:Y:S04]  /*fb5b0*/  @P0 STG.E.U8 desc[UR62][R20.64], R26 ;  /* 0x0000001a14000986 */ /* 0x0001e8000c10113e */
[----:B------:R-:W4:Y:S01]  /*fb5c0*/  LDL.LU.64 R12, [R1+0x2870] ;  /* 0x00287000010c7983 */ /* 0x000f220000300a00 */
[----:B0-----:R-:W-:-:S03]  /*fb5d0*/  PRMT R26, R22, 0x7772, RZ ;  /* 0x00007772161a7816 */ /* 0x001fc600000000ff */
[----:B------:R-:W4:Y:S04]  /*fb5e0*/  LDL.LU R20, [R1+0x2e8] ;  /* 0x0002e80001147983 */ /* 0x000f280000300800 */
[----:B--2---:R0:W-:Y:S02]  /*fb5f0*/  @P3 STG.E.U8 desc[UR62][R14.64], R26 ;  /* 0x0000001a0e003986 */ /* 0x0041e4000c10113e */
[----:B0-----:R-:W-:Y:S02]  /*fb600*/  PRMT R26, R22, 0x7773, RZ ;  /* 0x00007773161a7816 */ /* 0x001fe400000000ff */
[----:B------:R-:W2:Y:S04]  /*fb610*/  LDL.LU.64 R14, [R1+0x2868] ;  /* 0x00286800010e7983 */ /* 0x000ea80000300a00 */
[----:B------:R-:W2:Y:S04]  /*fb620*/  LDL.LU R21, [R1+0x2ec] ;  /* 0x0002ec0001157983 */ /* 0x000ea80000300800 */
[----:B---3--:R0:W-:Y:S04]  /*fb630*/  @P2 STG.E.U8 desc[UR62][R16.64], R26 ;  /* 0x0000001a10002986 */ /* 0x0081e8000c10113e */
[----:B0-----:R-:W3:Y:S04]  /*fb640*/  LDL.LU.64 R16, [R1+0x2860] ;  /* 0x0028600001107983 */ /* 0x001ee80000300a00 */
[----:B------:R-:W2:Y:S01]  /*fb650*/  LDL.LU R22, [R1+0x2d0] ;  /* 0x0002d00001167983 */ /* 0x000ea20000300800 */
[----:B------:R-:W-:-:S02]  /*fb660*/  LOP3.LUT P1, RZ, R2, 0x2000, RZ, 0xc0, !PT ;  /* 0x0000200002ff7812 */ /* 0x000fc4000782c0ff */
[----:B------:R-:W-:Y:S02]  /*fb670*/  LOP3.LUT P0, RZ, R2, 0x4000, RZ, 0xc0, !PT ;  /* 0x0000400002ff7812 */ /* 0x000fe4000780c0ff */
[----:B----4-:R-:W-:-:S09]  /*fb680*/  PRMT R26, R20, 0x7770, RZ ;  /* 0x00007770141a7816 */ /* 0x010fd200000000ff */
[----:B------:R0:W-:Y:S02]  /*fb690*/  @P1 STG.E.U8 desc[UR62][R10.64], R26 ;  /* 0x0000001a0a001986 */ /* 0x0001e4000c10113e */
[----:B0-----:R-:W-:-:S05]  /*fb6a0*/  PRMT R26, R20, 0x7771, RZ ;  /* 0x00007771141a7816 */ /* 0x001fca00000000ff */
[----:B------:R-:W-:Y:S04]  /*fb6b0*/  @P0 STG.E.U8 desc[UR62][R18.64], R26 ;  /* 0x0000001a12000986 */ /* 0x000fe8000c10113e */
[----:B--2---:R0:W-:Y:S04]  /*fb6c0*/  STL.64 [R1+0x38e0], R22 ;  /* 0x0038e01601007387 */ /* 0x0041e80000100a00 */
[----:B0-----:R-:W2:Y:S04]  /*fb6d0*/  LDL.LU.64 R22, [R1+0x2858] ;  /* 0x0028580001167983 */ /* 0x001ea80000300a00 */
[----:B------:R-:W4:Y:S04]  /*fb6e0*/  LDL.LU.64 R18, [R1+0x2840] ;  /* 0x0028400001127983 */ /* 0x000f280000300a00 */
        /* <DEDUP_REMOVED lines=20> */
[----:B------:R-:W-:Y:S01]  /*fb830*/  LOP3.LUT P6, RZ, R2, 0x20000, RZ, 0xc0, !PT ;  /* 0x0002000002ff7812 */ /* 0x000fe200078cc0ff */
[----:B----4-:R0:W-:Y:S04]  /*fb840*/  STL.64 [R1+0x38d8], R18 ;  /* 0x0038d81201007387 */ /* 0x0101e80000100a00 */
[----:B0-----:R-:W4:Y:S01]  /*fb850*/  LDL.LU.64 R18, [R1+0x2850] ;  /* 0x0028500001127983 */ /* 0x001f220000300a00 */
[----:B------:R-:W-:Y:S02]  /*fb860*/  LOP3.LUT R25, R25, 0xfbffffff, RZ, 0xc0, !PT ;  /* 0xfbffffff19197812 */ /* 0x000fe400078ec0ff */
[----:B------:R-:W-:Y:S01]  /*fb870*/  PRMT R26, R20, 0x7772, RZ ;  /* 0x00007772141a7816 */ /* 0x000fe200000000ff */
[----:B------:R-:W4:Y:S04]  /*fb880*/  LDL.LU.64 R28, [R1+0x2838] ;  /* 0x00283800011c7983 */ /* 0x000f280000300a00 */
[----:B------:R-:W-:-:S02]  /*fb890*/  @P6 LOP3.LUT R25, R25, 0x4000000, RZ, 0xfc, !PT ;  /* 0x0400000019196812 */ /* 0x000fc400078efcff */
[----:B------:R-:W-:Y:S01]  /*fb8a0*/  LOP3.LUT P6, RZ, R2, 0x10000, RZ, 0xc0, !PT ;  /* 0x0001000002ff7812 */ /* 0x000fe200078cc0ff */
[----:B------:R-:W4:Y:S01]  /*fb8b0*/  LDL.LU.64 R4, [R1+0x2830] ;  /* 0x0028300001047983 */ /* 0x000f220000300a00 */
[----:B------:R-:W-:-:S03]  /*fb8c0*/  LOP3.LUT R25, R25, 0xf7ffffff, RZ, 0xc0, !PT ;  /* 0xf7ffffff19197812 */ /* 0x000fc600078ec0ff */
[----:B------:R-:W4:Y:S04]  /*fb8d0*/  LDL.LU.64 R6, [R1+0x2828] ;  /* 0x0028280001067983 */ /* 0x000f280000300a00 */
[----:B------:R-:W4:Y:S04]  /*fb8e0*/  LDL.LU.64 R8, [R1+0x2820] ;  /* 0x0028200001087983 */ /* 0x000f280000300a00 */
[----:B------:R-:W-:Y:S01]  /*fb8f0*/  @P6 LOP3.LUT R25, R25, 0x8000000, RZ, 0xfc, !PT ;  /* 0x0800000019196812 */ /* 0x000fe200078efcff */
[----:B------:R-:W4:Y:S01]  /*fb900*/  LDL.LU.64 R10, [R1+0x2818] ;  /* 0x00281800010a7983 */ /* 0x000f220000300a00 */
[----:B------:R-:W-:-:S13]  /*fb910*/  LOP3.LUT P6, RZ, R2, 0x8000, RZ, 0xc0, !PT ;  /* 0x0000800002ff7812 */ /* 0x000fda00078cc0ff */
[----:B------:R0:W-:Y:S01]  /*fb920*/  @P6 STG.E.U8 desc[UR62][R12.64], R26 ;  /* 0x0000001a0c006986 */ /* 0x0001e2000c10113e */
[C---:B------:R-:W-:Y:S02]  /*fb930*/  LOP3.LUT P6, RZ, R25.reuse, 0x8000000, RZ, 0xc0, !PT ;  /* 0x0800000019ff7812 */ /* 0x040fe400078cc0ff */
[----:B0-----:R-:W-:Y:S01]  /*fb940*/  PRMT R26, R20, 0x7773, RZ ;  /* 0x00007773141a7816 */ /* 0x001fe200000000ff */
[----:B------:R-:W4:Y:S10]  /*fb950*/  LDL.LU.64 R12, [R1+0x2810] ;  /* 0x00281000010c7983 */ /* 0x000f340000300a00 */
[----:B------:R0:W-:Y:S01]  /*fb960*/  @P6 STG.E.U8 desc[UR62][R14.64], R26 ;  /* 0x0000001a0e006986 */ /* 0x0001e2000c10113e */
[----:B------:R-:W-:-:S02]  /*fb970*/  LOP3.LUT P6, RZ, R25, 0x4000000, RZ, 0xc0, !PT ;  /* 0x0400000019ff7812 */ /* 0x000fc400078cc0ff */
[----:B0-----:R-:W-:Y:S01]  /*fb980*/  PRMT R26, R21, 0x7770, RZ ;  /* 0x00007770151a7816 */ /* 0x001fe200000000ff */
[----:B------:R-:W4:Y:S10]  /*fb990*/  LDL.LU.64 R14, [R1+0x2808] ;  /* 0x00280800010e7983 */ /* 0x000f340000300a00 */
[----:B---3--:R0:W-:Y:S01]  /*fb9a0*/  @P6 STG.E.U8 desc[UR62][R16.64], R26 ;  /* 0x0000001a10006986 */ /* 0x0081e2000c10113e */
[----:B------:R-:W-:-:S03]  /*fb9b0*/  LOP3.LUT P6, RZ, R25, 0x2000000, RZ, 0xc0, !PT ;  /* 0x0200000019ff7812 */ /* 0x000fc600078cc0ff */
[----:B------:R-:W3:Y:S01]  /*fb9c0*/  LDL.LU R20, [R1+0x2d8] ;  /* 0x0002d80001147983 */ /* 0x000ee20000300800 */
[----:B0-----:R-:W-:-:S03]  /*fb9d0*/  PRMT R26, R21, 0x7771, RZ ;  /* 0x00007771151a7816 */ /* 0x001fc600000000ff */
[----:B------:R-:W3:Y:S06]  /*fb9e0*/  LDL.LU.64 R16, [R1+0x2800] ;  /* 0x0028000001107983 */ /* 0x000eec0000300a00 */
[----:B--2---:R0:W-:Y:S01]  /*fb9f0*/  @P6 STG.E.U8 desc[UR62][R22.64], R26 ;  /* 0x0000001a16006986 */ /* 0x0041e2000c10113e */
[----:B------:R-:W-:Y:S02]  /*fba00*/  LOP3.LUT P6, RZ, R25, 0x1000000, RZ, 0xc0, !PT ;  /* 0x0100000019ff7812 */ /* 0x000fe400078cc0ff */
[----:B0-----:R-:W-:Y:S01]  /*fba10*/  PRMT R26, R21, 0x7772, RZ ;  /* 0x00007772151a7816 */ /* 0x001fe200000000ff */
[----:B------:R-:W2:Y:S10]  /*fba20*/  LDL.LU.64 R22, [R1+0x38e0] ;  /* 0x0038e00001167983 */ /* 0x000eb40000300a00 */
[----:B----4-:R0:W-:Y:S04]  /*fba30*/  @P6 STG.E.U8 desc[UR62][R18.64], R26 ;  /* 0x0000001a12006986 */ /* 0x0101e8000c10113e */
[----:B0-----:R-:W4:Y:S01]  /*fba40*/  LDL.LU.64 R18, [R1+0x38d8] ;  /* 0x0038d80001127983 */ /* 0x001f220000300a00 */
[----:B------:R-:W-:-:S02]  /*fba50*/  LOP3.LUT P6, RZ, R25, 0x800000, RZ, 0xc0, !PT ;  /* 0x0080000019ff7812 */ /* 0x000fc400078cc0ff */
[----:B------:R-:W-:-:S11]  /*fba60*/  PRMT R26, R21, 0x7773, RZ ;  /* 0x00007773151a7816 */ /* 0x000fd600000000ff */
[----:B----4-:R0:W-:Y:S04]  /*fba70*/  @P6 STG.E.U8 desc[UR62][R18.64], R26 ;  /* 0x0000001a12006986 */ /* 0x0101e8000c10113e */
[----:B0-----:R-:W4:Y:S01]  /*fba80*/  LDL.LU.64 R18, [R1+0x38d0] ;  /* 0x0038d00001127983 */ /* 0x001f220000300a00 */
[----:B------:R-:W-:Y:S02]  /*fba90*/  LOP3.LUT P6, RZ, R25, 0x400000, RZ, 0xc0, !PT ;  /* 0x0040000019ff7812 */ /* 0x000fe400078cc0ff */
[----:B--2---:R-:W-:Y:S02]  /*fbaa0*/  PRMT R26, R22, 0x7770, RZ ;  /* 0x00007770161a7816 */ /* 0x004fe400000000ff */
[C---:B------:R-:W-:Y:S02]  /*fbab0*/  LOP3.LUT P5, RZ, R2.reuse, 0x1000000, RZ, 0xc0, !PT ;  /* 0x0100000002ff7812 */ /* 0x040fe400078ac0ff */
[----:B------:R-:W-:-:S02]  /*fbac0*/  LOP3.LUT P4, RZ, R2, 0x2000000, RZ, 0xc0, !PT ;  /* 0x0200000002ff7812 */ /* 0x000fc4000788c0ff */
[C---:B------:R-:W-:Y:S02]  /*fbad0*/  LOP3.LUT P3, RZ, R2.reuse, 0x4000000, RZ, 0xc0, !PT ;  /* 0x0400000002ff7812 */ /* 0x040fe4000786c0ff */
[C---:B------:R-:W-:Y:S02]  /*fbae0*/  LOP3.LUT P2, RZ, R2.reuse, 0x8000000, RZ, 0xc0, !PT ;  /* 0x0800000002ff7812 */ /* 0x040fe4000784c0ff */
[C---:B------:R-:W-:Y:S02]  /*fbaf0*/  LOP3.LUT P1, RZ, R2.reuse, 0x10000000, RZ, 0xc0, !PT ;  /* 0x1000000002ff7812 */ /* 0x040fe4000782c0ff */
[----:B------:R-:W-:Y:S01]  /*fbb00*/  LOP3.LUT P0, RZ, R2, 0x20000000, RZ, 0xc0, !PT ;  /* 0x2000000002ff7812 */ /* 0x000fe2000780c0ff */
[----:B------:R-:W-:Y:S01]  /*fbb10*/  IMAD.MOV.U32 R21, RZ, RZ, R23 ;  /* 0x000000ffff157224 */ /* 0x000fe200078e0017 */
[----:B----4-:R0:W-:Y:S01]  /*fbb20*/  @P6 STG.E.U8 desc[UR62][R18.64], R26 ;  /* 0x0000001a12006986 */ /* 0x0101e2000c10113e */
[C---:B------:R-:W-:Y:S02]  /*fbb30*/  LOP3.LUT P6, RZ, R25.reuse, 0x200000, RZ, 0xc0, !PT ;  /* 0x0020000019ff7812 */ /* 0x040fe400078cc0ff */
[----:B0-----:R-:W-:Y:S01]  /*fbb40*/  PRMT R26, R22, 0x7771, RZ ;  /* 0x00007771161a7816 */ /* 0x001fe200000000ff */
[----:B------:R-:W2:Y:S10]  /*fbb50*/  LDL.LU R19, [R1+0x38cc] ;  /* 0x0038cc0001137983 */ /* 0x000eb40000300800 */
[----:B------:R0:W-:Y:S01]  /*fbb60*/  @P6 STG.E.U8 desc[UR62][R28.64], R26 ;  /* 0x0000001a1c006986 */ /* 0x0001e2000c10113e */
[----:B------:R-:W-:-:S02]  /*fbb70*/  LOP3.LUT P6, RZ, R25, 0x100000, RZ, 0xc0, !PT ;  /* 0x0010000019ff7812 */ /* 0x000fc400078cc0ff */
        /* <DEDUP_REMOVED lines=11> */
[----:B------:R-:W4:Y:S04]  /*fbc30*/  LDL.LU R27, [R1+0x38c8] ;  /* 0x0038c800011b7983 */ /* 0x000f280000300800 */
[----:B------:R3:W-:Y:S04]  /*fbc40*/  @P1 STG.E.U8 desc[UR62][R14.64], R26 ;  /* 0x0000001a0e001986 */ /* 0x0007e8000c10113e */
[----:B------:R-:W2:Y:S04]  /*fbc50*/  LDL.LU.64 R10, [R1+0x27e8] ;  /* 0x0027e800010a7983 */ /* 0x000ea80000300a00 */
[----:B------:R-:W2:Y:S01]  /*fbc60*/  LDL.LU.64 R12, [R1+0x27e0] ;  /* 0x0027e000010c7983 */ /* 0x000ea20000300a00 */
[----:B---3--:R-:W-:-:S03]  /*fbc70*/  PRMT R26, R20, 0x7770, RZ ;  /* 0x00007770141a7816 */ /* 0x008fc600000000ff */
[----:B------:R-:W3:Y:S04]  /*fbc80*/  LDL.LU.64 R14, [R1+0x27d8] ;  /* 0x0027d800010e7983 */ /* 0x000ee80000300a00 */
[----:B------:R0:W-:Y:S04]  /*fbc90*/  @P0 STG.E.U8 desc[UR62][R16.64], R26 ;  /* 0x0000001a10000986 */ /* 0x0001e8000c10113e */
[----:B0-----:R-:W2:Y:S04]  /*fbca0*/  LDL.LU.64 R16, [R1+0x27d0] ;  /* 0x0027d00001107983 */ /* 0x001ea80000300a00 */
[----:B------:R-:W2:Y:S01]  /*fbcb0*/  LDL.LU.64 R22, [R1+0x27f8] ;  /* 0x0027f80001167983 */ /* 0x000ea20000300a00 */
[----:B------:R-:W-:-:S02]  /*fbcc0*/  LOP3.LUT P3, RZ, R2, 0x40000000, RZ, 0xc0, !PT ;  /* 0x4000000002ff7812 */ /* 0x000fc4000786c0ff */
[----:B------:R-:W-:Y:S01]  /*fbcd0*/  PRMT R26, R20, 0x7771, RZ ;  /* 0x00007771141a7816 */ /* 0x000fe200000000ff */
[----:B------:R-:W3:Y:S01]  /*fbce0*/  LDL.LU.64 R8, [R1+0x27f0] ;  /* 0x0027f00001087983 */ /* 0x000ee20000300a00 */
[----:B------:R-:W-:-:S03]  /*fbcf0*/  LOP3.LUT P2, RZ, R2, 0x80000000, RZ, 0xc0, !PT ;  /* 0x8000000002ff7812 */ /* 0x000fc6000784c0ff */
[----:B------:R-:W-:Y:S06]  /*fbd00*/  STL.64 [R1+0x3630], R2 ;  /* 0x0036300201007387 */ /* 0x000fec0000100a00 */
[----:B--2---:R0:W-:Y:S04]  /*fbd10*/  @P3 STG.E.U8 desc[UR62][R22.64], R26 ;  /* 0x0000001a16003986 */ /* 0x0041e8000c10113e */
[----:B0-----:R-:W2:Y:S04]  /*fbd20*/  LDL.LU.64 R22, [R1+0x27c8] ;  /* 0x0027c80001167983 */ /* 0x001ea80000300a00 */
[----:B------:R-:W2:Y:S04]  /*fbd30*/  LDL.LU R0, [R1+0x2c0] ;  /* 0x0002c00001007983 */ /* 0x000ea80000300800 */
[----:B------:R-:W2:Y:S01]  /*fbd40*/  LDL.LU.64 R2, [R1+0x27b8] ;  /* 0x0027b80001027983 */ /* 0x000ea20000300a00 */
[----:B----4-:R-:W-:-:S02]  /*fbd50*/  LOP3.LUT P6, RZ, R27, 0x400, RZ, 0xc0, !PT ;  /* 0x000004001bff7812 */ /* 0x010fc400078cc0ff */
        /* <DEDUP_REMOVED lines=19> */
[----:B------:R-:W-:Y:S01]  /*fbe90*/  LOP3.LUT P6, RZ, R27, 0x10, RZ, 0xc0, !PT ;  /* 0x000000101bff7812 */ /* 0x000fe200078cc0ff */
[----:B------:R-:W4:Y:S01]  /*fbea0*/  LDL.LU.64 R28, [R1+0x27b0] ;  /* 0x0027b000011c7983 */ /* 0x000f220000300a00 */
[----:B------:R-:W-:Y:S02]  /*fbeb0*/  LOP3.LUT R25, R25, 0xfffbffff, RZ, 0xc0, !PT ;  /* 0xfffbffff19197812 */ /* 0x000fe400078ec0ff */
[C---:B------:R-:W-:Y:S01]  /*fbec0*/  LOP3.LUT P1, RZ, R27.reuse, 0x1, RZ, 0xc0, !PT ;  /* 0x000000011bff7812 */ /* 0x040fe2000782c0ff */
[----:B------:R-:W4:Y:S01]  /*fbed0*/  LDL.LU.64 R4, [R1+0x27a8] ;  /* 0x0027a80001047983 */ /* 0x000f220000300a00 */
[----:B------:R-:W-:Y:S02]  /*fbee0*/  PRMT R26, R20, 0x7772, RZ ;  /* 0x00007772141a7816 */ /* 0x000fe400000000ff */
[----:B------:R-:W-:Y:S01]  /*fbef0*/  LOP3.LUT P0, RZ, R27, 0x2, RZ, 0xc0, !PT ;  /* 0x000000021bff7812 */ /* 0x000fe2000780c0ff */
[----:B------:R-:W4:Y:S04]  /*fbf00*/  LDL.LU R18, [R1+0x2c4] ;  /* 0x0002c40001127983 */ /* 0x000f280000300800 */
[----:B------:R-:W-:Y:S01]  /*fbf10*/  @P6 LOP3.LUT R25, R25, 0x40000, RZ, 0xfc, !PT ;  /* 0x0004000019196812 */ /* 0x000fe200078efcff */
[----:B---3--:R0:W-:Y:S01]  /*fbf20*/  @P2 STG.E.U8 desc[UR62][R8.64], R26 ;  /* 0x0000001a08002986 */ /* 0x0081e2000c10113e */
[----:B------:R-:W-:-:S02]  /*fbf30*/  LOP3.LUT P6, RZ, R27, 0x8, RZ, 0xc0, !PT ;  /* 0x000000081bff7812 */ /* 0x000fc400078cc0ff */
[----:B------:R-:W-:Y:S01]  /*fbf40*/  LOP3.LUT R25, R25, 0xfff7ffff, RZ, 0xc0, !PT ;  /* 0xfff7ffff19197812 */ /* 0x000fe200078ec0ff */
[----:B------:R-:W3:Y:S01]  /*fbf50*/  LDL.LU.64 R6, [R1+0x27a0] ;  /* 0x0027a00001067983 */ /* 0x000ee20000300a00 */
[----:B0-----:R-:W-:-:S03]  /*fbf60*/  PRMT R26, R20, 0x7773, RZ ;  /* 0x00007773141a7816 */ /* 0x001fc600000000ff */
[----:B------:R-:W3:Y:S06]  /*fbf70*/  LDL.LU.64 R8, [R1+0x2798] ;  /* 0x0027980001087983 */ /* 0x000eec0000300a00 */
[----:B------:R-:W-:Y:S02]  /*fbf80*/  @P6 LOP3.LUT R25, R25, 0x80000, RZ, 0xfc, !PT ;  /* 0x0008000019196812 */ /* 0x000fe400078efcff */
[----:B------:R-:W-:Y:S01]  /*fbf90*/  LOP3.LUT P6, RZ, R27, 0x4, RZ, 0xc0, !PT ;  /* 0x000000041bff7812 */ /* 0x000fe200078cc0ff */
[----:B------:R0:W-:Y:S02]  /*fbfa0*/  @P1 STG.E.U8 desc[UR62][R10.64], R26 ;  /* 0x0000001a0a001986 */ /* 0x0001e4000c10113e */
[----:B0-----:R-:W-:-:S02]  /*fbfb0*/  PRMT R26, R21, 0x7770, RZ ;  /* 0x00007770151a7816 */ /* 0x001fc400000000ff */
[----:B------:R-:W3:Y:S04]  /*fbfc0*/  LDL.LU.64 R10, [R1+0x2790] ;  /* 0x00279000010a7983 */ /* 0x000ee80000300a00 */
[----:B------:R0:W-:Y:S02]  /*fbfd0*/  @P0 STG.E.U8 desc[UR62][R12.64], R26 ;  /* 0x0000001a0c000986 */ /* 0x0001e4000c10113e */
[----:B0-----:R-:W-:Y:S02]  /*fbfe0*/  PRMT R26, R21, 0x7771, RZ ;  /* 0x00007771151a7816 */ /* 0x001fe400000000ff */
[----:B------:R-:W3:Y:S04]  /*fbff0*/  LDL.LU.64 R12, [R1+0x2788] ;  /* 0x00278800010c7983 */ /* 0x000ee80000300a00 */
[----:B------:R0:W-:Y:S01]  /*fc000*/  @P6 STG.E.U8 desc[UR62][R14.64], R26 ;  /* 0x0000001a0e006986 */ /* 0x0001e2000c10113e */
[----:B------:R-:W-:-:S02]  /*fc010*/  LOP3.LUT P6, RZ, R25, 0x80000, RZ, 0xc0, !PT ;  /* 0x0008000019ff7812 */ /* 0x000fc400078cc0ff */
[----:B0-----:R-:W-:Y:S01]  /*fc020*/  PRMT R26, R21, 0x7772, RZ ;  /* 0x00007772151a7816 */ /* 0x001fe200000000ff */
[----:B------:R-:W3:Y:S10]  /*fc030*/  LDL.LU.64 R14, [R1+0x2780] ;  /* 0x00278000010e7983 */ /* 0x000ef40000300a00 */
[----:B------:R0:W-:Y:S01]  /*fc040*/  @P6 STG.E.U8 desc[UR62][R16.64], R26 ;  /* 0x0000001a10006986 */ /* 0x0001e2000c10113e */
[----:B------:R-:W-:Y:S01]  /*fc050*/  LOP3.LUT P6, RZ, R25, 0x40000, RZ, 0xc0, !PT ;  /* 0x0004000019ff7812 */ /* 0x000fe200078cc0ff */
[----:B0-----:R-:W-:-:S02]  /*fc060*/  IMAD.MOV.U32 R26, RZ, RZ, R21 ;  /* 0x000000ffff1a7224 */ /* 0x001fc400078e0015 */
[----:B------:R-:W3:Y:S03]  /*fc070*/  LDL.LU.64 R16, [R1+0x2778] ;  /* 0x0027780001107983 */ /* 0x000ee60000300a00 */
[----:B------:R-:W-:Y:S01]  /*fc080*/  PRMT R26, R26, 0x7773, RZ ;  /* 0x000077731a1a7816 */ /* 0x000fe200000000ff */
[----:B------:R-:W3:Y:S06]  /*fc090*/  LDL.LU.64 R20, [R1+0x2770] ;  /* 0x0027700001147983 */ /* 0x000eec0000300a00 */
[----:B------:R0:W-:Y:S01]  /*fc0a0*/  @P6 STG.E.U8 desc[UR62][R22.64], R26 ;  /* 0x0000001a16006986 */ /* 0x0001e2000c10113e */
[----:B------:R-:W-:-:S02]  /*fc0b0*/  LOP3.LUT P6, RZ, R25, 0x20000, RZ, 0xc0, !PT ;  /* 0x0002000019ff7812 */ /* 0x000fc400078cc0ff */
[----:B0-----:R-:W-:Y:S01]  /*fc0c0*/  PRMT R26, R0, 0x7770, RZ ;  /* 0x00007770001a7816 */ /* 0x001fe200000000ff */
[----:B------:R-:W3:Y:S10]  /*fc0d0*/  LDL.LU.64 R22, [R1+0x2768] ;  /* 0x0027680001167983 */ /* 0x000ef40000300a00 */
[----:B--2---:R0:W-:Y:S04]  /*fc0e0*/  @P6 STG.E.U8 desc[UR62][R2.64], R26 ;  /* 0x0000001a02006986 */ /* 0x0041e8000c10113e */
[----:B0-----:R-:W2:Y:S01]  /*fc0f0*/  LDL.LU.64 R2, [R1+0x38c0] ;  /* 0x0038c00001027983 */ /* 0x001ea20000300a00 */
[----:B------:R-:W-:-:S02]  /*fc100*/  LOP3.LUT P6, RZ, R25, 0x10000, RZ, 0xc0, !PT ;  /* 0x0001000019ff7812 */ /* 0x000fc400078cc0ff */
[----:B------:R-:W-:Y:S02]  /*fc110*/  PRMT R26, R0, 0x7771, RZ ;  /* 0x00007771001a7816 */ /* 0x000fe400000000ff */
[C---:B------:R-:W-:Y:S02]  /*fc120*/  LOP3.LUT P5, RZ, R27.reuse, 0x800, RZ, 0xc0, !PT ;  /* 0x000008001bff7812 */ /* 0x040fe400078ac0ff */
[C---:B------:R-:W-:Y:S02]  /*fc130*/  LOP3.LUT P4, RZ, R27.reuse, 0x1000, RZ, 0xc0, !PT ;  /* 0x000010001bff7812 */ /* 0x040fe4000788c0ff */
[C---:B------:R-:W-:Y:S02]  /*fc140*/  LOP3.LUT P3, RZ, R27.reuse, 0x2000, RZ, 0xc0, !PT ;  /* 0x000020001bff7812 */ /* 0x040fe4000786c0ff */
[C---:B------:R-:W-:Y:S02]  /*fc150*/  LOP3.LUT P2, RZ, R27.reuse, 0x4000, RZ, 0xc0, !PT ;  /* 0x000040001bff7812 */ /* 0x040fe4000784c0ff */
[----:B------:R-:W-:-:S02]  /*fc160*/  LOP3.LUT P1, RZ, R27, 0x8000, RZ, 0xc0, !PT ;  /* 0x000080001bff7812 */ /* 0x000fc4000782c0ff */
[----:B------:R-:W-:Y:S01]  /*fc170*/  LOP3.LUT P0, RZ, R27, 0x10000, RZ, 0xc0, !PT ;  /* 0x000100001bff7812 */ /* 0x000fe2000780c0ff */
[----:B--2---:R0:W-:Y:S01]  /*fc180*/  @P6 STG.E.U8 desc[UR62][R2.64], R26 ;  /* 0x0000001a02006986 */ /* 0x0041e2000c10113e */
[----:B------:R-:W-:Y:S02]  /*fc190*/  LOP3.LUT P6, RZ, R25, 0x8000, RZ, 0xc0, !PT ;  /* 0x0000800019ff7812 */ /* 0x000fe400078cc0ff */
[----:B0-----:R-:W-:-:S11]  /*fc1a0*/  PRMT R26, R0, 0x7772, RZ ;  /* 0x00007772001a7816 */ /* 0x001fd600000000ff */
[----:B----4-:R0:W-:Y:S01]  /*fc1b0*/  @P6 STG.E.U8 desc[UR62][R28.64], R26 ;  /* 0x0000001a1c006986 */ /* 0x0101e2000c10113e */
[----:B------:R-:W-:Y:S02]  /*fc1c0*/  LOP3.LUT P6, RZ, R25, 0x4000, RZ, 0xc0, !PT ;  /* 0x0000400019ff7812 */ /* 0x000fe400078cc0ff */
[----:B0-----:R-:W-:-:S11]  /*fc1d0*/  PRMT R26, R0, 0x7773, RZ ;  /* 0x00007773001a7816 */ /* 0x001fd600000000ff */
[----:B------:R0:W-:Y:S01]  /*fc1e0*/  @P6 STG.E.U8 desc[UR62][R4.64], R26 ;  /* 0x0000001a04006986 */ /* 0x0001e2000c10113e */
[----:B------:R-:W-:Y:S02]  /*fc1f0*/  LOP3.LUT P6, RZ, R25, 0x2000, RZ, 0xc0, !PT ;  /* 0x0000200019ff7812 */ /* 0x000fe400078cc0ff */
[----:B0-----:R-:W-:-:S11]  /*fc200*/  PRMT R26, R18, 0x7770, RZ ;  /* 0x00007770121a7816 */ /* 0x001fd600000000ff */
[----:B---3--:R0:W-:Y:S01]  /*fc210*/  @P6 STG.E.U8 desc[UR62][R6.64], R26 ;  /* 0x0000001a06006986 */ /* 0x0081e2000c10113e */
        /* <DEDUP_REMOVED lines=15> */
[----:B------:R0:W-:Y:S04]  /*fc310*/  @P0 STG.E.U8 desc[UR62][R22.64], R26 ;  /* 0x0000001a16000986 */ /* 0x0001e8000c10113e */
[----:B------:R-:W3:Y:S04]  /*fc320*/  LDL.LU.64 R16, [R1+0x2760] ;  /* 0x0027600001107983 */ /* 0x000ee80000300a00 */
[----:B0-----:R-:W4:Y:S04]  /*fc330*/  LDL.LU.64 R22, [R1+0x2758] ;  /* 0x0027580001167983 */ /* 0x001f280000300a00 */
[----:B------:R-:W2:Y:S04]  /*fc340*/  LDL.LU.64 R10, [R1+0x2750] ;  /* 0x00275000010a7983 */ /* 0x000ea80000300a00 */
[----:B------:R-:W2:Y:S01]  /*fc350*/  LDL.LU R20, [R1+0x2cc] ;  /* 0x0002cc0001147983 */ /* 0x000ea20000300800 */
[----:B------:R-:W-:-:S02]  /*fc360*/  LOP3.LUT P3, RZ, R27, 0x20000, RZ, 0xc0, !PT ;  /* 0x000200001bff7812 */ /* 0x000fc4000786c0ff */
[----:B------:R-:W-:Y:S01]  /*fc370*/  LOP3.LUT P2, RZ, R27, 0x40000, RZ, 0xc0, !PT ;  /* 0x000400001bff7812 */ /* 0x000fe2000784c0ff */
[----:B------:R-:W3:Y:S04]  /*fc380*/  LDL.LU.64 R12, [R1+0x2748] ;  /* 0x00274800010c7983 */ /* 0x000ee80000300a00 */
[----:B------:R-:W4:Y:S04]  /*fc390*/  LDL.LU.64 R14, [R1+0x2740] ;  /* 0x00274000010e7983 */ /* 0x000f280000300a00 */
[----:B------:R-:W4:Y:S01]  /*fc3a0*/  LDL.LU R21, [R1+0x2b0] ;  /* 0x0002b00001157983 */ /* 0x000f220000300800 */
[----:B--2---:R-:W-:-:S05]  /*fc3b0*/  PRMT R26, R20, 0x7770, RZ ;  /* 0x00007770141a7816 */ /* 0x004fca00000000ff */
[----:B---3--:R0:W-:Y:S02]  /*fc3c0*/  @P3 STG.E.U8 desc[UR62][R16.64], R26 ;  /* 0x0000001a10003986 */ /* 0x0081e4000c10113e */
[----:B0-----:R-:W-:Y:S02]  /*fc3d0*/  PRMT R26, R20, 0x7771, RZ ;  /* 0x00007771141a7816 */ /* 0x001fe400000000ff */
[----:B------:R-:W2:Y:S04]  /*fc3e0*/  LDL.LU.64 R16, [R1+0x2738] ;  /* 0x0027380001107983 */ /* 0x000ea80000300a00 */
[----:B----4-:R0:W-:Y:S04]  /*fc3f0*/  @P2 STG.E.U8 desc[UR62][R22.64], R26 ;  /* 0x0000001a16002986 */ /* 0x0101e8000c10113e */
[----:B0-----:R-:W3:Y:S04]  /*fc400*/  LDL.LU.64 R22, [R1+0x2730] ;  /* 0x0027300001167983 */ /* 0x001ee80000300a00 */
[----:B------:R-:W4:Y:S04]  /*fc410*/  LDL.LU R0, [R1+0x2b4] ;  /* 0x0002b40001007983 */ /* 0x000f280000300800 */
[----:B------:R-:W2:Y:S04]  /*fc420*/  LDL.LU.64 R2, [R1+0x2718] ;  /* 0x0027180001027983 */ /* 0x000ea80000300a00 */
        /* <DEDUP_REMOVED lines=27> */
[----:B------:R-:W-:Y:S02]  /*fc5e0*/  LOP3.LUT P0, RZ, R27, 0x100000, RZ, 0xc0, !PT ;  /* 0x001000001bff7812 */ /* 0x000fe4000780c0ff */
[----:B------:R-:W-:Y:S01]  /*fc5f0*/  PRMT R26, R20, 0x7772, RZ ;  /* 0x00007772141a7816 */ /* 0x000fe200000000ff */
[----:B------:R-:W4:Y:S04]  /*fc600*/  LDL.LU R18, [R1+0x2b8] ;  /* 0x0002b80001127983 */ /* 0x000f280000300800 */
[----:B------:R-:W-:Y:S01]  /*fc610*/  @P6 LOP3.LUT R25, R25, 0x400, RZ, 0xfc, !PT ;  /* 0x0000040019196812 */ /* 0x000fe200078efcff */
[----:B------:R-:W4:Y:S01]  /*fc620*/  LDL.LU.64 R6, [R1+0x2700] ;  /* 0x0027000001067983 */ /* 0x000f220000300a00 */
[----:B------:R-:W-:-:S02]  /*fc630*/  LOP3.LUT P6, RZ, R27, 0x400000, RZ, 0xc0, !PT ;  /* 0x004000001bff7812 */ /* 0x000fc400078cc0ff */
[----:B------:R-:W-:Y:S01]  /*fc640*/  LOP3.LUT R25, R25, 0xfffff7ff, RZ, 0xc0, !PT ;  /* 0xfffff7ff19197812 */ /* 0x000fe200078ec0ff */
[----:B------:R0:W-:Y:S04]  /*fc650*/  @P1 STG.E.U8 desc[UR62][R10.64], R26 ;  /* 0x0000001a0a001986 */ /* 0x0001e8000c10113e */
[----:B------:R-:W4:Y:S06]  /*fc660*/  LDL.LU.64 R8, [R1+0x26f8] ;  /* 0x0026f80001087983 */ /* 0x000f2c0000300a00 */
[----:B------:R-:W-:-:S02]  /*fc670*/  @P6 LOP3.LUT R25, R25, 0x800, RZ, 0xfc, !PT ;  /* 0x0000080019196812 */ /* 0x000fc400078efcff */
[----:B------:R-:W-:Y:S01]  /*fc680*/  LOP3.LUT P6, RZ, R27, 0x200000, RZ, 0xc0, !PT ;  /* 0x002000001bff7812 */ /* 0x000fe200078cc0ff */
[----:B0-----:R-:W4:Y:S01]  /*fc690*/  LDL.LU.64 R10, [R1+0x26f0] ;  /* 0x0026f000010a7983 */ /* 0x001f220000300a00 */
[----:B------:R-:W-:-:S05]  /*fc6a0*/  PRMT R26, R20, 0x7773, RZ ;  /* 0x00007773141a7816 */ /* 0x000fca00000000ff */
[----:B------:R0:W-:Y:S02]  /*fc6b0*/  @P0 STG.E.U8 desc[UR62][R12.64], R26 ;  /* 0x0000001a0c000986 */ /* 0x0001e4000c10113e */
[----:B0-----:R-:W-:Y:S02]  /*fc6c0*/  PRMT R26, R21, 0x7770, RZ ;  /* 0x00007770151a7816 */ /* 0x001fe400000000ff */
[----:B------:R-:W4:Y:S04]  /*fc6d0*/  LDL.LU.64 R12, [R1+0x26e8] ;  /* 0x0026e800010c7983 */ /* 0x000f280000300a00 */
[----:B------:R0:W-:Y:S01]  /*fc6e0*/  @P6 STG.E.U8 desc[UR62][R14.64], R26 ;  /* 0x0000001a0e006986 */ /* 0x0001e2000c10113e */
[----:B------:R-:W-:-:S03]  /*fc6f0*/  LOP3.LUT P6, RZ, R25, 0x800, RZ, 0xc0, !PT ;  /* 0x0000080019ff7812 */ /* 0x000fc600078cc0ff */
[----:B------:R-:W4:Y:S01]  /*fc700*/  LDL.LU R20, [R1+0x2bc] ;  /* 0x0002bc0001147983 */ /* 0x000f220000300800 */
[----:B0-----:R-:W-:-:S03]  /*fc710*/  PRMT R26, R21, 0x7771, RZ ;  /* 0x00007771151a7816 */ /* 0x001fc600000000ff */
[----:B------:R-:W4:Y:S06]  /*fc720*/  LDL.LU.64 R14, [R1+0x26e0] ;  /* 0x0026e000010e7983 */ /* 0x000f2c0000300a00 */
[----:B------:R0:W-:Y:S01]  /*fc730*/  @P6 STG.E.U8 desc[UR62][R16.64], R26 ;  /* 0x0000001a10006986 */ /* 0x0001e2000c10113e */
[----:B------:R-:W-:Y:S02]  /*fc740*/  LOP3.LUT P6, RZ, R25, 0x400, RZ, 0xc0, !PT ;  /* 0x0000040019ff7812 */ /* 0x000fe400078cc0ff */
[----:B0-----:R-:W-:Y:S01]  /*fc750*/  PRMT R26, R21, 0x7772, RZ ;  /* 0x00007772151a7816 */ /* 0x001fe200000000ff */
[----:B------:R-:W4:Y:S10]  /*fc760*/  LDL.LU.64 R16, [R1+0x26d8] ;  /* 0x0026d80001107983 */ /* 0x000f340000300a00 */
[----:B---3--:R0:W-:Y:S01]  /*fc770*/  @P6 STG.E.U8 desc[UR62][R22.64], R26 ;  /* 0x0000001a16006986 */ /* 0x0081e2000c10113e */
[----:B------:R-:W-:-:S02]  /*fc780*/  LOP3.LUT P6, RZ, R25, 0x200, RZ, 0xc0, !PT ;  /* 0x0000020019ff7812 */ /* 0x000fc400078cc0ff */
[----:B0-----:R-:W-:Y:S01]  /*fc790*/  PRMT R26, R21, 0x7773, RZ ;  /* 0x00007773151a7816 */ /* 0x001fe200000000ff */
[----:B------:R-:W3:Y:S04]  /*fc7a0*/  LDL.LU.64 R22, [R1+0x26d0] ;  /* 0x0026d00001167983 */ /* 0x000ee80000300a00 */
[----:B------:R-:W3:Y:S06]  /*fc7b0*/  LDL.LU R21, [R1+0x38b8] ;  /* 0x0038b80001157983 */ /* 0x000eec0000300800 */
[----:B--2---:R0:W-:Y:S04]  /*fc7c0*/  @P6 STG.E.U8 desc[UR62][R2.64], R26 ;  /* 0x0000001a02006986 */ /* 0x0041e8000c10113e */
[----:B0-----:R-:W2:Y:S01]  /*fc7d0*/  LDL.LU.64 R2, [R1+0x38b0] ;  /* 0x0038b00001027983 */ /* 0x001ea20000300a00 */
[----:B------:R-:W-:-:S02]  /*fc7e0*/  LOP3.LUT P6, RZ, R25, 0x100, RZ, 0xc0, !PT ;  /* 0x0000010019ff7812 */ /* 0x000fc400078cc0ff */
[----:B----4-:R-:W-:-:S11]  /*fc7f0*/  PRMT R26, R0, 0x7770, RZ ;  /* 0x00007770001a7816 */ /* 0x010fd600000000ff */
[----:B--2---:R0:W-:Y:S04]  /*fc800*/  @P6 STG.E.U8 desc[UR62][R2.64], R26 ;  /* 0x0000001a02006986 */ /* 0x0041e8000c10113e */
[----:B0-----:R-:W2:Y:S01]  /*fc810*/  LDL.LU.64 R2, [R1+0x38a8] ;  /* 0x0038a80001027983 */ /* 0x001ea20000300a00 */
[----:B------:R-:W-:Y:S02]  /*fc820*/  LOP3.LUT P6, RZ, R25, 0x80, RZ, 0xc0, !PT ;  /* 0x0000008019ff7812 */ /* 0x000fe400078cc0ff */
[----:B------:R-:W-:Y:S02]  /*fc830*/  PRMT R26, R0, 0x7771, RZ ;  /* 0x00007771001a7816 */ /* 0x000fe400000000ff */
[C---:B------:R-:W-:Y:S02]  /*fc840*/  LOP3.LUT P5, RZ, R27.reuse, 0x40000000, RZ, 0xc0, !PT ;  /* 0x400000001bff7812 */ /* 0x040fe400078ac0ff */
[----:B------:R-:W-:-:S02]  /*fc850*/  LOP3.LUT P4, RZ, R27, 0x80000000, RZ, 0xc0, !PT ;  /* 0x800000001bff7812 */ /* 0x000fc4000788c0ff */
[C---:B------:R-:W-:Y:S02]  /*fc860*/  LOP3.LUT P3, RZ, R24.reuse, 0x1, RZ, 0xc0, !PT ;  /* 0x0000000118ff7812 */ /* 0x040fe4000786c0ff */
[C---:B------:R-:W-:Y:S02]  /*fc870*/  LOP3.LUT P2, RZ, R24.reuse, 0x2, RZ, 0xc0, !PT ;  /* 0x0000000218ff7812 */ /* 0x040fe4000784c0ff */
[C---:B------:R-:W-:Y:S02]  /*fc880*/  LOP3.LUT P1, RZ, R24.reuse, 0x4, RZ, 0xc0, !PT ;  /* 0x0000000418ff7812 */ /* 0x040fe4000782c0ff */
[----:B------:R-:W-:Y:S01]  /*fc890*/  LOP3.LUT P0, RZ, R24, 0x8, RZ, 0xc0, !PT ;  /* 0x0000000818ff7812 */ /* 0x000fe2000780c0ff */
[----:B--2---:R0:W-:Y:S01]  /*fc8a0*/  @P6 STG.E.U8 desc[UR62][R2.64], R26 ;  /* 0x0000001a02006986 */ /* 0x0041e2000c10113e */
[----:B------:R-:W-:Y:S02]  /*fc8b0*/  LOP3.LUT P6, RZ, R25, 0x40, RZ, 0xc0, !PT ;  /* 0x0000004019ff7812 */ /* 0x000fe400078cc0ff */
[----:B0-----:R-:W-:-:S11]  /*fc8c0*/  PRMT R26, R0, 0x7772, RZ ;  /* 0x00007772001a7816 */ /* 0x001fd600000000ff */
[----:B------:R0:W-:Y:S01]  /*fc8d0*/  @P6 STG.E.U8 desc[UR62][R28.64], R26 ;  /* 0x0000001a1c006986 */ /* 0x0001e2000c10113e */
[----:B------:R-:W-:Y:S02]  /*fc8e0*/  LOP3.LUT P6, RZ, R25, 0x20, RZ, 0xc0, !PT ;  /* 0x0000002019ff7812 */ /* 0x000fe400078cc0ff */
[----:B0-----:R-:W-:-:S11]  /*fc8f0*/  PRMT R26, R0, 0x7773, RZ ;  /* 0x00007773001a7816 */ /* 0x001fd600000000ff */
[----:B------:R0:W-:Y:S01]  /*fc900*/  @P6 STG.E.U8 desc[UR62][R4.64], R26 ;  /* 0x0000001a04006986 */ /* 0x0001e2000c10113e */
        /* <DEDUP_REMOVED lines=11> */
[C---:B0-----:R-:W-:Y:S02]  /*fc9c0*/  PRMT R26, R20.reuse, 0x7771, RZ ;  /* 0x00007771141a7816 */ /* 0x041fe400000000ff */
[----:B------:R-:W2:Y:S04]  /*fc9d0*/  LDL.LU.64 R14, [R1+0x26c8] ;  /* 0x0026c800010e7983 */ /* 0x000ea80000300a00 */
[----:B------:R0:W-:Y:S02]  /*fc9e0*/  @P1 STG.E.U8 desc[UR62][R16.64], R26 ;  /* 0x0000001a10001986 */ /* 0x0001e4000c10113e */
[----:B0-----:R-:W-:-:S02]  /*fc9f0*/  PRMT R26, R20, 0x7772, RZ ;  /* 0x00007772141a7816 */ /* 0x001fc400000000ff */
[----:B------:R-:W4:Y:S04]  /*fca00*/  LDL.LU.64 R16, [R1+0x26c0] ;  /* 0x0026c00001107983 */ /* 0x000f280000300a00 */
[----:B---3--:R0:W-:Y:S04]  /*fca10*/  @P0 STG.E.U8 desc[UR62][R22.64], R26 ;  /* 0x0000001a16000986 */ /* 0x0081e8000c10113e */
[----:B0-----:R-:W3:Y:S04]  /*fca20*/  LDL.LU.64 R22, [R1+0x26b8] ;  /* 0x0026b80001167983 */ /* 0x001ee80000300a00 */
[----:B------:R-:W3:Y:S04]  /*fca30*/  LDL.LU.64 R10, [R1+0x26b0] ;  /* 0x0026b000010a7983 */ /* 0x000ee80000300a00 */
[----:B------:R-:W3:Y:S01]  /*fca40*/  LDL.LU R18, [R1+0x2a0] ;  /* 0x0002a00001127983 */ /* 0x000ee20000300800 */
[----:B------:R-:W-:-:S02]  /*fca50*/  LOP3.LUT P3, RZ, R24, 0x10, RZ, 0xc0, !PT ;  /* 0x0000001018ff7812 */ /* 0x000fc4000786c0ff */
[----:B------:R-:W-:Y:S01]  /*fca60*/  LOP3.LUT P2, RZ, R24, 0x20, RZ, 0xc0, !PT ;  /* 0x0000002018ff7812 */ /* 0x000fe2000784c0ff */
[----:B------:R-:W4:Y:S01]  /*fca70*/  LDL.LU.64 R12, [R1+0x26a8] ;  /* 0x0026a800010c7983 */ /* 0x000f220000300a00 */
[----:B------:R-:W-:-:S03]  /*fca80*/  PRMT R26, R20, 0x7773, RZ ;  /* 0x00007773141a7816 */ /* 0x000fc600000000ff */
[----:B------:R-:W4:Y:S06]  /*fca90*/  LDL.LU R0, [R1+0x2a4] ;  /* 0x0002a40001007983 */ /* 0x000f2c0000300800 */
[----:B--2---:R0:W-:Y:S04]  /*fcaa0*/  @P3 STG.E.U8 desc[UR62][R14.64], R26 ;  /* 0x0000001a0e003986 */ /* 0x0041e8000c10113e */
[----:B0-----:R-:W2:Y:S01]  /*fcab0*/  LDL.LU.64 R14, [R1+0x26a0] ;  /* 0x0026a000010e7983 */ /* 0x001ea20000300a00 */
[----:B---3--:R-:W-:-:S05]  /*fcac0*/  PRMT R26, R18, 0x7770, RZ ;  /* 0x00007770121a7816 */ /* 0x008fca00000000ff */
[----:B----4-:R0:W-:Y:S04]  /*fcad0*/  @P2 STG.E.U8 desc[UR62][R16.64], R26 ;  /* 0x0000001a10002986 */ /* 0x0101e8000c10113e */
[----:B0-----:R-:W3:Y:S04]  /*fcae0*/  LDL.LU.64 R16, [R1+0x2698] ;  /* 0x0026980001107983 */ /* 0x001ee80000300a00 */
[----:B------:R-:W4:Y:S04]  /*fcaf0*/  LDL.LU R20, [R1+0x2a8] ;  /* 0x0002a80001147983 */ /* 0x000f280000300800 */
        /* <DEDUP_REMOVED lines=22> */
[C---:B------:R-:W-:Y:S02]  /*fcc60*/  LOP3.LUT P6, RZ, R24.reuse, 0x400, RZ, 0xc0, !PT ;  /* 0x0000040018ff7812 */ /* 0x040fe400078cc0ff */
[----:B------:R-:W-:Y:S02]  /*fcc70*/  LOP3.LUT R25, R25, 0xfffffffb, RZ, 0xc0, !PT ;  /* 0xfffffffb19197812 */ /* 0x000fe400078ec0ff */
[----:B------:R-:W-:-:S09]  /*fcc80*/  LOP3.LUT P1, RZ, R24, 0x40, RZ, 0xc0, !PT ;  /* 0x0000004018ff7812 */ /* 0x000fd2000782c0ff */
[----:B------:R-:W-:Y:S02]  /*fcc90*/  @P6 LOP3.LUT R25, R25, 0x4, RZ, 0xfc, !PT ;  /* 0x0000000419196812 */ /* 0x000fe400078efcff */
[C---:B------:R-:W-:Y:S02]  /*fcca0*/  LOP3.LUT P6, RZ, R24.reuse, 0x200, RZ, 0xc0, !PT ;  /* 0x0000020018ff7812 */ /* 0x040fe400078cc0ff */
[----:B------:R-:W-:Y:S02]  /*fccb0*/  LOP3.LUT P0, RZ, R24, 0x80, RZ, 0xc0, !PT ;  /* 0x0000008018ff7812 */ /* 0x000fe4000780c0ff */
[----:B------:R-:W-:Y:S02]  /*fccc0*/  LOP3.LUT R25, R25, 0xfffffff7, RZ, 0xc0, !PT ;  /* 0xfffffff719197812 */ /* 0x000fe400078ec0ff */
[----:B------:R-:W-:-:S05]  /*fccd0*/  PRMT R26, R18, 0x7771, RZ ;  /* 0x00007771121a7816 */ /* 0x000fca00000000ff */
[----:B------:R0:W-:Y:S02]  /*fcce0*/  @P1 STG.E.U8 desc[UR62][R22.64], R26 ;  /* 0x0000001a16001986 */ /* 0x0001e4000c10113e */
[----:B------:R-:W-:Y:S02]  /*fccf0*/  @P6 LOP3.LUT R25, R25, 0x8, RZ, 0xfc, !PT ;  /* 0x0000000819196812 */ /* 0x000fe400078efcff */
[----:B------:R-:W-:Y:S02]  /*fcd00*/  LOP3.LUT P6, RZ, R24, 0x100, RZ, 0xc0, !PT ;  /* 0x0000010018ff7812 */ /* 0x000fe400078cc0ff */
[C---:B0-----:R-:W-:Y:S01]  /*fcd10*/  PRMT R26, R18.reuse, 0x7772, RZ ;  /* 0x00007772121a7816 */ /* 0x041fe200000000ff */
[----:B------:R-:W4:Y:S04]  /*fcd20*/  LDL.LU.64 R22, [R1+0x2680] ;  /* 0x0026800001167983 */ /* 0x000f280000300a00 */
[----:B------:R0:W-:Y:S04]  /*fcd30*/  @P0 STG.E.U8 desc[UR62][R10.64], R26 ;  /* 0x0000001a0a000986 */ /* 0x0001e8000c10113e */
[----:B------:R-:W4:Y:S04]  /*fcd40*/  LDL.LU.64 R2, [R1+0x2678] ;  /* 0x0026780001027983 */ /* 0x000f280000300a00 */
[----:B------:R-:W4:Y:S01]  /*fcd50*/  LDL.LU.64 R28, [R1+0x2670] ;  /* 0x00267000011c7983 */ /* 0x000f220000300a00 */
[----:B0-----:R-:W-:-:S03]  /*fcd60*/  PRMT R26, R18, 0x7773, RZ ;  /* 0x00007773121a7816 */ /* 0x001fc600000000ff */
[----:B------:R-:W4:Y:S04]  /*fcd70*/  LDL.LU.64 R4, [R1+0x2668] ;  /* 0x0026680001047983 */ /* 0x000f280000300a00 */
[----:B------:R0:W-:Y:S01]  /*fcd80*/  @P6 STG.E.U8 desc[UR62][R12.64], R26 ;  /* 0x0000001a0c006986 */ /* 0x0001e2000c10113e */
[----:B------:R-:W-:-:S03]  /*fcd90*/  LOP3.LUT P6, RZ, R25, 0x8, RZ, 0xc0, !PT ;  /* 0x0000000819ff7812 */ /* 0x000fc600078cc0ff */
[----:B------:R-:W4:Y:S04]  /*fcda0*/  LDL.LU.64 R6, [R1+0x2660] ;  /* 0x0026600001067983 */ /* 0x000f280000300a00 */
[----:B------:R-:W4:Y:S01]  /*fcdb0*/  LDL.LU.64 R8, [R1+0x2658] ;  /* 0x0026580001087983 */ /* 0x000f220000300a00 */
[----:B0-----:R-:W-:-:S03]  /*fcdc0*/  PRMT R26, R0, 0x7770, RZ ;  /* 0x00007770001a7816 */ /* 0x001fc600000000ff */
[----:B------:R-:W4:Y:S04]  /*fcdd0*/  LDL.LU.64 R10, [R1+0x2650] ;  /* 0x00265000010a7983 */ /* 0x000f280000300a00 */
[----:B--2---:R0:W-:Y:S01]  /*fcde0*/  @P6 STG.E.U8 desc[UR62][R14.64], R26 ;  /* 0x0000001a0e006986 */ /* 0x0041e2000c10113e */
[----:B------:R-:W-:-:S03]  /*fcdf0*/  LOP3.LUT P6, RZ, R25, 0x4, RZ, 0xc0, !PT ;  /* 0x0000000419ff7812 */ /* 0x000fc600078cc0ff */
[----:B------:R-:W2:Y:S04]  /*fce00*/  LDL.LU R18, [R1+0x290] ;  /* 0x0002900001127983 */ /* 0x000ea80000300800 */
[----:B------:R-:W2:Y:S01]  /*fce10*/  LDL.LU.64 R12, [R1+0x2648] ;  /* 0x00264800010c7983 */ /* 0x000ea20000300a00 */
[----:B0-----:R-:W-:-:S03]  /*fce20*/  PRMT R26, R0, 0x7771, RZ ;  /* 0x00007771001a7816 */ /* 0x001fc600000000ff */
[----:B------:R-:W2:Y:S04]  /*fce30*/  LDL.LU.64 R14, [R1+0x2640] ;  /* 0x00264000010e7983 */ /* 0x000ea80000300a00 */
[----:B---3--:R0:W-:Y:S01]  /*fce40*/  @P6 STG.E.U8 desc[UR62][R16.64], R26 ;  /* 0x0000001a10006986 */ /* 0x0081e2000c10113e */
[C---:B------:R-:W-:Y:S02]  /*fce50*/  LOP3.LUT P6, RZ, R25.reuse, 0x2, RZ, 0xc0, !PT ;  /* 0x0000000219ff7812 */ /* 0x040fe400078cc0ff */
[----:B0-----:R-:W-:Y:S01]  /*fce60*/  PRMT R26, R0, 0x7772, RZ ;  /* 0x00007772001a7816 */ /* 0x001fe200000000ff */
[----:B------:R-:W3:Y:S10]  /*fce70*/  LDL.LU.64 R16, [R1+0x2638] ;  /* 0x0026380001107983 */ /* 0x000ef40000300a00 */
[----:B----4-:R0:W-:Y:S04]  /*fce80*/  @P6 STG.E.U8 desc[UR62][R20.64], R26 ;  /* 0x0000001a14006986 */ /* 0x0101e8000c10113e */
[----:B0-----:R-:W4:Y:S01]  /*fce90*/  LDL.LU.64 R20, [R1+0x38a0] ;  /* 0x0038a00001147983 */ /* 0x001f220000300a00 */
[----:B------:R-:W-:-:S02]  /*fcea0*/  LOP3.LUT P6, RZ, R25, 0x1, RZ, 0xc0, !PT ;  /* 0x0000000119ff7812 */ /* 0x000fc400078cc0ff */
[----:B------:R-:W-:-:S11]  /*fceb0*/  PRMT R25, R0, 0x7773, RZ ;  /* 0x0000777300197816 */ /* 0x000fd600000000ff */
[----:B----4-:R0:W-:Y:S04]  /*fcec0*/  @P6 STG.E.U8 desc[UR62][R20.64], R25 ;  /* 0x0000001914006986 */ /* 0x0101e8000c10113e */
[----:B0-----:R-:W4:Y:S01]  /*fced0*/  LDL.LU.64 R20, [R1+0x3898] ;  /* 0x0038980001147983 */ /* 0x001f220000300a00 */
[----:B------:R-:W-:Y:S02]  /*fcee0*/  LOP3.LUT P6, RZ, R27, 0x80000000, RZ, 0xc0, !PT ;  /* 0x800000001bff7812 */ /* 0x000fe400078cc0ff */
[----:B----4-:R-:W-:-:S11]  /*fcef0*/  PRMT R25, R20, 0x7770, RZ ;  /* 0x0000777014197816 */ /* 0x010fd600000000ff */
[----:B------:R0:W-:Y:S04]  /*fcf00*/  @P6 STG.E.U8 desc[UR62][R22.64], R25 ;  /* 0x0000001916006986 */ /* 0x0001e8000c10113e */
[----:B0-----:R-:W4:Y:S01]  /*fcf10*/  LDL.LU.64 R22, [R1+0x3890] ;  /* 0x0038900001167983 */ /* 0x001f220000300a00 */
[----:B------:R-:W-:Y:S02]  /*fcf20*/  LOP3.LUT P6, RZ, R27, 0x40000000, RZ, 0xc0, !PT ;  /* 0x400000001bff7812 */ /* 0x000fe400078cc0ff */
[----:B------:R-:W-:-:S11]  /*fcf30*/  PRMT R25, R20, 0x7771, RZ ;  /* 0x0000777114197816 */ /* 0x000fd600000000ff */
[----:B------:R0:W-:Y:S01]  /*fcf40*/  @P6 STG.E.U8 desc[UR62][R2.64], R25 ;  /* 0x0000001902006986 */ /* 0x0001e2000c10113e */
[----:B------:R-:W-:Y:S02]  /*fcf50*/  LOP3.LUT P6, RZ, R27, 0x20000000, RZ, 0xc0, !PT ;  /* 0x200000001bff7812 */ /* 0x000fe400078cc0ff */
[----:B0-----:R-:W-:-:S11]  /*fcf60*/  PRMT R25, R20, 0x7772, RZ ;  /* 0x0000777214197816 */ /* 0x001fd600000000ff */
[----:B------:R0:W-:Y:S01]  /*fcf70*/  @P6 STG.E.U8 desc[UR62][R28.64], R25 ;  /* 0x000000191c006986 */ /* 0x0001e2000c10113e */
[----:B------:R-:W-:Y:S02]  /*fcf80*/  LOP3.LUT P6, RZ, R27, 0x10000000, RZ, 0xc0, !PT ;  /* 0x100000001bff7812 */ /* 0x000fe400078cc0ff */
[C---:B------:R-:W-:Y:S02]  /*fcf90*/  LOP3.LUT P5, RZ, R24.reuse, 0x20000, RZ, 0xc0, !PT ;  /* 0x0002000018ff7812 */ /* 0x040fe400078ac0ff */
[----:B------:R-:W-:Y:S02]  /*fcfa0*/  LOP3.LUT P4, RZ, R24, 0x40000, RZ, 0xc0, !PT ;  /* 0x0004000018ff7812 */ /* 0x000fe4000788c0ff */
[----:B0-----:R-:W-:-:S07]  /*fcfb0*/  PRMT R25, R20, 0x7773, RZ ;  /* 0x0000777314197816 */ /* 0x001fce00000000ff */
[----:B------:R4:W-:Y:S01]  /*fcfc0*/  @P6 STG.E.U8 desc[UR62][R4.64], R25 ;  /* 0x0000001904006986 */ /* 0x0009e2000c10113e */
[C---:B------:R-:W-:Y:S02]  /*fcfd0*/  LOP3.LUT P3, RZ, R24.reuse, 0x80000, RZ, 0xc0, !PT ;  /* 0x0008000018ff7812 */ /* 0x040fe4000786c0ff */
[C---:B------:R-:W-:Y:S02]  /*fcfe0*/  LOP3.LUT P2, RZ, R24.reuse, 0x100000, RZ, 0xc0, !PT ;  /* 0x0010000018ff7812 */ /* 0x040fe4000784c0ff */
[C---:B------:R-:W-:Y:S02]  /*fcff0*/  LOP3.LUT P1, RZ, R24.reuse, 0x200000, RZ, 0xc0, !PT ;  /* 0x0020000018ff7812 */ /* 0x040fe4000782c0ff */
[----:B------:R-:W-:Y:S02]  /*fd000*/  LOP3.LUT P0, RZ, R24, 0x400000, RZ, 0xc0, !PT ;  /* 0x0040000018ff7812 */ /* 0x000fe4000780c0ff */
[----:B----4-:R-:W-:-:S05]  /*fd010*/  PRMT R25, R23, 0x7770, RZ ;  /* 0x0000777017197816 */ /* 0x010fca00000000ff */
[----:B------:R0:W-:Y:S02]  /*fd020*/  @P5 STG.E.U8 desc[UR62][R6.64], R25 ;  /* 0x0000001906005986 */ /* 0x0001e4000c10113e */
[----:B0-----:R-:W-:-:S05]  /*fd030*/  PRMT R25, R23, 0x7771, RZ ;  /* 0x0000777117197816 */ /* 0x001fca00000000ff */
[----:B------:R0:W-:Y:S02]  /*fd040*/  @P4 STG.E.U8 desc[UR62][R8.64], R25 ;  /* 0x0000001908004986 */ /* 0x0001e4000c10113e */
[----:B0-----:R-:W-:-:S05]  /*fd050*/  PRMT R25, R23, 0x7772, RZ ;  /* 0x0000777217197816 */ /* 0x001fca00000000ff */
[----:B------:R0:W-:Y:S02]  /*fd060*/  @P3 STG.E.U8 desc[UR62][R10.64], R25 ;  /* 0x000000190a003986 */ /* 0x0001e4000c10113e */
[----:B0-----:R-:W-:Y:S02]  /*fd070*/  PRMT R25, R23, 0x7773, RZ ;  /* 0x0000777317197816 */ /* 0x001fe400000000ff */
[----:B------:R-:W4:Y:S04]  /*fd080*/  LDL.LU R23, [R1+0x3888] ;  /* 0x0038880001177983 */ /* 0x000f280000300800 */
[----:B--2---:R0:W-:Y:S02]  /*fd090*/  @P2 STG.E.U8 desc[UR62][R12.64], R25 ;  /* 0x000000190c002986 */ /* 0x0041e4000c10113e */
[----:B0-----:R-:W-:-:S05]  /*fd0a0*/  PRMT R25, R18, 0x7770, RZ ;  /* 0x0000777012197816 */ /* 0x001fca00000000ff */
[----:B------:R0:W-:Y:S02]  /*fd0b0*/  @P1 STG.E.U8 desc[UR62][R14.64], R25 ;  /* 0x000000190e001986 */ /* 0x0001e4000c10113e */
[----:B0-----:R-:W-:Y:S02]  /*fd0c0*/  PRMT R25, R18, 0x7771, RZ ;  /* 0x0000777112197816 */ /* 0x001fe400000000ff */
[----:B------:R-:W2:Y:S04]  /*fd0d0*/  LDL.LU.64 R14, [R1+0x2630] ;  /* 0x00263000010e7983 */ /* 0x000ea80000300a00 */
[----:B---3--:R0:W-:Y:S04]  /*fd0e0*/  @P0 STG.E.U8 desc[UR62][R16.64], R25 ;  /* 0x0000001910000986 */ /* 0x0081e8000c10113e */
[----:B0-----:R-:W3:Y:S01]  /*fd0f0*/  LDL.LU.64 R16, [R1+0x2628] ;  /* 0x0026280001107983 */ /* 0x001ee20000300a00 */
[----:B------:R-:W-:-:S02]  /*fd100*/  LOP3.LUT R27, R27, 0xffefffff, RZ, 0xc0, !PT ;  /* 0xffefffff1b1b7812 */ /* 0x000fc400078ec0ff */
[C---:B------:R-:W-:Y:S01]  /*fd110*/  LOP3.LUT P3, RZ, R24.reuse, 0x800000, RZ, 0xc0, !PT ;  /* 0x0080000018ff7812 */ /* 0x040fe2000786c0ff */
[----:B------:R-:W2:Y:S01]  /*fd120*/  LDL.LU.64 R8, [R1+0x2620] ;  /* 0x0026200001087983 */ /* 0x000ea20000300a00 */
[C---:B------:R-:W-:Y:S02]  /*fd130*/  LOP3.LUT P2, RZ, R24.reuse, 0x1000000, RZ, 0xc0, !PT ;  /* 0x0100000018ff7812 */ /* 0x040fe4000784c0ff */
[C---:B------:R-:W-:Y:S01]  /*fd140*/  LOP3.LUT P1, RZ, R24.reuse, 0x2000000, RZ, 0xc0, !PT ;  /* 0x0200000018ff7812 */ /* 0x040fe2000782c0ff */
[----:B------:R-:W2:Y:S01]  /*fd150*/  LDL.LU.64 R10, [R1+0x2618] ;  /* 0x00261800010a7983 */ /* 0x000ea20000300a00 */
[----:B------:R-:W-:-:S03]  /*fd160*/  LOP3.LUT P0, RZ, R24, 0x4000000, RZ, 0xc0, !PT ;  /* 0x0400000018ff7812 */ /* 0x000fc6000780c0ff */
[----:B------:R-:W2:Y:S04]  /*fd170*/  LDL.LU.64 R12, [R1+0x2610] ;  /* 0x00261000010c7983 */ /* 0x000ea80000300a00 */
[----:B------:R-:W2:Y:S01]  /*fd180*/  LDL.LU R20, [R1+0x294] ;  /* 0x0002940001147983 */ /* 0x000ea20000300800 */
[----:B----4-:R-:W-:-:S13]  /*fd190*/  LOP3.LUT P6, RZ, R23, 0x8, RZ, 0xc0, !PT ;  /* 0x0000000817ff7812 */ /* 0x010fda00078cc0ff */
        /* <DEDUP_REMOVED lines=23> */
[----:B------:R-:W-:-:S05]  /*fd310*/  PRMT R24, R18, 0x7772, RZ ;  /* 0x0000777212187816 */ /* 0x000fca00000000ff */
[----:B--2---:R0:W-:Y:S02]  /*fd320*/  @P3 STG.E.U8 desc[UR62][R14.64], R24 ;  /* 0x000000180e003986 */ /* 0x0041e4000c10113e */
[----:B0-----:R-:W-:Y:S02]  /*fd330*/  PRMT R24, R18, 0x7773, RZ ;  /* 0x0000777312187816 */ /* 0x001fe400000000ff */
[----:B------:R-:W2:Y:S04]  /*fd340*/  LDL.LU.64 R14, [R1+0x2608] ;  /* 0x00260800010e7983 */ /* 0x000ea80000300a00 */
[----:B------:R-:W4:Y:S04]  /*fd350*/  LDL.LU R26, [R1+0x298] ;  /* 0x00029800011a7983 */ /* 0x000f280000300800 */
[----:B---3--:R0:W-:Y:S04]  /*fd360*/  @P2 STG.E.U8 desc[UR62][R16.64], R24 ;  /* 0x0000001810002986 */ /* 0x0081e8000c10113e */
[----:B0-----:R-:W3:Y:S04]  /*fd370*/  LDL.LU.64 R16, [R1+0x2600] ;  /* 0x0026000001107983 */ /* 0x001ee80000300a00 */
[----:B------:R-:W2:Y:S04]  /*fd380*/  LDL.LU R0, [R1+0x29c] ;  /* 0x00029c0001007983 */ /* 0x000ea80000300800 */
[----:B------:R-:W2:Y:S04]  /*fd390*/  LDL.LU.64 R2, [R1+0x25d8] ;  /* 0x0025d80001027983 */ /* 0x000ea80000300a00 */
[----:B--2---:R0:W-:Y:S04]  /*fd3a0*/  STL.64 [R1+0x3870], R2 ;  /* 0x0038700201007387 */ /* 0x0041e80000100a00 */
[----:B0-----:R-:W2:Y:S04]  /*fd3b0*/  LDL.LU.64 R2, [R1+0x25e0] ;  /* 0x0025e00001027983 */ /* 0x001ea80000300a00 */
[----:B--2---:R0:W-:Y:S04]  /*fd3c0*/  STL.64 [R1+0x3878], R2 ;  /* 0x0038780201007387 */ /* 0x0041e80000100a00 */
[----:B0-----:R-:W2:Y:S01]  /*fd3d0*/  LDL.LU.64 R2, [R1+0x25f0] ;  /* 0x0025f00001027983 */ /* 0x001ea20000300a00 */
[----:B------:R-:W-:-:S05]  /*fd3e0*/  PRMT R24, R20, 0x7770, RZ ;  /* 0x0000777014187816 */ /* 0x000fca00000000ff */
[----:B------:R0:W-:Y:S02]  /*fd3f0*/  @P1 STG.E.U8 desc[UR62][R8.64], R24 ;  /* 0x0000001808001986 */ /* 0x0001e4000c10113e */
[----:B0-----:R-:W-:-:S05]  /*fd400*/  PRMT R24, R20, 0x7771, RZ ;  /* 0x0000777114187816 */ /* 0x001fca00000000ff */
[----:B------:R0:W-:Y:S02]  /*fd410*/  @P0 STG.E.U8 desc[UR62][R10.64], R24 ;  /* 0x000000180a000986 */ /* 0x0001e4000c10113e */
[----:B0-----:R-:W-:-:S05]  /*fd420*/  PRMT R24, R20, 0x7772, RZ ;  /* 0x0000777214187816 */ /* 0x001fca00000000ff */
[----:B------:R-:W-:Y:S04]  /*fd430*/  @P6 STG.E.U8 desc[UR62][R12.64], R24 ;  /* 0x000000180c006986 */ /* 0x000fe8000c10113e */
[----:B--2---:R0:W-:Y:S04]  /*fd440*/  STL.64 [R1+0x3880], R2 ;  /* 0x0038800201007387 */ /* 0x0041e80000100a00 */
[----:B0-----:R-:W2:Y:S01]  /*fd450*/  LDL.LU.64 R2, [R1+0x25f8] ;  /* 0x0025f80001027983 */ /* 0x001ea20000300a00 */
[C---:B------:R-:W-:Y:S02]  /*fd460*/  LOP3.LUT P6, RZ, R27.reuse, 0x8000000, RZ, 0xc0, !PT ;  /* 0x080000001bff7812 */ /* 0x040fe400078cc0ff */
[----:B------:R-:W-:Y:S01]  /*fd470*/  PRMT R24, R20, 0x7773, RZ ;  /* 0x0000777314187816 */ /* 0x000fe200000000ff */
[----:B------:R-:W2:Y:S04]  /*fd480*/  LDL.LU.64 R28, [R1+0x25d0] ;  /* 0x0025d000011c7983 */ /* 0x000ea80000300a00 */
[----:B------:R-:W2:Y:S04]  /*fd490*/  LDL.LU R18, [R1+0x280] ;  /* 0x0002800001127983 */ /* 0x000ea80000300800 */
[----:B------:R-:W2:Y:S04]  /*fd4a0*/  LDL.LU.64 R4, [R1+0x25c8] ;  /* 0x0025c80001047983 */ /* 0x000ea80000300a00 */
[----:B------:R4:W-:Y:S01]  /*fd4b0*/  @P6 STG.E.U8 desc[UR62][R14.64], R24 ;  /* 0x000000180e006986 */ /* 0x0009e2000c10113e */
[----:B------:R-:W-:-:S03]  /*fd4c0*/  LOP3.LUT P6, RZ, R27, 0x4000000, RZ, 0xc0, !PT ;  /* 0x040000001bff7812 */ /* 0x000fc600078cc0ff */
[----:B------:R-:W2:Y:S04]  /*fd4d0*/  LDL.LU.64 R6, [R1+0x25c0] ;  /* 0x0025c00001067983 */ /* 0x000ea80000300a00 */
[----:B------:R-:W2:Y:S01]  /*fd4e0*/  LDL.LU.64 R8, [R1+0x25b8] ;  /* 0x0025b80001087983 */ /* 0x000ea20000300a00 */
[----:B----4-:R-:W-:-:S03]  /*fd4f0*/  PRMT R24, R26, 0x7770, RZ ;  /* 0x000077701a187816 */ /* 0x010fc600000000ff */
[----:B------:R-:W4:Y:S04]  /*fd500*/  LDL.LU.64 R10, [R1+0x25b0] ;  /* 0x0025b000010a7983 */ /* 0x000f280000300a00 */
[----:B---3--:R0:W-:Y:S01]  /*fd510*/  @P6 STG.E.U8 desc[UR62][R16.64], R24 ;  /* 0x0000001810006986 */ /* 0x0081e2000c10113e */
[----:B------:R-:W-:-:S03]  /*fd520*/  LOP3.LUT P6, RZ, R27, 0x2000000, RZ, 0xc0, !PT ;  /* 0x020000001bff7812 */ /* 0x000fc600078cc0ff */
[----:B------:R-:W3:Y:S04]  /*fd530*/  LDL.LU.64 R12, [R1+0x25a8] ;  /* 0x0025a800010c7983 */ /* 0x000ee80000300a00 */
[----:B------:R-:W3:Y:S01]  /*fd540*/  LDL.LU.64 R14, [R1+0x25a0] ;  /* 0x0025a000010e7983 */ /* 0x000ee20000300a00 */
[----:B0-----:R-:W-:-:S03]  /*fd550*/  PRMT R24, R26, 0x7771, RZ ;  /* 0x000077711a187816 */ /* 0x001fc600000000ff */
        /* <DEDUP_REMOVED lines=32> */
[----:B----4-:R0:W-:Y:S02]  /*fd760*/  @P3 STG.E.U8 desc[UR62][R10.64], R24 ;  /* 0x000000180a003986 */ /* 0x0101e4000c10113e */
[----:B0-----:R-:W-:-:S05]  /*fd770*/  PRMT R24, R18, 0x7772, RZ ;  /* 0x0000777212187816 */ /* 0x001fca00000000ff */
[----:B---3--:R0:W-:Y:S02]  /*fd780*/  @P2 STG.E.U8 desc[UR62][R12.64], R24 ;  /* 0x000000180c002986 */ /* 0x0081e4000c10113e */
        /* <DEDUP_REMOVED lines=9> */
[----:B------:R-:W-:-:S03]  /*fd820*/  PRMT R24, R20, 0x7771, RZ ;  /* 0x0000777114187816 */ /* 0x000fc600000000ff */
[----:B------:R-:W4:Y:S04]  /*fd830*/  LDL.LU.64 R10, [R1+0x2578] ;  /* 0x00257800010a7983 */ /* 0x000f280000300a00 */
[----:B------:R-:W4:Y:S04]  /*fd840*/  LDL.LU.64 R12, [R1+0x2570] ;  /* 0x00257000010c7983 */ /* 0x000f280000300a00 */
[----:B------:R-:W4:Y:S04]  /*fd850*/  LDL.LU R0, [R1+0x288] ;  /* 0x0002880001007983 */ /* 0x000f280000300800 */
[----:B--2---:R0:W-:Y:S02]  /*fd860*/  @P3 STG.E.U8 desc[UR62][R14.64], R24 ;  /* 0x000000180e003986 */ /* 0x0041e4000c10113e */
[----:B0-----:R-:W-:-:S02]  /*fd870*/  PRMT R24, R20, 0x7772, RZ ;  /* 0x0000777214187816 */ /* 0x001fc400000000ff */
[----:B------:R-:W2:Y:S04]  /*fd880*/  LDL.LU.64 R14, [R1+0x2568] ;  /* 0x00256800010e7983 */ /* 0x000ea80000300a00 */
[----:B------:R-:W2:Y:S04]  /*fd890*/  LDL.LU R18, [R1+0x28c] ;  /* 0x00028c0001127983 */ /* 0x000ea80000300800 */
[----:B---3--:R0:W-:Y:S04]  /*fd8a0*/  @P2 STG.E.U8 desc[UR62][R16.64], R24 ;  /* 0x0000001810002986 */ /* 0x0081e8000c10113e */
[----:B0-----:R-:W3:Y:S04]  /*fd8b0*/  LDL.LU.64 R16, [R1+0x2560] ;  /* 0x0025600001107983 */ /* 0x001ee80000300a00 */
[----:B------:R-:W2:Y:S04]  /*fd8c0*/  LDL.LU.64 R2, [R1+0x2540] ;  /* 0x0025400001027983 */ /* 0x000ea80000300a00 */
[----:B--2---:R0:W-:Y:S04]  /*fd8d0*/  STL.64 [R1+0x3858], R2 ;  /* 0x0038580201007387 */ /* 0x0041e80000100a00 */
        /* <DEDUP_REMOVED lines=30> */
[----:B------:R-:W-:Y:S02]  /*fdac0*/  PRMT R24, R20, 0x7773, RZ ;  /* 0x0000777314187816 */ /* 0x000fe400000000ff */
[----:B------:R-:W2:Y:S05]  /*fdad0*/  LDL.LU R20, [R1+0x270] ;  /* 0x0002700001147983 */ /* 0x000eaa0000300800 */
[----:B------:R-:W-:Y:S01]  /*fdae0*/  @P6 LOP3.LUT R27, R27, 0x80000, RZ, 0xfc, !PT ;  /* 0x000800001b1b6812 */ /* 0x000fe200078efcff */
[----:B----4-:R0:W-:Y:S01]  /*fdaf0*/  @P1 STG.E.U8 desc[UR62][R8.64], R24 ;  /* 0x0000001808001986 */ /* 0x0101e2000c10113e */
[----:B------:R-:W-:-:S03]  /*fdb00*/  LOP3.LUT P6, RZ, R23, 0x4000, RZ, 0xc0, !PT ;  /* 0x0000400017ff7812 */ /* 0x000fc600078cc0ff */
[----:B------:R-:W4:Y:S04]  /*fdb10*/  LDL.LU.64 R28, [R1+0x2538] ;  /* 0x00253800011c7983 */ /* 0x000f280000300a00 */
[----:B------:R-:W4:Y:S01]  /*fdb20*/  LDL.LU.64 R4, [R1+0x2530] ;  /* 0x0025300001047983 */ /* 0x000f220000300a00 */
[----:B0-----:R-:W-:-:S03]  /*fdb30*/  PRMT R24, R0, 0x7770, RZ ;  /* 0x0000777000187816 */ /* 0x001fc600000000ff */
[----:B------:R-:W4:Y:S04]  /*fdb40*/  LDL.LU.64 R6, [R1+0x2528] ;  /* 0x0025280001067983 */ /* 0x000f280000300a00 */
[----:B------:R0:W-:Y:S04]  /*fdb50*/  @P0 STG.E.U8 desc[UR62][R10.64], R24 ;  /* 0x000000180a000986 */ /* 0x0001e8000c10113e */
[----:B------:R-:W4:Y:S01]  /*fdb60*/  LDL.LU.64 R8, [R1+0x2520] ;  /* 0x0025200001087983 */ /* 0x000f220000300a00 */
[----:B0-----:R-:W-:-:S03]  /*fdb70*/  PRMT R24, R0, 0x7771, RZ ;  /* 0x0000777100187816 */ /* 0x001fc600000000ff */
[----:B------:R-:W4:Y:S04]  /*fdb80*/  LDL.LU.64 R10, [R1+0x2518] ;  /* 0x00251800010a7983 */ /* 0x000f280000300a00 */
        /* <DEDUP_REMOVED lines=9> */
[----:B------:R-:W-:-:S02]  /*fdc20*/  LOP3.LUT P6, RZ, R27, 0x20000, RZ, 0xc0, !PT ;  /* 0x000200001bff7812 */ /* 0x000fc400078cc0ff */
        /* <DEDUP_REMOVED lines=39> */
[----:B------:R-:W4:Y:S04]  /*fdea0*/  LDL.LU.64 R14, [R1+0x24f8] ;  /* 0x0024f800010e7983 */ /* 0x000f280000300a00 */
[----:B---3--:R0:W-:Y:S04]  /*fdeb0*/  @P0 STG.E.U8 desc[UR62][R16.64], R24 ;  /* 0x0000001810000986 */ /* 0x0081e8000c10113e */
[----:B------:R-:W3:Y:S04]  /*fdec0*/  LDL.LU.64 R6, [R1+0x24f0] ;  /* 0x0024f00001067983 */ /* 0x000ee80000300a00 */
[----:B0-----:R-:W2:Y:S04]  /*fded0*/  LDL.LU.64 R16, [R1+0x24e8] ;  /* 0x0024e80001107983 */ /* 0x001ea80000300a00 */
[----:B------:R-:W2:Y:S01]  /*fdee0*/  LDL.LU R18, [R1+0x278] ;  /* 0x0002780001127983 */ /* 0x000ea20000300800 */
[----:B------:R-:W-:-:S03]  /*fdef0*/  LOP3.LUT P3, RZ, R23, 0x20000000, RZ, 0xc0, !PT ;  /* 0x2000000017ff7812 */ /* 0x000fc6000786c0ff */
[----:B------:R-:W3:Y:S04]  /*fdf00*/  LDL.LU.64 R8, [R1+0x24e0] ;  /* 0x0024e00001087983 */ /* 0x000ee80000300a00 */
[----:B------:R-:W3:Y:S04]  /*fdf10*/  LDL.LU.64 R10, [R1+0x24d8] ;  /* 0x0024d800010a7983 */ /* 0x000ee80000300a00 */
[----:B------:R-:W3:Y:S04]  /*fdf20*/  LDL.LU R0, [R1+0x27c] ;  /* 0x00027c0001007983 */ /* 0x000ee80000300800 */
[----:B------:R-:W3:Y:S01]  /*fdf30*/  LDL.LU.64 R12, [R1+0x24d0] ;  /* 0x0024d000010c7983 */ /* 0x000ee20000300a00 */
[----:B--2---:R-:W-:-:S05]  /*fdf40*/  PRMT R24, R18, 0x7770, RZ ;  /* 0x0000777012187816 */ /* 0x004fca00000000ff */
[----:B----4-:R0:W-:Y:S04]  /*fdf50*/  @P3 STG.E.U8 desc[UR62][R14.64], R24 ;  /* 0x000000180e003986 */ /* 0x0101e8000c10113e */
[----:B0-----:R-:W2:Y:S04]  /*fdf60*/  LDL.LU.64 R14, [R1+0x24c8] ;  /* 0x0024c800010e7983 */ /* 0x001ea80000300a00 */
[----:B------:R-:W4:Y:S01]  /*fdf70*/  LDL.LU R20, [R1+0x260] ;  /* 0x0002600001147983 */ /* 0x000f220000300800 */
[C---:B------:R-:W-:Y:S02]  /*fdf80*/  LOP3.LUT P2, RZ, R23.reuse, 0x40000000, RZ, 0xc0, !PT ;  /* 0x4000000017ff7812 */ /* 0x040fe4000784c0ff */
[----:B------:R-:W-:-:S02]  /*fdf90*/  LOP3.LUT P1, RZ, R23, 0x80000000, RZ, 0xc0, !PT ;  /* 0x8000000017ff7812 */ /* 0x000fc4000782c0ff */
[----:B------:R-:W-:-:S09]  /*fdfa0*/  PRMT R24, R18, 0x7771, RZ ;  /* 0x0000777112187816 */ /* 0x000fd200000000ff */
[----:B---3--:R0:W-:Y:S02]  /*fdfb0*/  @P2 STG.E.U8 desc[UR62][R6.64], R24 ;  /* 0x0000001806002986 */ /* 0x0081e4000c10113e */
[----:B0-----:R-:W-:-:S05]  /*fdfc0*/  PRMT R24, R18, 0x7772, RZ ;  /* 0x0000777212187816 */ /* 0x001fca00000000ff */
[----:B------:R-:W-:Y:S04]  /*fdfd0*/  @P1 STG.E.U8 desc[UR62][R16.64], R24 ;  /* 0x0000001810001986 */ /* 0x000fe8000c10113e */
[----:B----4-:R0:W-:Y:S04]  /*fdfe0*/  STL.64 [R1+0x3848], R20 ;  /* 0x0038481401007387 */ /* 0x0101e80000100a00 */
[----:B0-----:R-:W3:Y:S04]  /*fdff0*/  LDL.LU.64 R20, [R1+0x24c0] ;  /* 0x0024c00001147983 */ /* 0x001ee80000300a00 */
[----:B------:R-:W4:Y:S01]  /*fe000*/  LDL.LU.64 R16, [R1+0x24a8] ;  /* 0x0024a80001107983 */ /* 0x000f220000300a00 */
        /* <DEDUP_REMOVED lines=18> */
[----:B------:R-:W-:-:S07]  /*fe130*/  LOP3.LUT R27, R27, 0xfffffdff, RZ, 0xc0, !PT ;  /* 0xfffffdff1b1b7812 */ /* 0x000fce00078ec0ff */
[----:B------:R-:W-:Y:S02]  /*fe140*/  @P6 LOP3.LUT R27, R27, 0x200, RZ, 0xfc, !PT ;  /* 0x000002001b1b6812 */ /* 0x000fe400078efcff */
[C---:B------:R-:W-:Y:S02]  /*fe150*/  LOP3.LUT P6, RZ, R22.reuse, 0x8, RZ, 0xc0, !PT ;  /* 0x0000000816ff7812 */ /* 0x040fe400078cc0ff */
[----:B------:R-:W-:Y:S02]  /*fe160*/  LOP3.LUT R27, R27, 0xfffffbff, RZ, 0xc0, !PT ;  /* 0xfffffbff1b1b7812 */ /* 0x000fe400078ec0ff */
[----:B------:R-:W-:-:S09]  /*fe170*/  LOP3.LUT P0, RZ, R22, 0x1, RZ, 0xc0, !PT ;  /* 0x0000000116ff7812 */ /* 0x000fd2000780c0ff */
[----:B------:R-:W-:Y:S02]  /*fe180*/  @P6 LOP3.LUT R27, R27, 0x400, RZ, 0xfc, !PT ;  /* 0x000004001b1b6812 */ /* 0x000fe400078efcff */
[----:B------:R-:W-:Y:S02]  /*fe190*/  LOP3.LUT P6, RZ, R22, 0x4, RZ, 0xc0, !PT ;  /* 0x0000000416ff7812 */ /* 0x000fe400078cc0ff */
[----:B------:R-:W-:Y:S02]  /*fe1a0*/  LOP3.LUT R27, R27, 0xfffff7ff, RZ, 0xc0, !PT ;  /* 0xfffff7ff1b1b7812 */ /* 0x000fe400078ec0ff */
[----:B------:R-:W-:-:S09]  /*fe1b0*/  PRMT R24, R18, 0x7773, RZ ;  /* 0x0000777312187816 */ /* 0x000fd200000000ff */
[----:B------:R-:W-:Y:S02]  /*fe1c0*/  @P6 LOP3.LUT R27, R27, 0x800, RZ, 0xfc, !PT ;  /* 0x000008001b1b6812 */ /* 0x000fe400078efcff */
[----:B------:R-:W-:Y:S01]  /*fe1d0*/  LOP3.LUT P6, RZ, R22, 0x2, RZ, 0xc0, !PT ;  /* 0x0000000216ff7812 */ /* 0x000fe200078cc0ff */
[----:B------:R0:W-:Y:S02]  /*fe1e0*/  @P0 STG.E.U8 desc[UR62][R8.64], R24 ;  /* 0x0000001808000986 */ /* 0x0001e4000c10113e */
[----:B0-----:R-:W-:-:S10]  /*fe1f0*/  PRMT R24, R0, 0x7770, RZ ;  /* 0x0000777000187816 */ /* 0x001fd400000000ff */
[----:B------:R0:W-:Y:S01]  /*fe200*/  @P6 STG.E.U8 desc[UR62][R10.64], R24 ;  /* 0x000000180a006986 */ /* 0x0001e2000c10113e */
[----:B------:R-:W-:Y:S02]  /*fe210*/  LOP3.LUT P6, RZ, R27, 0x800, RZ, 0xc0, !PT ;  /* 0x000008001bff7812 */ /* 0x000fe400078cc0ff */
[----:B0-----:R-:W-:-:S11]  /*fe220*/  PRMT R24, R0, 0x7771, RZ ;  /* 0x0000777100187816 */ /* 0x001fd600000000ff */
[----:B------:R0:W-:Y:S01]  /*fe230*/  @P6 STG.E.U8 desc[UR62][R12.64], R24 ;  /* 0x000000180c006986 */ /* 0x0001e2000c10113e */
[----:B------:R-:W-:Y:S02]  /*fe240*/  LOP3.LUT P6, RZ, R27, 0x400, RZ, 0xc0, !PT ;  /* 0x000004001bff7812 */ /* 0x000fe400078cc0ff */
[----:B0-----:R-:W-:-:S11]  /*fe250*/  PRMT R24, R0, 0x7772, RZ ;  /* 0x0000777200187816 */ /* 0x001fd600000000ff */
[----:B--2---:R0:W-:Y:S01]  /*fe260*/  @P6 STG.E.U8 desc[UR62][R14.64], R24 ;  /* 0x000000180e006986 */ /* 0x0041e2000c10113e */
[----:B------:R-:W-:Y:S02]  /*fe270*/  LOP3.LUT P6, RZ, R27, 0x200, RZ, 0xc0, !PT ;  /* 0x000002001bff7812 */ /* 0x000fe400078cc0ff */
[----:B0-----:R-:W-:-:S11]  /*fe280*/  PRMT R24, R0, 0x7773, RZ ;  /* 0x0000777300187816 */ /* 0x001fd600000000ff */
[----:B---3--:R-:W-:Y:S04]  /*fe290*/  @P6 STG.E.U8 desc[UR62][R20.64], R24 ;  /* 0x0000001814006986 */ /* 0x008fe8000c10113e */
[----:B----4-:R0:W-:Y:S04]  /*fe2a0*/  STL.64 [R1+0x3840], R16 ;  /* 0x0038401001007387 */ /* 0x0101e80000100a00 */
[----:B0-----:R-:W2:Y:S04]  /*fe2b0*/  LDL.LU.64 R16, [R1+0x24b8] ;  /* 0x0024b80001107983 */ /* 0x001ea80000300a00 */
[----:B------:R-:W3:Y:S04]  /*fe2c0*/  LDL.LU.64 R2, [R1+0x24a0] ;  /* 0x0024a00001027983 */ /* 0x000ee80000300a00 */
[----:B------:R-:W4:Y:S04]  /*fe2d0*/  LDL.LU.64 R28, [R1+0x2498] ;  /* 0x00249800011c7983 */ /* 0x000f280000300a00 */
[----:B------:R-:W2:Y:S04]  /*fe2e0*/  LDL.LU.64 R4, [R1+0x2490] ;  /* 0x0024900001047983 */ /* 0x000ea80000300a00 */
[----:B------:R-:W2:Y:S04]  /*fe2f0*/  LDL.LU.64 R6, [R1+0x2488] ;  /* 0x0024880001067983 */ /* 0x000ea80000300a00 */
[----:B------:R-:W2:Y:S04]  /*fe300*/  LDL.LU.64 R8, [R1+0x2480] ;  /* 0x0024800001087983 */ /* 0x000ea80000300a00 */
[----:B------:R-:W2:Y:S04]  /*fe310*/  LDL.LU R18, [R1+0x268] ;  /* 0x0002680001127983 */ /* 0x000ea80000300800 */
[----:B------:R-:W2:Y:S04]  /*fe320*/  LDL.LU.64 R10, [R1+0x2478] ;  /* 0x00247800010a7983 */ /* 0x000ea80000300a00 */
[----:B------:R-:W2:Y:S04]  /*fe330*/  LDL.LU.64 R12, [R1+0x2470] ;  /* 0x00247000010c7983 */ /* 0x000ea80000300a00 */
[----:B------:R-:W2:Y:S04]  /*fe340*/  LDL.LU.64 R14, [R1+0x2468] ;  /* 0x00246800010e7983 */ /* 0x000ea80000300a00 */
[----:B------:R-:W2:Y:S01]  /*fe350*/  LDL.LU.64 R20, [R1+0x3848] ;  /* 0x0038480001147983 */ /* 0x000ea20000300a00 */
[----:B------:R-:W-:-:S02]  /*fe360*/  LOP3.LUT P6, RZ, R27, 0x100, RZ, 0xc0, !PT ;  /* 0x000001001bff7812 */ /* 0x000fc400078cc0ff */
[----:B--2---:R-:W-:-:S11]  /*fe370*/  PRMT R24, R20, 0x7770, RZ ;  /* 0x0000777014187816 */ /* 0x004fd600000000ff */
[----:B------:R0:W-:Y:S04]  /*fe380*/  @P6 STG.E.U8 desc[UR62][R16.64], R24 ;  /* 0x0000001810006986 */ /* 0x0001e8000c10113e */
        /* <DEDUP_REMOVED lines=14> */
[C---:B------:R-:W-:Y:S02]  /*fe470*/  LOP3.LUT P6, RZ, R27.reuse, 0x20, RZ, 0xc0, !PT ;  /* 0x000000201bff7812 */ /* 0x040fe400078cc0ff */
[----:B0-----:R-:W-:Y:S01]  /*fe480*/  PRMT R24, R20, 0x7773, RZ ;  /* 0x0000777314187816 */ /* 0x001fe200000000ff */
[----:B------:R-:W2:Y:S10]  /*fe490*/  LDL.LU R16, [R1+0x3834] ;  /* 0x0038340001107983 */ /* 0x000eb40000300800 */
[----:B---3--:R0:W-:Y:S01]  /*fe4a0*/  @P6 STG.E.U8 desc[UR62][R2.64], R24 ;  /* 0x0000001802006986 */ /* 0x0081e2000c10113e */
[----:B------:R-:W-:-:S02]  /*fe4b0*/  LOP3.LUT P6, RZ, R27, 0x10, RZ, 0xc0, !PT ;  /* 0x000000101bff7812 */ /* 0x000fc400078cc0ff */
[----:B0-----:R-:W-:-:S11]  /*fe4c0*/  PRMT R24, R21, 0x7770, RZ ;  /* 0x0000777015187816 */ /* 0x001fd600000000ff */
[----:B----4-:R0:W-:Y:S02]  /*fe4d0*/  @P6 STG.E.U8 desc[UR62][R28.64], R24 ;  /* 0x000000181c006986 */ /* 0x0101e4000c10113e */
[----:B0-----:R-:W-:-:S05]  /*fe4e0*/  PRMT R24, R21, 0x7771, RZ ;  /* 0x0000777115187816 */ /* 0x001fca00000000ff */
[----:B------:R0:W-:Y:S02]  /*fe4f0*/  @P5 STG.E.U8 desc[UR62][R4.64], R24 ;  /* 0x0000001804005986 */ /* 0x0001e4000c10113e */
[----:B0-----:R-:W-:-:S05]  /*fe500*/  PRMT R24, R21, 0x7772, RZ ;  /* 0x0000777215187816 */ /* 0x001fca00000000ff */
[----:B------:R0:W-:Y:S02]  /*fe510*/  @P4 STG.E.U8 desc[UR62][R6.64], R24 ;  /* 0x0000001806004986 */ /* 0x0001e4000c10113e */
[----:B0-----:R-:W-:Y:S02]  /*fe520*/  PRMT R24, R21, 0x7773, RZ ;  /* 0x0000777315187816 */ /* 0x001fe400000000ff */
[----:B------:R-:W3:Y:S04]  /*fe530*/  LDL.LU R21, [R1+0x3830] ;  /* 0x0038300001157983 */ /* 0x000ee80000300800 */
[----:B------:R0:W-:Y:S02]  /*fe540*/  @P3 STG.E.U8 desc[UR62][R8.64], R24 ;  /* 0x0000001808003986 */ /* 0x0001e4000c10113e */
[----:B0-----:R-:W-:-:S05]  /*fe550*/  PRMT R24, R18, 0x7770, RZ ;  /* 0x0000777012187816 */ /* 0x001fca00000000ff */
[----:B------:R0:W-:Y:S02]  /*fe560*/  @P2 STG.E.U8 desc[UR62][R10.64], R24 ;  /* 0x000000180a002986 */ /* 0x0001e4000c10113e */
[----:B0-----:R-:W-:-:S05]  /*fe570*/  PRMT R24, R18, 0x7771, RZ ;  /* 0x0000777112187816 */ /* 0x001fca00000000ff */
[----:B------:R0:W-:Y:S02]  /*fe580*/  @P1 STG.E.U8 desc[UR62][R12.64], R24 ;  /* 0x000000180c001986 */ /* 0x0001e4000c10113e */
[----:B0-----:R-:W-:Y:S02]  /*fe590*/  PRMT R24, R18, 0x7772, RZ ;  /* 0x0000777212187816 */ /* 0x001fe400000000ff */
[----:B------:R-:W4:Y:S04]  /*fe5a0*/  LDL.LU.64 R12, [R1+0x2460] ;  /* 0x00246000010c7983 */ /* 0x000f280000300a00 */
[----:B------:R0:W-:Y:S04]  /*fe5b0*/  @P0 STG.E.U8 desc[UR62][R14.64], R24 ;  /* 0x000000180e000986 */ /* 0x0001e8000c10113e */
[----:B0-----:R-:W2:Y:S04]  /*fe5c0*/  LDL.LU.64 R14, [R1+0x2458] ;  /* 0x00245800010e7983 */ /* 0x001ea80000300a00 */
[----:B------:R-:W2:Y:S04]  /*fe5d0*/  LDL.LU.64 R6, [R1+0x2450] ;  /* 0x0024500001067983 */ /* 0x000ea80000300a00 */
[----:B------:R-:W2:Y:S04]  /*fe5e0*/  LDL.LU.64 R8, [R1+0x2448] ;  /* 0x0024480001087983 */ /* 0x000ea80000300a00 */
[----:B------:R-:W2:Y:S01]  /*fe5f0*/  LDL.LU R17, [R1+0x26c] ;  /* 0x00026c0001117983 */ /* 0x000ea20000300800 */
[----:B------:R-:W-:-:S02]  /*fe600*/  LOP3.LUT P3, RZ, R22, 0x10000, RZ, 0xc0, !PT ;  /* 0x0001000016ff7812 */ /* 0x000fc4000786c0ff */
[----:B------:R-:W-:Y:S01]  /*fe610*/  LOP3.LUT P2, RZ, R22, 0x20000, RZ, 0xc0, !PT ;  /* 0x0002000016ff7812 */ /* 0x000fe2000784c0ff */
[----:B------:R-:W3:Y:S01]  /*fe620*/  LDL.LU.64 R10, [R1+0x2440] ;  /* 0x00244000010a7983 */ /* 0x000ee20000300a00 */
[----:B------:R-:W-:-:S03]  /*fe630*/  PRMT R24, R18, 0x7773, RZ ;  /* 0x0000777312187816 */ /* 0x000fc600000000ff */
[----:B------:R-:W3:Y:S06]  /*fe640*/  LDL.LU R20, [R1+0x250] ;  /* 0x0002500001147983 */ /* 0x000eec0000300800 */
[----:B----4-:R0:W-:Y:S04]  /*fe650*/  @P3 STG.E.U8 desc[UR62][R12.64], R24 ;  /* 0x000000180c003986 */ /* 0x0101e8000c10113e */
[----:B0-----:R-:W4:Y:S01]  /*fe660*/  LDL.LU.64 R12, [R1+0x2438] ;  /* 0x00243800010c7983 */ /* 0x001f220000300a00 */
[----:B--2---:R-:W-:-:S05]  /*fe670*/  PRMT R24, R17, 0x7770, RZ ;  /* 0x0000777011187816 */ /* 0x004fca00000000ff */
[----:B------:R0:W-:Y:S04]  /*fe680*/  @P2 STG.E.U8 desc[UR62][R14.64], R24 ;  /* 0x000000180e002986 */ /* 0x0001e8000c10113e */
[----:B0-----:R-:W2:Y:S04]  /*fe690*/  LDL.LU.64 R14, [R1+0x2430] ;  /* 0x00243000010e7983 */ /* 0x001ea80000300a00 */
[----:B------:R-:W2:Y:S04]  /*fe6a0*/  LDL.LU R0, [R1+0x254] ;  /* 0x0002540001007983 */ /* 0x000ea80000300800 */
        /* <DEDUP_REMOVED lines=26> */
[C---:B------:R-:W-:Y:S01]  /*fe850*/  LOP3.LUT P1, RZ, R22.reuse, 0x40000, RZ, 0xc0, !PT ;  /* 0x0004000016ff7812 */ /* 0x040fe2000782c0ff */
[----:B------:R-:W2:Y:S01]  /*fe860*/  LDL.LU R18, [R1+0x258] ;  /* 0x0002580001127983 */ /* 0x000ea20000300800 */
[C---:B------:R-:W-:Y:S02]  /*fe870*/  LOP3.LUT P0, RZ, R22.reuse, 0x80000, RZ, 0xc0, !PT ;  /* 0x0008000016ff7812 */ /* 0x040fe4000780c0ff */
[C---:B------:R-:W-:Y:S01]  /*fe880*/  LOP3.LUT P5, RZ, R22.reuse, 0x20000000, RZ, 0xc0, !PT ;  /* 0x2000000016ff7812 */ /* 0x040fe200078ac0ff */
[----:B------:R-:W2:Y:S04]  /*fe890*/  LDL.LU.64 R28, [R1+0x2400] ;  /* 0x00240000011c7983 */ /* 0x000ea80000300a00 */
[----:B------:R-:W-:Y:S01]  /*fe8a0*/  @P6 LOP3.LUT R27, R27, 0x4, RZ, 0xfc, !PT ;  /* 0x000000041b1b6812 */ /* 0x000fe200078efcff */
[----:B------:R-:W2:Y:S01]  /*fe8b0*/  LDL.LU.64 R4, [R1+0x23f8] ;  /* 0x0023f80001047983 */ /* 0x000ea20000300a00 */
[----:B------:R-:W-:-:S02]  /*fe8c0*/  LOP3.LUT P6, RZ, R22, 0x200000, RZ, 0xc0, !PT ;  /* 0x0020000016ff7812 */ /* 0x000fc400078cc0ff */
[----:B------:R-:W-:Y:S02]  /*fe8d0*/  LOP3.LUT R27, R27, 0xfffffff7, RZ, 0xc0, !PT ;  /* 0xfffffff71b1b7812 */ /* 0x000fe400078ec0ff */
[C---:B------:R-:W-:Y:S02]  /*fe8e0*/  LOP3.LUT P4, RZ, R22.reuse, 0x40000000, RZ, 0xc0, !PT ;  /* 0x4000000016ff7812 */ /* 0x040fe4000788c0ff */
[----:B------:R-:W-:-:S07]  /*fe8f0*/  LOP3.LUT P3, RZ, R22, 0x80000000, RZ, 0xc0, !PT ;  /* 0x8000000016ff7812 */ /* 0x000fce000786c0ff */
[----:B------:R-:W-:Y:S02]  /*fe900*/  @P6 LOP3.LUT R27, R27, 0x8, RZ, 0xfc, !PT ;  /* 0x000000081b1b6812 */ /* 0x000fe400078efcff */
[----:B------:R-:W-:Y:S02]  /*fe910*/  LOP3.LUT P6, RZ, R22, 0x100000, RZ, 0xc0, !PT ;  /* 0x0010000016ff7812 */ /* 0x000fe400078cc0ff */
[----:B------:R-:W-:-:S05]  /*fe920*/  PRMT R22, R17, 0x7771, RZ ;  /* 0x0000777111167816 */ /* 0x000fca00000000ff */
[----:B------:R0:W-:Y:S02]  /*fe930*/  @P1 STG.E.U8 desc[UR62][R6.64], R22 ;  /* 0x0000001606001986 */ /* 0x0001e4000c10113e */
[C---:B0-----:R-:W-:Y:S02]  /*fe940*/  PRMT R22, R17.reuse, 0x7772, RZ ;  /* 0x0000777211167816 */ /* 0x041fe400000000ff */
[----:B------:R-:W2:Y:S04]  /*fe950*/  LDL.LU.64 R6, [R1+0x23f0] ;  /* 0x0023f00001067983 */ /* 0x000ea80000300a00 */
[----:B------:R0:W-:Y:S02]  /*fe960*/  @P0 STG.E.U8 desc[UR62][R8.64], R22 ;  /* 0x0000001608000986 */ /* 0x0001e4000c10113e */
[----:B0-----:R-:W-:-:S02]  /*fe970*/  PRMT R22, R17, 0x7773, RZ ;  /* 0x0000777311167816 */ /* 0x001fc400000000ff */
[----:B------:R-:W2:Y:S04]  /*fe980*/  LDL.LU.64 R8, [R1+0x23e8] ;  /* 0x0023e80001087983 */ /* 0x000ea80000300a00 */
[----:B---3--:R0:W-:Y:S01]  /*fe990*/  @P6 STG.E.U8 desc[UR62][R10.64], R22 ;  /* 0x000000160a006986 */ /* 0x0081e2000c10113e */
[----:B------:R-:W-:-:S03]  /*fe9a0*/  LOP3.LUT P6, RZ, R27, 0x8, RZ, 0xc0, !PT ;  /* 0x000000081bff7812 */ /* 0x000fc600078cc0ff */
[----:B------:R-:W3:Y:S01]  /*fe9b0*/  LDL.LU R17, [R1+0x25c] ;  /* 0x00025c0001117983 */ /* 0x000ee20000300800 */
[----:B0-----:R-:W-:-:S03]  /*fe9c0*/  PRMT R22, R20, 0x7770, RZ ;  /* 0x0000777014167816 */ /* 0x001fc600000000ff */
[----:B------:R-:W3:Y:S06]  /*fe9d0*/  LDL.LU.64 R10, [R1+0x23e0] ;  /* 0x0023e000010a7983 */ /* 0x000eec0000300a00 */
[----:B----4-:R0:W-:Y:S01]  /*fe9e0*/  @P6 STG.E.U8 desc[UR62][R12.64], R22 ;  /* 0x000000160c006986 */ /* 0x0101e2000c10113e */
[C---:B------:R-:W-:Y:S02]  /*fe9f0*/  LOP3.LUT P6, RZ, R27.reuse, 0x4, RZ, 0xc0, !PT ;  /* 0x000000041bff7812 */ /* 0x040fe400078cc0ff */
[----:B0-----:R-:W-:Y:S01]  /*fea00*/  PRMT R22, R20, 0x7771, RZ ;  /* 0x0000777114167816 */ /* 0x001fe200000000ff */
[----:B------:R-:W4:Y:S10]  /*fea10*/  LDL.LU.64 R12, [R1+0x23d8] ;  /* 0x0023d800010c7983 */ /* 0x000f340000300a00 */
[----:B------:R0:W-:Y:S01]  /*fea20*/  @P6 STG.E.U8 desc[UR62][R14.64], R22 ;  /* 0x000000160e006986 */ /* 0x0001e2000c10113e */
[----:B------:R-:W-:-:S02]  /*fea30*/  LOP3.LUT P6, RZ, R27, 0x2, RZ, 0xc0, !PT ;  /* 0x000000021bff7812 */ /* 0x000fc400078cc0ff */
[----:B0-----:R-:W-:Y:S01]  /*fea40*/  PRMT R22, R20, 0x7772, RZ ;  /* 0x0000777214167816 */ /* 0x001fe200000000ff */
[----:B------:R-:W3:Y:S10]  /*fea50*/  LDL.LU.64 R14, [R1+0x23d0] ;  /* 0x0023d000010e7983 */ /* 0x000ef40000300a00 */
[----:B--2---:R0:W-:Y:S04]  /*fea60*/  @P6 STG.E.U8 desc[UR62][R24.64], R22 ;  /* 0x0000001618006986 */ /* 0x0041e8000c10113e */
[----:B0-----:R-:W2:Y:S01]  /*fea70*/  LDL.LU.64 R24, [R1+0x3828] ;  /* 0x0038280001187983 */ /* 0x001ea20000300a00 */
[----:B------:R-:W-:-:S03]  /*fea80*/  LOP3.LUT P6, RZ, R27, 0x1, RZ, 0xc0, !PT ;  /* 0x000000011bff7812 */ /* 0x000fc600078cc0ff */
[----:B------:R-:W3:Y:S01]  /*fea90*/  LDL.LU.64 R26, [R1+0x2418] ;  /* 0x00241800011a7983 */ /* 0x000ee20000300a00 */
[----:B------:R-:W-:-:S03]  /*feaa0*/  PRMT R22, R20, 0x7773, RZ ;  /* 0x0000777314167816 */ /* 0x000fc600000000ff */
[----:B------:R-:W3:Y:S06]  /*feab0*/  LDL.LU R20, [R1+0x3820] ;  /* 0x0038200001147983 */ /* 0x000eec0000300800 */
[----:B--2---:R0:W-:Y:S04]  /*feac0*/  @P6 STG.E.U8 desc[UR62][R24.64], R22 ;  /* 0x0000001618006986 */ /* 0x0041e8000c10113e */
[----:B0-----:R-:W2:Y:S01]  /*fead0*/  LDL.LU.64 R24, [R1+0x3818] ;  /* 0x0038180001187983 */ /* 0x001ea20000300a00 */
[----:B------:R-:W-:-:S02]  /*feae0*/  LOP3.LUT P6, RZ, R23, 0x80000000, RZ, 0xc0, !PT ;  /* 0x8000000017ff7812 */ /* 0x000fc400078cc0ff */
[----:B------:R-:W-:-:S11]  /*feaf0*/  PRMT R22, R0, 0x7770, RZ ;  /* 0x0000777000167816 */ /* 0x000fd600000000ff */
[----:B---3--:R0:W-:Y:S01]  /*feb00*/  @P6 STG.E.U8 desc[UR62][R26.64], R22 ;  /* 0x000000161a006986 */ /* 0x0081e2000c10113e */
[----:B------:R-:W-:Y:S02]  /*feb10*/  LOP3.LUT P6, RZ, R23, 0x40000000, RZ, 0xc0, !PT ;  /* 0x4000000017ff7812 */ /* 0x000fe400078cc0ff */
[----:B0-----:R-:W-:Y:S02]  /*feb20*/  PRMT R22, R0, 0x7771, RZ ;  /* 0x0000777100167816 */ /* 0x001fe400000000ff */
[C---:B------:R-:W-:Y:S02]  /*feb30*/  LOP3.LUT P2, RZ, R21.reuse, 0x1, RZ, 0xc0, !PT ;  /* 0x0000000115ff7812 */ /* 0x040fe4000784c0ff */
[C---:B------:R-:W-:Y:S02]  /*feb40*/  LOP3.LUT P1, RZ, R21.reuse, 0x2, RZ, 0xc0, !PT ;  /* 0x0000000215ff7812 */ /* 0x040fe4000782c0ff */
[----:B------:R-:W-:-:S05]  /*feb50*/  LOP3.LUT P0, RZ, R21, 0x4, RZ, 0xc0, !PT ;  /* 0x0000000415ff7812 */ /* 0x000fca000780c0ff */
        /* <DEDUP_REMOVED lines=9> */
[C---:B0-----:R-:W-:Y:S02]  /*febf0*/  PRMT R22, R18.reuse, 0x7771, RZ ;  /* 0x0000777112167816 */ /* 0x041fe400000000ff */
[----:B------:R-:W2:Y:S04]  /*fec00*/  LDL.LU.64 R4, [R1+0x23c8] ;  /* 0x0023c80001047983 */ /* 0x000ea80000300a00 */
        /* <DEDUP_REMOVED lines=8> */
[----:B------:R0:W-:Y:S04]  /*fec90*/  @P0 STG.E.U8 desc[UR62][R14.64], R22 ;  /* 0x000000160e000986 */ /* 0x0001e8000c10113e */
[----:B0-----:R-:W3:Y:S01]  /*feca0*/  LDL.LU.64 R14, [R1+0x23c0] ;  /* 0x0023c000010e7983 */ /* 0x001ee20000300a00 */
[C---:B------:R-:W-:Y:S02]  /*fecb0*/  LOP3.LUT P3, RZ, R21.reuse, 0x8, RZ, 0xc0, !PT ;  /* 0x0000000815ff7812 */ /* 0x040fe4000786c0ff */
[----:B------:R-:W-:Y:S01]  /*fecc0*/  LOP3.LUT P2, RZ, R21, 0x10, RZ, 0xc0, !PT ;  /* 0x0000001015ff7812 */ /* 0x000fe2000784c0ff */
[----:B------:R-:W4:Y:S01]  /*fecd0*/  LDL.LU.64 R6, [R1+0x23b8] ;  /* 0x0023b80001067983 */ /* 0x000f220000300a00 */
[----:B------:R-:W-:-:S03]  /*fece0*/  PRMT R22, R17, 0x7772, RZ ;  /* 0x0000777211167816 */ /* 0x000fc600000000ff */
[----:B------:R-:W4:Y:S04]  /*fecf0*/  LDL.LU.64 R8, [R1+0x23b0] ;  /* 0x0023b00001087983 */ /* 0x000f280000300a00 */
[----:B------:R-:W4:Y:S04]  /*fed00*/  LDL.LU.64 R10, [R1+0x23a8] ;  /* 0x0023a800010a7983 */ /* 0x000f280000300a00 */
[----:B------:R-:W4:Y:S04]  /*fed10*/  LDL.LU R18, [R1+0x240] ;  /* 0x0002400001127983 */ /* 0x000f280000300800 */
[----:B------:R-:W4:Y:S04]  /*fed20*/  LDL.LU.64 R12, [R1+0x23a0] ;  /* 0x0023a000010c7983 */ /* 0x000f280000300a00 */
[----:B------:R-:W4:Y:S04]  /*fed30*/  LDL.LU R0, [R1+0x244] ;  /* 0x0002440001007983 */ /* 0x000f280000300800 */
[----:B--2---:R0:W-:Y:S02]  /*fed40*/  @P3 STG.E.U8 desc[UR62][R4.64], R22 ;  /* 0x0000001604003986 */ /* 0x0041e4000c10113e */
[----:B0-----:R-:W-:-:S05]  /*fed50*/  PRMT R22, R17, 0x7773, RZ ;  /* 0x0000777311167816 */ /* 0x001fca00000000ff */
[----:B---3--:R0:W-:Y:S04]  /*fed60*/  @P2 STG.E.U8 desc[UR62][R14.64], R22 ;  /* 0x000000160e002986 */ /* 0x0081e8000c10113e */
[----:B0-----:R-:W2:Y:S04]  /*fed70*/  LDL.LU.64 R14, [R1+0x2398] ;  /* 0x00239800010e7983 */ /* 0x001ea80000300a00 */
[----:B------:R-:W3:Y:S04]  /*fed80*/  LDL.LU R17, [R1+0x248] ;  /* 0x0002480001117983 */ /* 0x000ee80000300800 */
[----:B---3--:R0:W-:Y:S04]  /*fed90*/  STL.64 [R1+0x3808], R16 ;  /* 0x0038081001007387 */ /* 0x0081e80000100a00 */
[----:B0-----:R-:W3:Y:S01]  /*feda0*/  LDL.LU.64 R16, [R1+0x2388] ;  /* 0x0023880001107983 */ /* 0x001ee20000300a00 */
        /* <DEDUP_REMOVED lines=17> */
[----:B---3--:R0:W-:Y:S04]  /*feec0*/  STL.64 [R1+0x3810], R16 ;  /* 0x0038101001007387 */ /* 0x0081e80000100a00 */
[----:B0-----:R-:W3:Y:S06]  /*feed0*/  LDL.LU.64 R16, [R1+0x2390] ;  /* 0x0023900001107983 */ /* 0x001eec0000300a00 */
[----:B------:R-:W-:-:S02]  /*feee0*/  @P6 LOP3.LUT R23, R23, 0x2000000, RZ, 0xfc, !PT ;  /* 0x0200000017176812 */ /* 0x000fc400078efcff */
[----:B------:R-:W-:Y:S01]  /*feef0*/  LOP3.LUT P6, RZ, R21, 0x200, RZ, 0xc0, !PT ;  /* 0x0000020015ff7812 */ /* 0x000fe200078cc0ff */
[----:B------:R-:W3:Y:S01]  /*fef00*/  LDL.LU.64 R26, [R1+0x2380] ;  /* 0x00238000011a7983 */ /* 0x000ee20000300a00 */
[----:B------:R-:W-:Y:S02]  /*fef10*/  LOP3.LUT R23, R23, 0xfbffffff, RZ, 0xc0, !PT ;  /* 0xfbffffff17177812 */ /* 0x000fe400078ec0ff */
[C---:B------:R-:W-:Y:S01]  /*fef20*/  LOP3.LUT P1, RZ, R21.reuse, 0x20, RZ, 0xc0, !PT ;  /* 0x0000002015ff7812 */ /* 0x040fe2000782c0ff */
[----:B------:R-:W3:Y:S01]  /*fef30*/  LDL.LU.64 R24, [R1+0x2378] ;  /* 0x0023780001187983 */ /* 0x000ee20000300a00 */
[----:B------:R-:W-:Y:S02]  /*fef40*/  LOP3.LUT P0, RZ, R21, 0x40, RZ, 0xc0, !PT ;  /* 0x0000004015ff7812 */ /* 0x000fe4000780c0ff */
[----:B----4-:R-:W-:Y:S01]  /*fef50*/  PRMT R22, R18, 0x7770, RZ ;  /* 0x0000777012167816 */ /* 0x010fe200000000ff */
[----:B------:R-:W4:Y:S04]  /*fef60*/  LDL.LU.64 R2, [R1+0x2370] ;  /* 0x0023700001027983 */ /* 0x000f280000300a00 */
        /* <DEDUP_REMOVED lines=11> */
[C---:B0-----:R-:W-:Y:S02]  /*ff020*/  PRMT R22, R18.reuse, 0x7772, RZ ;  /* 0x0000777212167816 */ /* 0x041fe400000000ff */
        /* <DEDUP_REMOVED lines=9> */
[----:B--2---:R0:W-:Y:S01]  /*ff0c0*/  @P6 STG.E.U8 desc[UR62][R14.64], R22 ;  /* 0x000000160e006986 */ /* 0x0041e2000c10113e */
[----:B------:R-:W-:-:S03]  /*ff0d0*/  LOP3.LUT P6, RZ, R23, 0x2000000, RZ, 0xc0, !PT ;  /* 0x0200000017ff7812 */ /* 0x000fc600078cc0ff */
[----:B------:R-:W2:Y:S01]  /*ff0e0*/  LDL.LU R18, [R1+0x230] ;  /* 0x0002300001127983 */ /* 0x000ea20000300800 */
[----:B0-----:R-:W-:-:S03]  /*ff0f0*/  PRMT R22, R0, 0x7771, RZ ;  /* 0x0000777100167816 */ /* 0x001fc600000000ff */
[----:B------:R-:W2:Y:S06]  /*ff100*/  LDL.LU.64 R14, [R1+0x2338] ;  /* 0x00233800010e7983 */ /* 0x000eac0000300a00 */
[----:B---3--:R0:W-:Y:S04]  /*ff110*/  @P6 STG.E.U8 desc[UR62][R16.64], R22 ;  /* 0x0000001610006986 */ /* 0x0081e8000c10113e */
[----:B0-----:R-:W3:Y:S01]  /*ff120*/  LDL.LU.64 R16, [R1+0x3810] ;  /* 0x0038100001107983 */ /* 0x001ee20000300a00 */
[----:B------:R-:W-:-:S02]  /*ff130*/  LOP3.LUT P6, RZ, R23, 0x1000000, RZ, 0xc0, !PT ;  /* 0x0100000017ff7812 */ /* 0x000fc400078cc0ff */
[----:B------:R-:W-:-:S11]  /*ff140*/  PRMT R22, R0, 0x7772, RZ ;  /* 0x0000777200167816 */ /* 0x000fd600000000ff */
[----:B---3--:R0:W-:Y:S04]  /*ff150*/  @P6 STG.E.U8 desc[UR62][R16.64], R22 ;  /* 0x0000001610006986 */ /* 0x0081e8000c10113e */
[----:B0-----:R-:W3:Y:S01]  /*ff160*/  LDL.LU.64 R16, [R1+0x3808] ;  /* 0x0038080001107983 */ /* 0x001ee20000300a00 */
[----:B------:R-:W-:Y:S02]  /*ff170*/  LOP3.LUT P6, RZ, R23, 0x800000, RZ, 0xc0, !PT ;  /* 0x0080000017ff7812 */ /* 0x000fe400078cc0ff */
[----:B------:R-:W-:-:S11]  /*ff180*/  PRMT R22, R0, 0x7773, RZ ;  /* 0x0000777300167816 */ /* 0x000fd600000000ff */
[----:B------:R3:W-:Y:S01]  /*ff190*/  @P6 STG.E.U8 desc[UR62][R26.64], R22 ;  /* 0x000000161a006986 */ /* 0x0007e2000c10113e */
[----:B------:R-:W-:Y:S02]  /*ff1a0*/  LOP3.LUT P6, RZ, R23, 0x400000, RZ, 0xc0, !PT ;  /* 0x0040000017ff7812 */ /* 0x000fe400078cc0ff */
[C---:B------:R-:W-:Y:S02]  /*ff1b0*/  LOP3.LUT P5, RZ, R21.reuse, 0x10000, RZ, 0xc0, !PT ;  /* 0x0001000015ff7812 */ /* 0x040fe400078ac0ff */
[C---:B------:R-:W-:Y:S02]  /*ff1c0*/  LOP3.LUT P4, RZ, R21.reuse, 0x20000, RZ, 0xc0, !PT ;  /* 0x0002000015ff7812 */ /* 0x040fe4000788c0ff */
[C---:B------:R-:W-:Y:S02]  /*ff1d0*/  LOP3.LUT P3, RZ, R21.reuse, 0x40000, RZ, 0xc0, !PT ;  /* 0x0004000015ff7812 */ /* 0x040fe4000786c0ff */
[C---:B------:R-:W-:Y:S02]  /*ff1e0*/  LOP3.LUT P2, RZ, R21.reuse, 0x80000, RZ, 0xc0, !PT ;  /* 0x0008000015ff7812 */ /* 0x040fe4000784c0ff */
[----:B------:R-:W-:-:S02]  /*ff1f0*/  LOP3.LUT P1, RZ, R21, 0x100000, RZ, 0xc0, !PT ;  /* 0x0010000015ff7812 */ /* 0x000fc4000782c0ff */
[----:B------:R-:W-:Y:S02]  /*ff200*/  LOP3.LUT P0, RZ, R21, 0x200000, RZ, 0xc0, !PT ;  /* 0x0020000015ff7812 */ /* 0x000fe4000780c0ff */
[----:B---3--:R-:W-:-:S05]  /*ff210*/  PRMT R22, R17, 0x7770, RZ ;  /* 0x0000777011167816 */ /* 0x008fca00000000ff */
[----:B------:R0:W-:Y:S01]  /*ff220*/  @P6 STG.E.U8 desc[UR62][R24.64], R22 ;  /* 0x0000001618006986 */ /* 0x0001e2000c10113e */
        /* <DEDUP_REMOVED lines=15> */
[----:B------:R-:W3:Y:S04]  /*ff320*/  LDL.LU R20, [R1+0x3800] ;  /* 0x0038000001147983 */ /* 0x000ee80000300800 */
[----:B------:R2:W-:Y:S02]  /*ff330*/  @P1 STG.E.U8 desc[UR62][R12.64], R22 ;  /* 0x000000160c001986 */ /* 0x0005e4000c10113e */
[----:B--2---:R-:W-:-:S02]  /*ff340*/  PRMT R22, R18, 0x7770, RZ ;  /* 0x0000777012167816 */ /* 0x004fc400000000ff */
[----:B------:R-:W2:Y:S04]  /*ff350*/  LDL.LU.64 R12, [R1+0x2330] ;  /* 0x00233000010c7983 */ /* 0x000ea80000300a00 */
[----:B------:R0:W-:Y:S04]  /*ff360*/  @P0 STG.E.U8 desc[UR62][R14.64], R22 ;  /* 0x000000160e000986 */ /* 0x0001e8000c10113e */
[----:B0-----:R-:W4:Y:S01]  /*ff370*/  LDL.LU.64 R14, [R1+0x2328] ;  /* 0x00232800010e7983 */ /* 0x001f220000300a00 */
[----:B------:R-:W-:Y:S02]  /*ff380*/  LOP3.LUT R23, R23, 0xffffefff, RZ, 0xc0, !PT ;  /* 0xffffefff17177812 */ /* 0x000fe400078ec0ff */
[C---:B------:R-:W-:Y:S01]  /*ff390*/  LOP3.LUT P3, RZ, R21.reuse, 0x400000, RZ, 0xc0, !PT ;  /* 0x0040000015ff7812 */ /* 0x040fe2000786c0ff */
[----:B------:R-:W2:Y:S01]  /*ff3a0*/  LDL.LU.64 R6, [R1+0x2320] ;  /* 0x0023200001067983 */ /* 0x000ea20000300a00 */
[----:B------:R-:W-:-:S02]  /*ff3b0*/  LOP3.LUT P2, RZ, R21, 0x800000, RZ, 0xc0, !PT ;  /* 0x0080000015ff7812 */ /* 0x000fc4000784c0ff */
[C---:B------:R-:W-:Y:S01]  /*ff3c0*/  LOP3.LUT P1, RZ, R21.reuse, 0x1000000, RZ, 0xc0, !PT ;  /* 0x0100000015ff7812 */ /* 0x040fe2000782c0ff */
[----:B------:R-:W2:Y:S01]  /*ff3d0*/  LDL.LU.64 R8, [R1+0x2318] ;  /* 0x0023180001087983 */ /* 0x000ea20000300a00 */
[----:B------:R-:W-:-:S03]  /*ff3e0*/  LOP3.LUT P0, RZ, R21, 0x2000000, RZ, 0xc0, !PT ;  /* 0x0200000015ff7812 */ /* 0x000fc6000780c0ff */
[----:B------:R-:W2:Y:S04]  /*ff3f0*/  LDL.LU.64 R10, [R1+0x2310] ;  /* 0x00231000010a7983 */ /* 0x000ea80000300a00 */
[----:B------:R-:W2:Y:S01]  /*ff400*/  LDL.LU R22, [R1+0x234] ;  /* 0x0002340001167983 */ /* 0x000ea20000300800 */
[----:B---3--:R-:W-:-:S13]  /*ff410*/  LOP3.LUT P6, RZ, R20, 0x4, RZ, 0xc0, !PT ;  /* 0x0000000414ff7812 */ /* 0x008fda00078cc0ff */
        /* <DEDUP_REMOVED lines=25> */
[C---:B0-----:R-:W-:Y:S02]  /*ff5b0*/  PRMT R21, R18.reuse, 0x7772, RZ ;  /* 0x0000777212157816 */ /* 0x041fe400000000ff */
[----:B------:R-:W2:Y:S04]  /*ff5c0*/  LDL.LU.64 R12, [R1+0x2308] ;  /* 0x00230800010c7983 */ /* 0x000ea80000300a00 */
[----:B------:R-:W3:Y:S04]  /*ff5d0*/  LDL.LU R0, [R1+0x238] ;  /* 0x0002380001007983 */ /* 0x000ee80000300800 */
[----:B----4-:R0:W-:Y:S04]  /*ff5e0*/  @P2 STG.E.U8 desc[UR62][R14.64], R21 ;  /* 0x000000150e002986 */ /* 0x0101e8000c10113e */
[----:B0-----:R-:W4:Y:S04]  /*ff5f0*/  LDL.LU.64 R14, [R1+0x2300] ;  /* 0x00230000010e7983 */ /* 0x001f280000300a00 */
[----:B------:R-:W2:Y:S04]  /*ff600*/  LDL.LU.64 R26, [R1+0x22e8] ;  /* 0x0022e800011a7983 */ /* 0x000ea80000300a00 */
        /* <DEDUP_REMOVED lines=18> */
[----:B------:R-:W2:Y:S01]  /*ff730*/  LDL.LU R18, [R1+0x220] ;  /* 0x0002200001127983 */ /* 0x000ea20000300800 */
[----:B0-----:R-:W-:-:S03]  /*ff740*/  PRMT R21, R22, 0x7773, RZ ;  /* 0x0000777316157816 */ /* 0x001fc600000000ff */
[----:B------:R-:W2:Y:S04]  /*ff750*/  LDL.LU.64 R4, [R1+0x22c8] ;  /* 0x0022c80001047983 */ /* 0x000ea80000300a00 */
[----:B----4-:R3:W-:Y:S01]  /*ff760*/  @P6 STG.E.U8 desc[UR62][R14.64], R21 ;  /* 0x000000150e006986 */ /* 0x0107e2000c10113e */
[----:B------:R-:W-:-:S03]  /*ff770*/  LOP3.LUT P6, RZ, R23, 0x20000, RZ, 0xc0, !PT ;  /* 0x0002000017ff7812 */ /* 0x000fc600078cc0ff */
[----:B------:R-:W4:Y:S04]  /*ff780*/  LDL.LU.64 R6, [R1+0x22c0] ;  /* 0x0022c00001067983 */ /* 0x000f280000300a00 */
[----:B------:R-:W4:Y:S01]  /*ff790*/  LDL.LU.64 R8, [R1+0x22b8] ;  /* 0x0022b80001087983 */ /* 0x000f220000300a00 */
[----:B---3--:R-:W-:-:S03]  /*ff7a0*/  PRMT R21, R0, 0x7770, RZ ;  /* 0x0000777000157816 */ /* 0x008fc600000000ff */
[----:B------:R-:W3:Y:S04]  /*ff7b0*/  LDL.LU.64 R10, [R1+0x22b0] ;  /* 0x0022b000010a7983 */ /* 0x000ee80000300a00 */
[----:B------:R-:W3:Y:S04]  /*ff7c0*/  LDL.LU.64 R12, [R1+0x22a8] ;  /* 0x0022a800010c7983 */ /* 0x000ee80000300a00 */
        /* <DEDUP_REMOVED lines=28> */
[----:B----4-:R0:W-:Y:S02]  /*ff990*/  @P4 STG.E.U8 desc[UR62][R6.64], R21 ;  /* 0x0000001506004986 */ /* 0x0101e4000c10113e */
[----:B0-----:R-:W-:-:S05]  /*ff9a0*/  PRMT R21, R18, 0x7770, RZ ;  /* 0x0000777012157816 */ /* 0x001fca00000000ff */
[----:B------:R0:W-:Y:S02]  /*ff9b0*/  @P3 STG.E.U8 desc[UR62][R8.64], R21 ;  /* 0x0000001508003986 */ /* 0x0001e4000c10113e */
[----:B0-----:R-:W-:-:S05]  /*ff9c0*/  PRMT R21, R18, 0x7771, RZ ;  /* 0x0000777112157816 */ /* 0x001fca00000000ff */
[----:B---3--:R0:W-:Y:S02]  /*ff9d0*/  @P2 STG.E.U8 desc[UR62][R10.64], R21 ;  /* 0x000000150a002986 */ /* 0x0081e4000c10113e */
[----:B0-----:R-:W-:-:S05]  /*ff9e0*/  PRMT R21, R18, 0x7772, RZ ;  /* 0x0000777212157816 */ /* 0x001fca00000000ff */
[----:B------:R0:W-:Y:S02]  /*ff9f0*/  @P1 STG.E.U8 desc[UR62][R12.64], R21 ;  /* 0x000000150c001986 */ /* 0x0001e4000c10113e */
[----:B0-----:R-:W-:-:S05]  /*ffa00*/  PRMT R21, R18, 0x7773, RZ ;  /* 0x0000777312157816 */ /* 0x001fca00000000ff */
[----:B------:R0:W-:Y:S04]  /*ffa10*/  @P0 STG.E.U8 desc[UR62][R14.64], R21 ;  /* 0x000000150e000986 */ /* 0x0001e8000c10113e */
[----:B0-----:R-:W2:Y:S04]  /*ffa20*/  LDL.LU.64 R14, [R1+0x2298] ;  /* 0x00229800010e7983 */ /* 0x001ea80000300a00 */
[----:B------:R-:W3:Y:S04]  /*ffa30*/  LDL.LU.64 R4, [R1+0x2290] ;  /* 0x0022900001047983 */ /* 0x000ee80000300a00 */
[----:B------:R-:W4:Y:S04]  /*ffa40*/  LDL.LU.64 R6, [R1+0x2288] ;  /* 0x0022880001067983 */ /* 0x000f280000300a00 */
[----:B------:R-:W2:Y:S01]  /*ffa50*/  LDL.LU R17, [R1+0x224] ;  /* 0x0002240001117983 */ /* 0x000ea20000300800 */
[----:B------:R-:W-:-:S03]  /*ffa60*/  LOP3.LUT P3, RZ, R20, 0x200, RZ, 0xc0, !PT ;  /* 0x0000020014ff7812 */ /* 0x000fc6000786c0ff */
[----:B------:R-:W3:Y:S04]  /*ffa70*/  LDL.LU.64 R8, [R1+0x2280] ;  /* 0x0022800001087983 */ /* 0x000ee80000300a00 */
[----:B------:R-:W3:Y:S04]  /*ffa80*/  LDL.LU.64 R10, [R1+0x2278] ;  /* 0x00227800010a7983 */ /* 0x000ee80000300a00 */
[----:B------:R-:W3:Y:S04]  /*ffa90*/  LDL.LU R0, [R1+0x228] ;  /* 0x0002280001007983 */ /* 0x000ee80000300800 */
[----:B------:R-:W3:Y:S01]  /*ffaa0*/  LDL.LU.64 R12, [R1+0x2270] ;  /* 0x00227000010c7983 */ /* 0x000ee20000300a00 */
[----:B--2---:R-:W-:-:S05]  /*ffab0*/  PRMT R21, R17, 0x7770, RZ ;  /* 0x0000777011157816 */ /* 0x004fca00000000ff */
[----:B------:R0:W-:Y:S04]  /*ffac0*/  @P3 STG.E.U8 desc[UR62][R14.64], R21 ;  /* 0x000000150e003986 */ /* 0x0001e8000c10113e */
[----:B0-----:R-:W2:Y:S04]  /*ffad0*/  LDL.LU.64 R14, [R1+0x2268] ;  /* 0x00226800010e7983 */ /* 0x001ea80000300a00 */
[----:B------:R-:W2:Y:S01]  /*ffae0*/  LDL.LU R18, [R1+0x22c] ;  /* 0x00022c0001127983 */ /* 0x000ea20000300800 */
        /* <DEDUP_REMOVED lines=16> */
[----:B--2---:R0:W-:Y:S04]  /*ffbf0*/  STL.64 [R1+0x37e8], R18 ;  /* 0x0037e81201007387 */ /* 0x0041e80000100a00 */
[----:B0-----:R-:W2:Y:S04]  /*ffc00*/  LDL.LU.64 R18, [R1+0x2260] ;  /* 0x0022600001127983 */ /* 0x001ea80000300a00 */
[----:B------:R-:W2:Y:S01]  /*ffc10*/  LDL.LU.64 R26, [R1+0x2250] ;  /* 0x00225000011a7983 */ /* 0x000ea20000300a00 */
[----:B------:R-:W-:-:S04]  /*ffc20*/  LOP3.LUT R23, R23, 0xfffffdff, RZ, 0xc0, !PT ;  /* 0xfffffdff17177812 */ /* 0x000fc800078ec0ff */
[----:B------:R-:W-:Y:S02]  /*ffc30*/  @P6 LOP3.LUT R23, R23, 0x200, RZ, 0xfc, !PT ;  /* 0x0000020017176812 */ /* 0x000fe400078efcff */
[C---:B------:R-:W-:Y:S02]  /*ffc40*/  LOP3.LUT P6, RZ, R20.reuse, 0x8000, RZ, 0xc0, !PT ;  /* 0x0000800014ff7812 */ /* 0x040fe400078cc0ff */
[----:B------:R-:W-:Y:S02]  /*ffc50*/  LOP3.LUT R23, R23, 0xfffffbff, RZ, 0xc0, !PT ;  /* 0xfffffbff17177812 */ /* 0x000fe400078ec0ff */
[C---:B------:R-:W-:Y:S02]  /*ffc60*/  LOP3.LUT P2, RZ, R20.reuse, 0x400, RZ, 0xc0, !PT ;  /* 0x0000040014ff7812 */ /* 0x040fe4000784c0ff */
[----:B------:R-:W-:Y:S02]  /*ffc70*/  LOP3.LUT P1, RZ, R20, 0x800, RZ, 0xc0, !PT ;  /* 0x0000080014ff7812 */ /* 0x000fe4000782c0ff */
[----:B------:R-:W-:-:S05]  /*ffc80*/  PRMT R21, R17, 0x7771, RZ ;  /* 0x0000777111157816 */ /* 0x000fca00000000ff */
[----:B------:R-:W-:Y:S02]  /*ffc90*/  @P6 LOP3.LUT R23, R23, 0x400, RZ, 0xfc, !PT ;  /* 0x0000040017176812 */ /* 0x000fe400078efcff */
[C---:B------:R-:W-:Y:S02]  /*ffca0*/  LOP3.LUT P6, RZ, R20.reuse, 0x4000, RZ, 0xc0, !PT ;  /* 0x0000400014ff7812 */ /* 0x040fe400078cc0ff */
[----:B------:R-:W-:Y:S01]  /*ffcb0*/  LOP3.LUT P0, RZ, R20, 0x1000, RZ, 0xc0, !PT ;  /* 0x0000100014ff7812 */ /* 0x000fe2000780c0ff */
[----:B---3--:R0:W-:Y:S01]  /*ffcc0*/  @P2 STG.E.U8 desc[UR62][R4.64], R21 ;  /* 0x0000001504002986 */ /* 0x0081e2000c10113e */
[----:B------:R-:W-:Y:S02]  /*ffcd0*/  LOP3.LUT R23, R23, 0xfffff7ff, RZ, 0xc0, !PT ;  /* 0xfffff7ff17177812 */ /* 0x000fe400078ec0ff */
[----:B0-----:R-:W-:-:S07]  /*ffce0*/  PRMT R21, R17, 0x7772, RZ ;  /* 0x0000777211157816 */ /* 0x001fce00000000ff */
[----:B------:R-:W-:Y:S02]  /*ffcf0*/  @P6 LOP3.LUT R23, R23, 0x800, RZ, 0xfc, !PT ;  /* 0x0000080017176812 */ /* 0x000fe400078efcff */
[----:B------:R-:W-:Y:S01]  /*ffd00*/  LOP3.LUT P6, RZ, R20, 0x2000, RZ, 0xc0, !PT ;  /* 0x0000200014ff7812 */ /* 0x000fe200078cc0ff */
[----:B----4-:R0:W-:Y:S02]  /*ffd10*/  @P1 STG.E.U8 desc[UR62][R6.64], R21 ;  /* 0x0000001506001986 */ /* 0x0101e4000c10113e */
        /* <DEDUP_REMOVED lines=9> */
[----:B------:R0:W-:Y:S01]  /*ffdb0*/  @P6 STG.E.U8 desc[UR62][R14.64], R21 ;  /* 0x000000150e006986 */ /* 0x0001e2000c10113e */
[C---:B------:R-:W-:Y:S02]  /*ffdc0*/  LOP3.LUT P6, RZ, R23.reuse, 0x200, RZ, 0xc0, !PT ;  /* 0x0000020017ff7812 */ /* 0x040fe400078cc0ff */
[----:B0-----:R-:W-:Y:S01]  /*ffdd0*/  PRMT R21, R0, 0x7773, RZ ;  /* 0x0000777300157816 */ /* 0x001fe200000000ff */
[----:B--2---:R0:W-:Y:S04]  /*ffde0*/  STL.64 [R1+0x37e0], R26 ;  /* 0x0037e01a01007387 */ /* 0x0041e80000100a00 */
[----:B0-----:R-:W2:Y:S04]  /*ffdf0*/  LDL.LU.64 R26, [R1+0x2258] ;  /* 0x00225800011a7983 */ /* 0x001ea80000300a00 */
[----:B------:R-:W3:Y:S04]  /*ffe00*/  LDL.LU.64 R24, [R1+0x2248] ;  /* 0x0022480001187983 */ /* 0x000ee80000300a00 */
[----:B------:R-:W4:Y:S04]  /*ffe10*/  LDL.LU.64 R2, [R1+0x2240] ;  /* 0x0022400001027983 */ /* 0x000f280000300a00 */
[----:B------:R-:W2:Y:S04]  /*ffe20*/  LDL.LU.64 R28, [R1+0x2238] ;  /* 0x00223800011c7983 */ /* 0x000ea80000300a00 */
[----:B------:R-:W2:Y:S04]  /*ffe30*/  LDL.LU.64 R4, [R1+0x2230] ;  /* 0x0022300001047983 */ /* 0x000ea80000300a00 */
[----:B------:R-:W2:Y:S04]  /*ffe40*/  LDL.LU.64 R6, [R1+0x2228] ;  /* 0x0022280001067983 */ /* 0x000ea80000300a00 */
[----:B------:R-:W2:Y:S04]  /*ffe50*/  LDL.LU.64 R8, [R1+0x2220] ;  /* 0x0022200001087983 */ /* 0x000ea80000300a00 */
[----:B------:R-:W2:Y:S04]  /*ffe60*/  LDL.LU R17, [R1+0x214] ;  /* 0x0002140001117983 */ /* 0x000ea80000300800 */
[----:B------:R-:W2:Y:S04]  /*ffe70*/  LDL.LU.64 R10, [R1+0x2218] ;  /* 0x00221800010a7983 */ /* 0x000ea80000300a00 */
[----:B------:R-:W2:Y:S04]  /*ffe80*/  LDL.LU.64 R12, [R1+0x2210] ;  /* 0x00221000010c7983 */ /* 0x000ea80000300a00 */
[----:B------:R-:W2:Y:S04]  /*ffe90*/  LDL.LU.64 R14, [R1+0x2208] ;  /* 0x00220800010e7983 */ /* 0x000ea80000300a00 */
[----:B------:R0:W-:Y:S04]  /*ffea0*/  @P6 STG.E.U8 desc[UR62][R18.64], R21 ;  /* 0x0000001512006986 */ /* 0x0001e8000c10113e */
[----:B0-----:R-:W2:Y:S01]  /*ffeb0*/  LDL.LU.64 R18, [R1+0x37e8] ;  /* 0x0037e80001127983 */ /* 0x001ea20000300a00 */
[----:B------:R-:W-:-:S02]  /*ffec0*/  LOP3.LUT P6, RZ, R23, 0x100, RZ, 0xc0, !PT ;  /* 0x0000010017ff7812 */ /* 0x000fc400078cc0ff */
[----:B--2---:R-:W-:-:S11]  /*ffed0*/  PRMT R21, R18, 0x7770, RZ ;  /* 0x0000777012157816 */ /* 0x004fd600000000ff */
[----:B------:R0:W-:Y:S04]  /*ffee0*/  @P6 STG.E.U8 desc[UR62][R26.64], R21 ;  /* 0x000000151a006986 */ /* 0x0001e8000c10113e */
        /* <DEDUP_REMOVED lines=30> */
[----:B0-----:R-:W-:-:S05]  /*1000d0*/  PRMT R21, R17, 0x7772, RZ ;  /* 0x0000777211157816 */ /* 0x001fca00000000ff */
[----:B------:R0:W-:Y:S04]  /*1000e0*/  @P0 STG.E.U8 desc[UR62][R14.64], R21 ;  /* 0x000000150e000986 */ /* 0x0001e8000c10113e */
[----:B0-----:R-:W3:Y:S01]  /*1000f0*/  LDL.LU.64 R14, [R1+0x2200] ;  /* 0x00220000010e7983 */ /* 0x001ee20000300a00 */
[----:B------:R-:W-:Y:S02]  /*100100*/  LOP3.LUT P3, RZ, R20, 0x10000000, RZ, 0xc0, !PT ;  /* 0x1000000014ff7812 */ /* 0x000fe4000786c0ff */
[----:B------:R-:W-:Y:S01]  /*100110*/  PRMT R21, R17, 0x7773, RZ ;  /* 0x0000777311157816 */ /* 0x000fe200000000ff */
[----:B------:R-:W4:Y:S04]  /*100120*/  LDL.LU.64 R28, [R1+0x21f8] ;  /* 0x0021f800011c7983 */ /* 0x000f280000300a00 */
[----:B------:R-:W2:Y:S04]  /*100130*/  LDL.LU.64 R4, [R1+0x21f0] ;  /* 0x0021f00001047983 */ /* 0x000ea80000300a00 */
[----:B------:R-:W2:Y:S04]  /*100140*/  LDL.LU.64 R6, [R1+0x21e8] ;  /* 0x0021e80001067983 */ /* 0x000ea80000300a00 */
[----:B------:R-:W2:Y:S04]  /*100150*/  LDL.LU R9, [R1+0x218] ;  /* 0x0002180001097983 */ /* 0x000ea80000300800 */
[----:B------:R-:W2:Y:S04]  /*100160*/  LDL.LU.64 R10, [R1+0x21e0] ;  /* 0x0021e000010a7983 */ /* 0x000ea80000300a00 */
[----:B------:R-:W4:Y:S04]  /*100170*/  LDL.LU.64 R12, [R1+0x21d8] ;  /* 0x0021d800010c7983 */ /* 0x000f280000300a00 */
[----:B------:R-:W4:Y:S04]  /*100180*/  LDL.LU R18, [R1+0x21c] ;  /* 0x00021c0001127983 */ /* 0x000f280000300800 */
[----:B---3--:R0:W-:Y:S04]  /*100190*/  @P3 STG.E.U8 desc[UR62][R14.64], R21 ;  /* 0x000000150e003986 */ /* 0x0081e8000c10113e */
[----:B0-----:R-:W3:Y:S04]  /*1001a0*/  LDL.LU.64 R14, [R1+0x21d0] ;  /* 0x0021d000010e7983 */ /* 0x001ee80000300a00 */
[----:B------:R-:W3:Y:S04]  /*1001b0*/  LDL.LU R0, [R1+0x200] ;  /* 0x0002000001007983 */ /* 0x000ee80000300800 */
[----:B------:R-:W3:Y:S01]  /*1001c0*/  LDL.LU.64 R26, [R1+0x21b8] ;  /* 0x0021b800011a7983 */ /* 0x000ee20000300a00 */
[----:B--2---:R-:W-:-:S02]  /*1001d0*/  LOP3.LUT P6, RZ, R19, 0x100, RZ, 0xc0, !PT ;  /* 0x0000010013ff7812 */ /* 0x004fc400078cc0ff */
[C---:B------:R-:W-:Y:S02]  /*1001e0*/  LOP3.LUT P2, RZ, R20.reuse, 0x20000000, RZ, 0xc0, !PT ;  /* 0x2000000014ff7812 */ /* 0x040fe4000784c0ff */
[C---:B------:R-:W-:Y:S02]  /*1001f0*/  LOP3.LUT P1, RZ, R20.reuse, 0x40000000, RZ, 0xc0, !PT ;  /* 0x4000000014ff7812 */ /* 0x040fe4000782c0ff */
[C---:B------:R-:W-:Y:S02]  /*100200*/  LOP3.LUT P0, RZ, R20.reuse, 0x80000000, RZ, 0xc0, !PT ;  /* 0x8000000014ff7812 */ /* 0x040fe4000780c0ff */
[----:B------:R-:W-:-:S05]  /*100210*/  LOP3.LUT R20, R20, 0xefffffff, RZ, 0xc0, !PT ;  /* 0xefffffff14147812 */ /* 0x000fca00078ec0ff */
        /* <DEDUP_REMOVED lines=16> */
[----:B0-----:R-:W2:Y:S06]  /*100320*/  LDL.LU.64 R26, [R1+0x21c8] ;  /* 0x0021c800011a7983 */ /* 0x001eac0000300a00 */
[----:B------:R-:W-:-:S02]  /*100330*/  @P6 LOP3.LUT R23, R23, 0x2, RZ, 0xfc, !PT ;  /* 0x0000000217176812 */ /* 0x000fc400078efcff */
[----:B------:R-:W-:Y:S01]  /*100340*/  LOP3.LUT P6, RZ, R19, 0x4, RZ, 0xc0, !PT ;  /* 0x0000000413ff7812 */ /* 0x000fe200078cc0ff */
[----:B------:R-:W3:Y:S01]  /*100350*/  LDL.LU.64 R24, [R1+0x21b0] ;  /* 0x0021b00001187983 */ /* 0x000ee20000300a00 */
[----:B------:R-:W-:Y:S02]  /*100360*/  LOP3.LUT R23, R23, 0xfffffffb, RZ, 0xc0, !PT ;  /* 0xfffffffb17177812 */ /* 0x000fe400078ec0ff */
[----:B------:R-:W-:Y:S01]  /*100370*/  PRMT R21, R9, 0x7770, RZ ;  /* 0x0000777009157816 */ /* 0x000fe200000000ff */
[----:B------:R-:W3:Y:S08]  /*100380*/  LDL.LU.64 R2, [R1+0x21a8] ;  /* 0x0021a80001027983 */ /* 0x000ef00000300a00 */
[----:B------:R-:W-:-:S02]  /*100390*/  @P6 LOP3.LUT R23, R23, 0x4, RZ, 0xfc, !PT ;  /* 0x0000000417176812 */ /* 0x000fc400078efcff */
[----:B------:R-:W-:Y:S01]  /*1003a0*/  LOP3.LUT P6, RZ, R19, 0x2, RZ, 0xc0, !PT ;  /* 0x0000000213ff7812 */ /* 0x000fe200078cc0ff */
[----:B----4-:R0:W-:Y:S01]  /*1003b0*/  @P2 STG.E.U8 desc[UR62][R28.64], R21 ;  /* 0x000000151c002986 */ /* 0x0101e2000c10113e */
[----:B------:R-:W-:Y:S02]  /*1003c0*/  LOP3.LUT R23, R23, 0xfffffff7, RZ, 0xc0, !PT ;  /* 0xfffffff717177812 */ /* 0x000fe400078ec0ff */
[----:B0-----:R-:W-:Y:S01]  /*1003d0*/  PRMT R21, R9, 0x7771, RZ ;  /* 0x0000777109157816 */ /* 0x001fe200000000ff */
[----:B------:R-:W4:Y:S08]  /*1003e0*/  LDL.LU.64 R28, [R1+0x21a0] ;  /* 0x0021a000011c7983 */ /* 0x000f300000300a00 */
[----:B------:R-:W-:-:S02]  /*1003f0*/  @P6 LOP3.LUT R23, R23, 0x8, RZ, 0xfc, !PT ;  /* 0x0000000817176812 */ /* 0x000fc400078efcff */
[----:B------:R-:W-:Y:S01]  /*100400*/  LOP3.LUT P6, RZ, R19, 0x1, RZ, 0xc0, !PT ;  /* 0x0000000113ff7812 */ /* 0x000fe200078cc0ff */
[----:B------:R0:W-:Y:S04]  /*100410*/  @P1 STG.E.U8 desc[UR62][R4.64], R21 ;  /* 0x0000001504001986 */ /* 0x0001e8000c10113e */
[----:B------:R-:W3:Y:S01]  /*100420*/  LDL.LU R17, [R1+0x204] ;  /* 0x0002040001117983 */ /* 0x000ee20000300800 */
[----:B0-----:R-:W-:-:S03]  /*100430*/  PRMT R21, R9, 0x7772, RZ ;  /* 0x0000777209157816 */ /* 0x001fc600000000ff */
[----:B------:R-:W3:Y:S04]  /*100440*/  LDL.LU.64 R4, [R1+0x2198] ;  /* 0x0021980001047983 */ /* 0x000ee80000300a00 */
[----:B------:R0:W-:Y:S02]  /*100450*/  @P0 STG.E.U8 desc[UR62][R6.64], R21 ;  /* 0x0000001506000986 */ /* 0x0001e4000c10113e */
[----:B0-----:R-:W-:Y:S02]  /*100460*/  PRMT R21, R9, 0x7773, RZ ;  /* 0x0000777309157816 */ /* 0x001fe400000000ff */
[----:B------:R-:W3:Y:S04]  /*100470*/  LDL.LU.64 R6, [R1+0x2190] ;  /* 0x0021900001067983 */ /* 0x000ee80000300a00 */
[----:B------:R0:W-:Y:S01]  /*100480*/  @P6 STG.E.U8 desc[UR62][R10.64], R21 ;  /* 0x000000150a006986 */ /* 0x0001e2000c10113e */
[----:B------:R-:W-:-:S03]  /*100490*/  LOP3.LUT P6, RZ, R23, 0x8, RZ, 0xc0, !PT ;  /* 0x0000000817ff7812 */ /* 0x000fc600078cc0ff */
[----:B------:R-:W3:Y:S01]  /*1004a0*/  LDL.LU.64 R8, [R1+0x2188] ;  /* 0x0021880001087983 */ /* 0x000ee20000300a00 */
[----:B0-----:R-:W-:-:S03]  /*1004b0*/  PRMT R21, R18, 0x7770, RZ ;  /* 0x0000777012157816 */ /* 0x001fc600000000ff */
[----:B------:R-:W3:Y:S06]  /*1004c0*/  LDL.LU.64 R10, [R1+0x2180] ;  /* 0x00218000010a7983 */ /* 0x000eec0000300a00 */
[----:B------:R0:W-:Y:S01]  /*1004d0*/  @P6 STG.E.U8 desc[UR62][R12.64], R21 ;  /* 0x000000150c006986 */ /* 0x0001e2000c10113e */
[C---:B------:R-:W-:Y:S02]  /*1004e0*/  LOP3.LUT P6, RZ, R23.reuse, 0x4, RZ, 0xc0, !PT ;  /* 0x0000000417ff7812 */ /* 0x040fe400078cc0ff */
[----:B0-----:R-:W-:Y:S01]  /*1004f0*/  PRMT R21, R18, 0x7771, RZ ;  /* 0x0000777112157816 */ /* 0x001fe200000000ff */
[----:B------:R-:W3:Y:S10]  /*100500*/  LDL.LU.64 R12, [R1+0x2178] ;  /* 0x00217800010c7983 */ /* 0x000ef40000300a00 */
[----:B------:R0:W-:Y:S01]  /*100510*/  @P6 STG.E.U8 desc[UR62][R14.64], R21 ;  /* 0x000000150e006986 */ /* 0x0001e2000c10113e */
[----:B------:R-:W-:-:S02]  /*100520*/  LOP3.LUT P6, RZ, R23, 0x2, RZ, 0xc0, !PT ;  /* 0x0000000217ff7812 */ /* 0x000fc400078cc0ff */
[----:B0-----:R-:W-:Y:S01]  /*100530*/  PRMT R21, R18, 0x7772, RZ ;  /* 0x0000777212157816 */ /* 0x001fe200000000ff */
[----:B------:R-:W3:Y:S10]  /*100540*/  LDL.LU.64 R14, [R1+0x2170] ;  /* 0x00217000010e7983 */ /* 0x000ef40000300a00 */
[----:B--2---:R0:W-:Y:S01]  /*100550*/  @P6 STG.E.U8 desc[UR62][R26.64], R21 ;  /* 0x000000151a006986 */ /* 0x0041e2000c10113e */
[----:B------:R-:W-:-:S03]  /*100560*/  LOP3.LUT P6, RZ, R23, 0x1, RZ, 0xc0, !PT ;  /* 0x0000000117ff7812 */ /* 0x000fc600078cc0ff */
[----:B0-----:R-:W2:Y:S04]  /*100570*/  LDL.LU.64 R26, [R1+0x37d0] ;  /* 0x0037d000011a7983 */ /* 0x001ea80000300a00 */
[----:B------:R-:W2:Y:S01]  /*100580*/  LDL.LU.64 R22, [R1+0x21c0] ;  /* 0x0021c00001167983 */ /* 0x000ea20000300a00 */
[----:B------:R-:W-:-:S03]  /*100590*/  PRMT R21, R18, 0x7773, RZ ;  /* 0x0000777312157816 */ /* 0x000fc600000000ff */
[----:B------:R-:W3:Y:S01]  /*1005a0*/  LDL.LU R18, [R1+0x37cc] ;  /* 0x0037cc0001127983 */ /* 0x000ee20000300800 */
[C---:B------:R-:W-:Y:S02]  /*1005b0*/  LOP3.LUT P5, RZ, R19.reuse, 0x200, RZ, 0xc0, !PT ;  /* 0x0000020013ff7812 */ /* 0x040fe400078ac0ff */
[C---:B------:R-:W-:Y:S02]  /*1005c0*/  LOP3.LUT P4, RZ, R19.reuse, 0x400, RZ, 0xc0, !PT ;  /* 0x0000040013ff7812 */ /* 0x040fe4000788c0ff */
[C---:B------:R-:W-:Y:S02]  /*1005d0*/  LOP3.LUT P3, RZ, R19.reuse, 0x800, RZ, 0xc0, !PT ;  /* 0x0000080013ff7812 */ /* 0x040fe4000786c0ff */
[C---:B------:R-:W-:Y:S02]  /*1005e0*/  LOP3.LUT P2, RZ, R19.reuse, 0x1000, RZ, 0xc0, !PT ;  /* 0x0000100013ff7812 */ /* 0x040fe4000784c0ff */
[----:B------:R-:W-:Y:S01]  /*1005f0*/  LOP3.LUT P1, RZ, R19, 0x2000, RZ, 0xc0, !PT ;  /* 0x0000200013ff7812 */ /* 0x000fe2000782c0ff */
[----:B--2---:R0:W-:Y:S01]  /*100600*/  @P6 STG.E.U8 desc[UR62][R22.64], R21 ;  /* 0x0000001516006986 */ /* 0x0041e2000c10113e */
[----:B------:R-:W-:-:S02]  /*100610*/  LOP3.LUT P6, RZ, R20, 0x80000000, RZ, 0xc0, !PT ;  /* 0x8000000014ff7812 */ /* 0x000fc400078cc0ff */
[----:B0-----:R-:W-:-:S11]  /*100620*/  PRMT R21, R0, 0x7770, RZ ;  /* 0x0000777000157816 */ /* 0x001fd600000000ff */
[----:B------:R0:W-:Y:S01]  /*100630*/  @P6 STG.E.U8 desc[UR62][R26.64], R21 ;  /* 0x000000151a006986 */ /* 0x0001e2000c10113e */
[----:B------:R-:W-:Y:S02]  /*100640*/  LOP3.LUT P6, RZ, R20, 0x40000000, RZ, 0xc0, !PT ;  /* 0x4000000014ff7812 */ /* 0x000fe400078cc0ff */
[----:B0-----:R-:W-:-:S11]  /*100650*/  PRMT R21, R0, 0x7771, RZ ;  /* 0x0000777100157816 */ /* 0x001fd600000000ff */
[----:B---3--:R0:W-:Y:S01]  /*100660*/  @P6 STG.E.U8 desc[UR62][R24.64], R21 ;  /* 0x0000001518006986 */ /* 0x0081e2000c10113e */
[----:B------:R-:W-:Y:S02]  /*100670*/  LOP3.LUT P6, RZ, R20, 0x20000000, RZ, 0xc0, !PT ;  /* 0x2000000014ff7812 */ /* 0x000fe400078cc0ff */
[----:B0-----:R-:W-:-:S11]  /*100680*/  PRMT R21, R0, 0x7772, RZ ;  /* 0x0000777200157816 */ /* 0x001fd600000000ff */
[----:B------:R0:W-:Y:S01]  /*100690*/  @P6 STG.E.U8 desc[UR62][R2.64], R21 ;  /* 0x0000001502006986 */ /* 0x0001e2000c10113e */
[----:B------:R-:W-:Y:S02]  /*1006a0*/  LOP3.LUT P6, RZ, R20, 0x10000000, RZ, 0xc0, !PT ;  /* 0x1000000014ff7812 */ /* 0x000fe400078cc0ff */
[----:B0-----:R-:W-:-:S11]  /*1006b0*/  PRMT R21, R0, 0x7773, RZ ;  /* 0x0000777300157816 */ /* 0x001fd600000000ff */
[----:B----4-:R0:W-:Y:S02]  /*1006c0*/  @P6 STG.E.U8 desc[UR62][R28.64], R21 ;  /* 0x000000151c006986 */ /* 0x0101e4000c10113e */
        /* <DEDUP_REMOVED lines=13> */
[C---:B------:R-:W-:Y:S01]  /*1007a0*/  LOP3.LUT P3, RZ, R19.reuse, 0x8000, RZ, 0xc0, !PT ;  /* 0x0000800013ff7812 */ /* 0x040fe2000786c0ff */
[----:B------:R-:W4:Y:S01]  /*1007b0*/  LDL.LU.64 R4, [R1+0x2158] ;  /* 0x0021580001047983 */ /* 0x000f220000300a00 */
[C---:B------:R-:W-:Y:S02]  /*1007c0*/  PRMT R21, R18.reuse, 0x7771, RZ ;  /* 0x0000777112157816 */ /* 0x040fe400000000ff */
[----:B------:R-:W-:Y:S01]  /*1007d0*/  LOP3.LUT P2, RZ, R19, 0x10000, RZ, 0xc0, !PT ;  /* 0x0001000013ff7812 */ /* 0x000fe2000784c0ff */
[----:B------:R-:W3:Y:S04]  /*1007e0*/  LDL.LU.64 R6, [R1+0x2150] ;  /* 0x0021500001067983 */ /* 0x000ee80000300a00 */
[----:B------:R-:W4:Y:S04]  /*1007f0*/  LDL.LU.64 R8, [R1+0x2148] ;  /* 0x0021480001087983 */ /* 0x000f280000300a00 */
[----:B------:R0:W-:Y:S02]  /*100800*/  @P0 STG.E.U8 desc[UR62][R14.64], R21 ;  /* 0x000000150e000986 */ /* 0x0001e4000c10113e */
[----:B0-----:R-:W-:-:S02]  /*100810*/  PRMT R21, R18, 0x7772, RZ ;  /* 0x0000777212157816 */ /* 0x001fc400000000ff */
[----:B------:R-:W4:Y:S04]  /*100820*/  LDL.LU R14, [R1+0x20c] ;  /* 0x00020c00010e7983 */ /* 0x000f280000300800 */
[----:B--2---:R0:W-:Y:S02]  /*100830*/  @P3 STG.E.U8 desc[UR62][R10.64], R21 ;  /* 0x000000150a003986 */ /* 0x0041e4000c10113e */
[----:B0-----:R-:W-:Y:S02]  /*100840*/  PRMT R21, R18, 0x7773, RZ ;  /* 0x0000777312157816 */ /* 0x001fe400000000ff */
[----:B------:R-:W2:Y:S04]  /*100850*/  LDL.LU.64 R10, [R1+0x2140] ;  /* 0x00214000010a7983 */ /* 0x000ea80000300a00 */
[----:B------:R-:W2:Y:S04]  /*100860*/  LDL.LU R0, [R1+0x1f0] ;  /* 0x0001f00001007983 */ /* 0x000ea80000300800 */
[----:B------:R-:W2:Y:S04]  /*100870*/  LDL.LU R18, [R1+0x37c8] ;  /* 0x0037c80001127983 */ /* 0x000ea80000300800 */
[----:B---3--:R0:W-:Y:S04]  /*100880*/  @P2 STG.E.U8 desc[UR62][R12.64], R21 ;  /* 0x000000150c002986 */ /* 0x0081e8000c10113e */
[----:B0-----:R-:W3:Y:S04]  /*100890*/  LDL.LU.64 R12, [R1+0x2138] ;  /* 0x00213800010c7983 */ /* 0x001ee80000300a00 */
        /* <DEDUP_REMOVED lines=24> */
[----:B------:R-:W2:Y:S01]  /*100a20*/  LDL.LU R15, [R1+0x1f4] ;  /* 0x0001f400010f7983 */ /* 0x000ea20000300800 */
[----:B------:R-:W-:Y:S02]  /*100a30*/  LOP3.LUT R20, R20, 0xfbffffff, RZ, 0xc0, !PT ;  /* 0xfbffffff14147812 */ /* 0x000fe400078ec0ff */
[C---:B------:R-:W-:Y:S01]  /*100a40*/  LOP3.LUT P1, RZ, R19.reuse, 0x20000, RZ, 0xc0, !PT ;  /* 0x0002000013ff7812 */ /* 0x040fe2000782c0ff */
[----:B------:R-:W2:Y:S01]  /*100a50*/  LDL.LU.64 R26, [R1+0x2118] ;  /* 0x00211800011a7983 */ /* 0x000ea20000300a00 */
[C---:B------:R-:W-:Y:S02]  /*100a60*/  LOP3.LUT P0, RZ, R19.reuse, 0x40000, RZ, 0xc0, !PT ;  /* 0x0004000013ff7812 */ /* 0x040fe4000780c0ff */
[C---:B------:R-:W-:Y:S01]  /*100a70*/  LOP3.LUT P5, RZ, R19.reuse, 0x10000000, RZ, 0xc0, !PT ;  /* 0x1000000013ff7812 */ /* 0x040fe200078ac0ff */
[----:B------:R-:W2:Y:S04]  /*100a80*/  LDL.LU.64 R24, [R1+0x2110] ;  /* 0x0021100001187983 */ /* 0x000ea80000300a00 */
[----:B------:R-:W-:Y:S01]  /*100a90*/  @P6 LOP3.LUT R20, R20, 0x4000000, RZ, 0xfc, !PT ;  /* 0x0400000014146812 */ /* 0x000fe200078efcff */
[----:B------:R-:W2:Y:S01]  /*100aa0*/  LDL.LU R17, [R1+0x1f8] ;  /* 0x0001f80001117983 */ /* 0x000ea20000300800 */
[----:B------:R-:W-:-:S02]  /*100ab0*/  LOP3.LUT P6, RZ, R19, 0x100000, RZ, 0xc0, !PT ;  /* 0x0010000013ff7812 */ /* 0x000fc400078cc0ff */
[----:B------:R-:W-:Y:S01]  /*100ac0*/  LOP3.LUT R20, R20, 0xf7ffffff, RZ, 0xc0, !PT ;  /* 0xf7ffffff14147812 */ /* 0x000fe200078ec0ff */
[----:B------:R-:W2:Y:S01]  /*100ad0*/  LDL.LU.64 R2, [R1+0x2108] ;  /* 0x0021080001027983 */ /* 0x000ea20000300a00 */
[C---:B------:R-:W-:Y:S02]  /*100ae0*/  LOP3.LUT P4, RZ, R19.reuse, 0x20000000, RZ, 0xc0, !PT ;  /* 0x2000000013ff7812 */ /* 0x040fe4000788c0ff */
[C---:B------:R-:W-:Y:S01]  /*100af0*/  LOP3.LUT P3, RZ, R19.reuse, 0x40000000, RZ, 0xc0, !PT ;  /* 0x4000000013ff7812 */ /* 0x040fe2000786c0ff */
[----:B------:R-:W2:Y:S01]  /*100b00*/  LDL.LU.64 R28, [R1+0x2100] ;  /* 0x00210000011c7983 */ /* 0x000ea20000300a00 */
[----:B------:R-:W-:-:S05]  /*100b10*/  LOP3.LUT P2, RZ, R19, 0x80000000, RZ, 0xc0, !PT ;  /* 0x8000000013ff7812 */ /* 0x000fca000784c0ff */
[----:B------:R-:W-:Y:S02]  /*100b20*/  @P6 LOP3.LUT R20, R20, 0x8000000, RZ, 0xfc, !PT ;  /* 0x0800000014146812 */ /* 0x000fe400078efcff */
[----:B------:R-:W-:Y:S02]  /*100b30*/  LOP3.LUT P6, RZ, R19, 0x80000, RZ, 0xc0, !PT ;  /* 0x0008000013ff7812 */ /* 0x000fe400078cc0ff */
[----:B----4-:R-:W-:-:S05]  /*100b40*/  PRMT R19, R14, 0x7770, RZ ;  /* 0x000077700e137816 */ /* 0x010fca00000000ff */
[----:B------:R0:W-:Y:S02]  /*100b50*/  @P1 STG.E.U8 desc[UR62][R4.64], R19 ;  /* 0x0000001304001986 */ /* 0x0001e4000c10113e */
[C---:B0-----:R-:W-:Y:S02]  /*100b60*/  PRMT R19, R14.reuse, 0x7771, RZ ;  /* 0x000077710e137816 */ /* 0x041fe400000000ff */
[----:B------:R-:W4:Y:S04]  /*100b70*/  LDL.LU.64 R4, [R1+0x20f8] ;  /* 0x0020f80001047983 */ /* 0x000f280000300a00 */
[----:B------:R0:W-:Y:S02]  /*100b80*/  @P0 STG.E.U8 desc[UR62][R6.64], R19 ;  /* 0x0000001306000986 */ /* 0x0001e4000c10113e */
[----:B0-----:R-:W-:-:S02]  /*100b90*/  PRMT R19, R14, 0x7772, RZ ;  /* 0x000077720e137816 */ /* 0x001fc400000000ff */
[----:B------:R-:W4:Y:S04]  /*100ba0*/  LDL.LU.64 R6, [R1+0x20f0] ;  /* 0x0020f00001067983 */ /* 0x000f280000300a00 */
[----:B------:R0:W-:Y:S01]  /*100bb0*/  @P6 STG.E.U8 desc[UR62][R8.64], R19 ;  /* 0x0000001308006986 */ /* 0x0001e2000c10113e */
[----:B------:R-:W-:Y:S02]  /*100bc0*/  LOP3.LUT P6, RZ, R20, 0x8000000, RZ, 0xc0, !PT ;  /* 0x0800000014ff7812 */ /* 0x000fe400078cc0ff */
        /* <DEDUP_REMOVED lines=38> */
[----:B------:R0:W-:Y:S02]  /*100e30*/  @P2 STG.E.U8 desc[UR62][R8.64], R19 ;  /* 0x0000001308002986 */ /* 0x0001e4000c10113e */
[----:B0-----:R-:W-:-:S05]  /*100e40*/  PRMT R19, R17, 0x7773, RZ ;  /* 0x0000777311137816 */ /* 0x001fca00000000ff */
[----:B------:R3:W-:Y:S02]  /*100e50*/  @P1 STG.E.U8 desc[UR62][R10.64], R19 ;  /* 0x000000130a001986 */ /* 0x0007e4000c10113e */
[----:B---3--:R-:W-:-:S05]  /*100e60*/  PRMT R19, R14, 0x7770, RZ ;  /* 0x000077700e137816 */ /* 0x008fca00000000ff */
[----:B------:R0:W-:Y:S04]  /*100e70*/  @P0 STG.E.U8 desc[UR62][R12.64], R19 ;  /* 0x000000130c000986 */ /* 0x0001e8000c10113e */
[----:B0-----:R-:W2:Y:S04]  /*100e80*/  LDL.LU.64 R12, [R1+0x20d0] ;  /* 0x0020d000010c7983 */ /* 0x001ea80000300a00 */
[----:B------:R-:W3:Y:S01]  /*100e90*/  LDL.LU.64 R8, [R1+0x20c8] ;  /* 0x0020c80001087983 */ /* 0x000ee20000300a00 */
[C---:B------:R-:W-:Y:S02]  /*100ea0*/  LOP3.LUT P3, RZ, R18.reuse, 0x4, RZ, 0xc0, !PT ;  /* 0x0000000412ff7812 */ /* 0x040fe4000786c0ff */
[----:B------:R-:W-:-:S02]  /*100eb0*/  LOP3.LUT P2, RZ, R18, 0x8, RZ, 0xc0, !PT ;  /* 0x0000000812ff7812 */ /* 0x000fc4000784c0ff */
[C---:B------:R-:W-:Y:S01]  /*100ec0*/  PRMT R19, R14.reuse, 0x7771, RZ ;  /* 0x000077710e137816 */ /* 0x040fe200000000ff */
[----:B------:R-:W-:Y:S02]  /*100ed0*/  IMAD.MOV.U32 R15, RZ, RZ, R16 ;  /* 0x000000ffff0f7224 */ /* 0x000fe400078e0010 */
[----:B------:R-:W4:Y:S04]  /*100ee0*/  LDL.LU.64 R16, [R1+0x20c0] ;  /* 0x0020c00001107983 */ /* 0x000f280000300a00 */
[----:B------:R-:W3:Y:S04]  /*100ef0*/  LDL.LU.64 R4, [R1+0x20b8] ;  /* 0x0020b80001047983 */ /* 0x000ee80000300a00 */
[----:B------:R-:W3:Y:S04]  /*100f00*/  LDL.LU.64 R6, [R1+0x20b0] ;  /* 0x0020b00001067983 */ /* 0x000ee80000300a00 */
[----:B------:R-:W4:Y:S04]  /*100f10*/  LDL.LU.64 R10, [R1+0x20a8] ;  /* 0x0020a800010a7983 */ /* 0x000f280000300a00 */
[----:B------:R-:W4:Y:S04]  /*100f20*/  LDL.LU R21, [R1+0x1e0] ;  /* 0x0001e00001157983 */ /* 0x000f280000300800 */
[----:B--2---:R0:W-:Y:S02]  /*100f30*/  @P3 STG.E.U8 desc[UR62][R12.64], R19 ;  /* 0x000000130c003986 */ /* 0x0041e4000c10113e */
[----:B0-----:R-:W-:-:S02]  /*100f40*/  PRMT R19, R14, 0x7772, RZ ;  /* 0x000077720e137816 */ /* 0x001fc400000000ff */
[----:B------:R-:W2:Y:S04]  /*100f50*/  LDL.LU.64 R12, [R1+0x20a0] ;  /* 0x0020a000010c7983 */ /* 0x000ea80000300a00 */
[----:B------:R-:W2:Y:S04]  /*100f60*/  LDL.LU R0, [R1+0x1e4] ;  /* 0x0001e40001007983 */ /* 0x000ea80000300800 */
[----:B---3--:R0:W-:Y:S04]  /*100f70*/  @P2 STG.E.U8 desc[UR62][R8.64], R19 ;  /* 0x0000001308002986 */ /* 0x0081e8000c10113e */
        /* <DEDUP_REMOVED lines=28> */
[----:B------:R-:W-:-:S05]  /*101140*/  PRMT R19, R14, 0x7773, RZ ;  /* 0x000077730e137816 */ /* 0x000fca00000000ff */
[----:B----4-:R0:W-:Y:S02]  /*101150*/  @P1 STG.E.U8 desc[UR62][R16.64], R19 ;  /* 0x0000001310001986 */ /* 0x0101e4000c10113e */
[----:B------:R-:W-:Y:S02]  /*101160*/  @P6 LOP3.LUT R20, R20, 0x80000, RZ, 0xfc, !PT ;  /* 0x0008000014146812 */ /* 0x000fe400078efcff */
[----:B------:R-:W-:Y:S02]  /*101170*/  LOP3.LUT P6, RZ, R18, 0x40, RZ, 0xc0, !PT ;  /* 0x0000004012ff7812 */ /* 0x000fe400078cc0ff */
[C---:B0-----:R-:W-:Y:S01]  /*101180*/  PRMT R19, R21.reuse, 0x7770, RZ ;  /* 0x0000777015137816 */ /* 0x041fe200000000ff */
[----:B------:R-:W4:Y:S04]  /*101190*/  LDL.LU.64 R16, [R1+0x2088] ;  /* 0x0020880001107983 */ /* 0x000f280000300a00 */
[----:B------:R0:W-:Y:S04]  /*1011a0*/  @P0 STG.E.U8 desc[UR62][R4.64], R19 ;  /* 0x0000001304000986 */ /* 0x0001e8000c10113e */
[----:B------:R-:W4:Y:S04]  /*1011b0*/  LDL.LU.64 R22, [R1+0x2080] ;  /* 0x0020800001167983 */ /* 0x000f280000300a00 */
[----:B------:R-:W4:Y:S01]  /*1011c0*/  LDL.LU R14, [R1+0x1e8] ;  /* 0x0001e800010e7983 */ /* 0x000f220000300800 */
        /* <DEDUP_REMOVED lines=15> */
[----:B------:R-:W-:Y:S02]  /*1012c0*/  LOP3.LUT P6, RZ, R20, 0x20000, RZ, 0xc0, !PT ;  /* 0x0002000014ff7812 */ /* 0x000fe400078cc0ff */
[----:B0-----:R-:W-:Y:S01]  /*1012d0*/  PRMT R19, R0, 0x7770, RZ ;  /* 0x0000777000137816 */ /* 0x001fe200000000ff */
[----:B------:R-:W2:Y:S10]  /*1012e0*/  LDL.LU.64 R12, [R1+0x2040] ;  /* 0x00204000010c7983 */ /* 0x000eb40000300a00 */
[----:B---3--:R0:W-:Y:S04]  /*1012f0*/  @P6 STG.E.U8 desc[UR62][R8.64], R19 ;  /* 0x0000001308006986 */ /* 0x0081e8000c10113e */
[----:B0-----:R-:W3:Y:S01]  /*101300*/  LDL.LU.64 R8, [R1+0x37b0] ;  /* 0x0037b00001087983 */ /* 0x001ee20000300a00 */
[----:B------:R-:W-:-:S02]  /*101310*/  LOP3.LUT P6, RZ, R20, 0x10000, RZ, 0xc0, !PT ;  /* 0x0001000014ff7812 */ /* 0x000fc400078cc0ff */
[----:B------:R-:W-:Y:S02]  /*101320*/  PRMT R19, R0, 0x7771, RZ ;  /* 0x0000777100137816 */ /* 0x000fe400000000ff */
[----:B------:R-:W-:-:S09]  /*101330*/  LOP3.LUT P5, RZ, R18, 0x8000, RZ, 0xc0, !PT ;  /* 0x0000800012ff7812 */ /* 0x000fd200078ac0ff */
[----:B---3--:R0:W-:Y:S01]  /*101340*/  @P6 STG.E.U8 desc[UR62][R8.64], R19 ;  /* 0x0000001308006986 */ /* 0x0081e2000c10113e */
[----:B------:R-:W-:Y:S02]  /*101350*/  LOP3.LUT P6, RZ, R20, 0x8000, RZ, 0xc0, !PT ;  /* 0x0000800014ff7812 */ /* 0x000fe400078cc0ff */
[----:B0-----:R-:W-:Y:S01]  /*101360*/  PRMT R19, R0, 0x7772, RZ ;  /* 0x0000777200137816 */ /* 0x001fe200000000ff */
[----:B------:R-:W3:Y:S10]  /*101370*/  LDL.LU.64 R8, [R1+0x37a8] ;  /* 0x0037a80001087983 */ /* 0x000ef40000300a00 */
[----:B----4-:R0:W-:Y:S04]  /*101380*/  @P6 STG.E.U8 desc[UR62][R16.64], R19 ;  /* 0x0000001310006986 */ /* 0x0101e8000c10113e */
[----:B0-----:R-:W4:Y:S01]  /*101390*/  LDL.LU.64 R16, [R1+0x37a0] ;  /* 0x0037a00001107983 */ /* 0x001f220000300a00 */
[----:B------:R-:W-:-:S02]  /*1013a0*/  LOP3.LUT P6, RZ, R20, 0x4000, RZ, 0xc0, !PT ;  /* 0x0000400014ff7812 */ /* 0x000fc400078cc0ff */
[----:B------:R-:W-:-:S11]  /*1013b0*/  PRMT R19, R0, 0x7773, RZ ;  /* 0x0000777300137816 */ /* 0x000fd600000000ff */
[----:B------:R0:W-:Y:S01]  /*1013c0*/  @P6 STG.E.U8 desc[UR62][R22.64], R19 ;  /* 0x0000001316006986 */ /* 0x0001e2000c10113e */
[----:B------:R-:W-:Y:S02]  /*1013d0*/  LOP3.LUT P6, RZ, R20, 0x2000, RZ, 0xc0, !PT ;  /* 0x0000200014ff7812 */ /* 0x000fe400078cc0ff */
[----:B0-----:R-:W-:-:S11]  /*1013e0*/  PRMT R19, R14, 0x7770, RZ ;  /* 0x000077700e137816 */ /* 0x001fd600000000ff */
[----:B------:R0:W-:Y:S01]  /*1013f0*/  @P6 STG.E.U8 desc[UR62][R26.64], R19 ;  /* 0x000000131a006986 */ /* 0x0001e2000c10113e */
[----:B------:R-:W-:Y:S02]  /*101400*/  LOP3.LUT P6, RZ, R20, 0x1000, RZ, 0xc0, !PT ;  /* 0x0000100014ff7812 */ /* 0x000fe400078cc0ff */
[----:B------:R-:W-:Y:S02]  /*101410*/  LOP3.LUT P4, RZ, R18, 0x10000, RZ, 0xc0, !PT ;  /* 0x0001000012ff7812 */ /* 0x000fe4000788c0ff */
[----:B0-----:R-:W-:-:S09]  /*101420*/  PRMT R19, R14, 0x7771, RZ ;  /* 0x000077710e137816 */ /* 0x001fd200000000ff */
        /* <DEDUP_REMOVED lines=17> */
[----:B--2---:R0:W-:Y:S04]  /*101540*/  @P0 STG.E.U8 desc[UR62][R12.64], R19 ;  /* 0x000000130c000986 */ /* 0x0041e8000c10113e */
[----:B------:R-:W2:Y:S04]  /*101550*/  LDL.LU.64 R10, [R1+0x2038] ;  /* 0x00203800010a7983 */ /* 0x000ea80000300a00 */
[----:B0-----:R-:W2:Y:S04]  /*101560*/  LDL.LU.64 R12, [R1+0x2030] ;  /* 0x00203000010c7983 */ /* 0x001ea80000300a00 */
[----:B------:R-:W2:Y:S04]  /*101570*/  LDL.LU.64 R28, [R1+0x2028] ;  /* 0x00202800011c7983 */ /* 0x000ea80000300a00 */
[----:B------:R-:W2:Y:S01]  /*101580*/  LDL.LU R14, [R1+0x1d0] ;  /* 0x0001d000010e7983 */ /* 0x000ea20000300800 */
[----:B---3--:R-:W-:-:S02]  /*101590*/  LOP3.LUT P6, RZ, R8, 0x40000000, RZ, 0xc0, !PT ;  /* 0x4000000008ff7812 */ /* 0x008fc400078cc0ff */
[----:B------:R-:W-:Y:S01]  /*1015a0*/  LOP3.LUT R20, R20, 0xffffffef, RZ, 0xc0, !PT ;  /* 0xffffffef14147812 */ /* 0x000fe200078ec0ff */
[----:B------:R-:W3:Y:S01]  /*1015b0*/  LDL.LU.64 R4, [R1+0x2020] ;  /* 0x0020200001047983 */ /* 0x000ee20000300a00 */
[C---:B------:R-:W-:Y:S02]  /*1015c0*/  LOP3.LUT P3, RZ, R18.reuse, 0x200000, RZ, 0xc0, !PT ;  /* 0x0020000012ff7812 */ /* 0x040fe4000786c0ff */
[----:B------:R-:W-:Y:S01]  /*1015d0*/  LOP3.LUT P2, RZ, R18, 0x400000, RZ, 0xc0, !PT ;  /* 0x0040000012ff7812 */ /* 0x000fe2000784c0ff */
[----:B------:R-:W3:Y:S01]  /*1015e0*/  LDL.LU.64 R6, [R1+0x2018] ;  /* 0x0020180001067983 */ /* 0x000ee20000300a00 */
[----:B------:R-:W-:-:S03]  /*1015f0*/  LOP3.LUT P5, RZ, R8, 0x80000000, RZ, 0xc0, !PT ;  /* 0x8000000008ff7812 */ /* 0x000fc600078ac0ff */
[----:B------:R-:W3:Y:S02]  /*101600*/  LDL.LU R21, [R1+0x1d4] ;  /* 0x0001d40001157983 */ /* 0x000ee40000300800 */
        /* <DEDUP_REMOVED lines=23> */
[----:B--2---:R-:W-:-:S05]  /*101780*/  PRMT R19, R14, 0x7770, RZ ;  /* 0x000077700e137816 */ /* 0x004fca00000000ff */
[----:B------:R0:W-:Y:S02]  /*101790*/  @P3 STG.E.U8 desc[UR62][R10.64], R19 ;  /* 0x000000130a003986 */ /* 0x0001e4000c10113e */
[----:B0-----:R-:W-:Y:S02]  /*1017a0*/  PRMT R19, R14, 0x7771, RZ ;  /* 0x000077710e137816 */ /* 0x001fe400000000ff */
[----:B------:R-:W2:Y:S04]  /*1017b0*/  LDL.LU.64 R10, [R1+0x2010] ;  /* 0x00201000010a7983 */ /* 0x000ea80000300a00 */
[----:B------:R-:W-:Y:S04]  /*1017c0*/  STL.64 [R1+0x36c0], R8 ;  /* 0x0036c00801007387 */ /* 0x000fe80000100a00 */
[----:B------:R0:W-:Y:S04]  /*1017d0*/  @P2 STG.E.U8 desc[UR62][R12.64], R19 ;  /* 0x000000130c002986 */ /* 0x0001e8000c10113e */
[----:B0-----:R-:W2:Y:S04]  /*1017e0*/  LDL.LU.64 R12, [R1+0x2008] ;  /* 0x00200800010c7983 */ /* 0x001ea80000300a00 */
[----:B------:R-:W2:Y:S04]  /*1017f0*/  LDL.LU.64 R8, [R1+0x1ff0] ;  /* 0x001ff00001087983 */ /* 0x000ea80000300a00 */
[----:B--2---:R0:W-:Y:S04]  /*101800*/  STL.64 [R1+0x3788], R8 ;  /* 0x0037880801007387 */ /* 0x0041e80000100a00 */
[----:B0-----:R-:W2:Y:S01]  /*101810*/  LDL.LU.64 R8, [R1+0x1ff8] ;  /* 0x001ff80001087983 */ /* 0x001ea20000300a00 */
[----:B------:R-:W-:-:S02]  /*101820*/  LOP3.LUT P1, RZ, R18, 0x800000, RZ, 0xc0, !PT ;  /* 0x0080000012ff7812 */ /* 0x000fc4000782c0ff */
[----:B------:R-:W-:Y:S02]  /*101830*/  LOP3.LUT P0, RZ, R18, 0x1000000, RZ, 0xc0, !PT ;  /* 0x0100000012ff7812 */ /* 0x000fe4000780c0ff */
[----:B------:R-:W-:-:S09]  /*101840*/  PRMT R19, R14, 0x7772, RZ ;  /* 0x000077720e137816 */ /* 0x000fd200000000ff */
[----:B------:R0:W-:Y:S02]  /*101850*/  @P1 STG.E.U8 desc[UR62][R28.64], R19 ;  /* 0x000000131c001986 */ /* 0x0001e4000c10113e */
[----:B0-----:R-:W-:-:S05]  /*101860*/  PRMT R19, R14, 0x7773, RZ ;  /* 0x000077730e137816 */ /* 0x001fca00000000ff */
[----:B---3--:R0:W-:Y:S02]  /*101870*/  @P0 STG.E.U8 desc[UR62][R4.64], R19 ;  /* 0x0000001304000986 */ /* 0x0081e4000c10113e */
[----:B0-----:R-:W-:Y:S02]  /*101880*/  PRMT R19, R21, 0x7770, RZ ;  /* 0x0000777015137816 */ /* 0x001fe400000000ff */
[----:B--2---:R0:W-:Y:S04]  /*101890*/  STL.64 [R1+0x3790], R8 ;  /* 0x0037900801007387 */ /* 0x0041e80000100a00 */
[----:B0-----:R-:W2:Y:S04]  /*1018a0*/  LDL.LU.64 R8, [R1+0x2000] ;  /* 0x0020000001087983 */ /* 0x001ea80000300a00 */
[----:B------:R0:W-:Y:S01]  /*1018b0*/  @P6 STG.E.U8 desc[UR62][R6.64], R19 ;  /* 0x0000001306006986 */ /* 0x0001e2000c10113e */
[----:B------:R-:W-:-:S03]  /*1018c0*/  LOP3.LUT P6, RZ, R20, 0x800, RZ, 0xc0, !PT ;  /* 0x0000080014ff7812 */ /* 0x000fc600078cc0ff */
[----:B------:R-:W3:Y:S04]  /*1018d0*/  LDL.LU.64 R22, [R1+0x1fe8] ;  /* 0x001fe80001167983 */ /* 0x000ee80000300a00 */
[----:B------:R-:W3:Y:S01]  /*1018e0*/  LDL.LU.64 R26, [R1+0x1fe0] ;  /* 0x001fe000011a7983 */ /* 0x000ee20000300a00 */
[----:B0-----:R-:W-:-:S03]  /*1018f0*/  PRMT R19, R21, 0x7771, RZ ;  /* 0x0000777115137816 */ /* 0x001fc600000000ff */
[----:B------:R-:W3:Y:S04]  /*101900*/  LDL.LU R14, [R1+0x1dc] ;  /* 0x0001dc00010e7983 */ /* 0x000ee80000300800 */
[----:B------:R0:W-:Y:S01]  /*101910*/  @P6 STG.E.U8 desc[UR62][R10.64], R19 ;  /* 0x000000130a006986 */ /* 0x0001e2000c10113e */
[----:B------:R-:W-:-:S03]  /*101920*/  LOP3.LUT P6, RZ, R20, 0x400, RZ, 0xc0, !PT ;  /* 0x0000040014ff7812 */ /* 0x000fc600078cc0ff */
[----:B------:R-:W3:Y:S04]  /*101930*/  LDL.LU.64 R24, [R1+0x1fd8] ;  /* 0x001fd80001187983 */ /* 0x000ee80000300a00 */
        /* <DEDUP_REMOVED lines=21> */
[C---:B----4-:R-:W-:Y:S02]  /*101a90*/  LOP3.LUT P2, RZ, R17.reuse, 0x1, RZ, 0xc0, !PT ;  /* 0x0000000111ff7812 */ /* 0x050fe4000784c0ff */
[----:B------:R-:W-:Y:S02]  /*101aa0*/  LOP3.LUT P1, RZ, R17, 0x2, RZ, 0xc0, !PT ;  /* 0x0000000211ff7812 */ /* 0x000fe4000782c0ff */
[----:B------:R-:W-:Y:S01]  /*101ab0*/  LOP3.LUT P0, RZ, R18, 0x80000000, RZ, 0xc0, !PT ;  /* 0x8000000012ff7812 */ /* 0x000fe2000780c0ff */
[----:B--2---:R0:W-:Y:S01]  /*101ac0*/  @P6 STG.E.U8 desc[UR62][R8.64], R19 ;  /* 0x0000001308006986 */ /* 0x0041e2000c10113e */
[----:B------:R-:W-:Y:S02]  /*101ad0*/  LOP3.LUT P6, RZ, R20, 0x40, RZ, 0xc0, !PT ;  /* 0x0000004014ff7812 */ /* 0x000fe400078cc0ff */
[----:B0-----:R-:W-:-:S11]  /*101ae0*/  PRMT R19, R16, 0x7772, RZ ;  /* 0x0000777210137816 */ /* 0x001fd600000000ff */
[----:B---3--:R0:W-:Y:S01]  /*101af0*/  @P6 STG.E.U8 desc[UR62][R22.64], R19 ;  /* 0x0000001316006986 */ /* 0x0081e2000c10113e */
[----:B------:R-:W-:Y:S02]  /*101b00*/  LOP3.LUT P6, RZ, R20, 0x20, RZ, 0xc0, !PT ;  /* 0x0000002014ff7812 */ /* 0x000fe400078cc0ff */
[----:B0-----:R-:W-:Y:S02]  /*101b10*/  PRMT R19, R16, 0x7773, RZ ;  /* 0x0000777310137816 */ /* 0x001fe400000000ff */
[----:B------:R-:W2:Y:S09]  /*101b20*/  LDL.LU R16, [R1+0x3780] ;  /* 0x0037800001107983 */ /* 0x000eb20000300800 */
        /* <DEDUP_REMOVED lines=22> */
[----:B------:R-:W-:Y:S01]  /*101c90*/  PRMT R19, R0, 0x7773, RZ ;  /* 0x0000777300137816 */ /* 0x000fe200000000ff */
[----:B------:R-:W4:Y:S01]  /*101ca0*/  LDL.LU.64 R6, [R1+0x1f80] ;  /* 0x001f800001067983 */ /* 0x000f220000300a00 */
[----:B--2---:R-:W-:-:S13]  /*101cb0*/  LOP3.LUT P3, RZ, R16, 0x1, RZ, 0xc0, !PT ;  /* 0x0000000110ff7812 */ /* 0x004fda000786c0ff */
[----:B---3--:R0:W-:Y:S04]  /*101cc0*/  @P3 STG.E.U8 desc[UR62][R10.64], R19 ;  /* 0x000000130a003986 */ /* 0x0081e8000c10113e */
[----:B0-----:R-:W2:Y:S01]  /*101cd0*/  LDL.LU.64 R10, [R1+0x1f78] ;  /* 0x001f7800010a7983 */ /* 0x001ea20000300a00 */
[----:B----4-:R-:W-:-:S05]  /*101ce0*/  PRMT R19, R14, 0x7770, RZ ;  /* 0x000077700e137816 */ /* 0x010fca00000000ff */
[----:B------:R0:W-:Y:S04]  /*101cf0*/  @P2 STG.E.U8 desc[UR62][R12.64], R19 ;  /* 0x000000130c002986 */ /* 0x0001e8000c10113e */
[----:B0-----:R-:W3:Y:S04]  /*101d00*/  LDL.LU.64 R12, [R1+0x1f70] ;  /* 0x001f7000010c7983 */ /* 0x001ee80000300a00 */
[----:B------:R-:W4:Y:S01]  /*101d10*/  LDL.LU R26, [R1+0x1cc] ;  /* 0x0001cc00011a7983 */ /* 0x000f220000300800 */
        /* <DEDUP_REMOVED lines=22> */
[----:B------:R-:W-:Y:S02]  /*101e80*/  LOP3.LUT R20, R20, 0xfffffff7, RZ, 0xc0, !PT ;  /* 0xfffffff714147812 */ /* 0x000fe400078ec0ff */
[C---:B------:R-:W-:Y:S02]  /*101e90*/  LOP3.LUT P0, RZ, R16.reuse, 0x2, RZ, 0xc0, !PT ;  /* 0x0000000210ff7812 */ /* 0x040fe4000780c0ff */
[C---:B------:R-:W-:Y:S02]  /*101ea0*/  LOP3.LUT P3, RZ, R16.reuse, 0x80, RZ, 0xc0, !PT ;  /* 0x0000008010ff7812 */ /* 0x040fe4000786c0ff */
[----:B------:R-:W-:-:S05]  /*101eb0*/  LOP3.LUT P2, RZ, R16, 0x100, RZ, 0xc0, !PT ;  /* 0x0000010010ff7812 */ /* 0x000fca000784c0ff */
[----:B------:R-:W-:Y:S02]  /*101ec0*/  @P6 LOP3.LUT R20, R20, 0x8, RZ, 0xfc, !PT ;  /* 0x0000000814146812 */ /* 0x000fe400078efcff */
[----:B------:R-:W-:Y:S01]  /*101ed0*/  LOP3.LUT P6, RZ, R16, 0x4, RZ, 0xc0, !PT ;  /* 0x0000000410ff7812 */ /* 0x000fe200078cc0ff */
[----:B----4-:R-:W-:Y:S04]  /*101ee0*/  STL [R1+0x3770], R26 ;  /* 0x0037701a01007387 */ /* 0x010fe80000100800 */
[----:B------:R0:W-:Y:S04]  /*101ef0*/  STL [R1+0x3774], R16 ;  /* 0x0037741001007387 */ /* 0x0001e80000100800 */
[----:B0-----:R-:W4:Y:S04]  /*101f00*/  LDL.LU R16, [R1+0x1c8] ;  /* 0x0001c80001107983 */ /* 0x001f280000300800 */
[----:B------:R-:W2:Y:S01]  /*101f10*/  LDL.LU.64 R26, [R1+0x1f60] ;  /* 0x001f6000011a7983 */ /* 0x000ea20000300a00 */
[----:B------:R-:W-:-:S02]  /*101f20*/  LOP3.LUT P1, RZ, R17, 0x8, RZ, 0xc0, !PT ;  /* 0x0000000811ff7812 */ /* 0x000fc4000782c0ff */
[----:B------:R-:W-:-:S11]  /*101f30*/  PRMT R19, R14, 0x7771, RZ ;  /* 0x000077710e137816 */ /* 0x000fd600000000ff */
[----:B------:R0:W-:Y:S02]  /*101f40*/  @P1 STG.E.U8 desc[UR62][R28.64], R19 ;  /* 0x000000131c001986 */ /* 0x0001e4000c10113e */
[----:B0-----:R-:W-:-:S05]  /*101f50*/  PRMT R19, R14, 0x7772, RZ ;  /* 0x000077720e137816 */ /* 0x001fca00000000ff */
[----:B------:R0:W-:Y:S02]  /*101f60*/  @P0 STG.E.U8 desc[UR62][R4.64], R19 ;  /* 0x0000001304000986 */ /* 0x0001e4000c10113e */
[----:B0-----:R-:W-:Y:S02]  /*101f70*/  PRMT R19, R14, 0x7773, RZ ;  /* 0x000077730e137816 */ /* 0x001fe400000000ff */
[----:B--2---:R0:W-:Y:S04]  /*101f80*/  STL.64 [R1+0x3778], R26 ;  /* 0x0037781a01007387 */ /* 0x0041e80000100a00 */
[----:B0-----:R-:W2:Y:S04]  /*101f90*/  LDL.LU.64 R26, [R1+0x1f68] ;  /* 0x001f6800011a7983 */ /* 0x001ea80000300a00 */
[----:B------:R4:W-:Y:S01]  /*101fa0*/  @P6 STG.E.U8 desc[UR62][R6.64], R19 ;  /* 0x0000001306006986 */ /* 0x0009e2000c10113e */
[----:B------:R-:W-:-:S03]  /*101fb0*/  LOP3.LUT P6, RZ, R20, 0x8, RZ, 0xc0, !PT ;  /* 0x0000000814ff7812 */ /* 0x000fc600078cc0ff */
[----:B------:R-:W2:Y:S04]  /*101fc0*/  LDL.LU.64 R8, [R1+0x1f50] ;  /* 0x001f500001087983 */ /* 0x000ea80000300a00 */
[----:B------:R-:W2:Y:S01]  /*101fd0*/  LDL.LU.64 R22, [R1+0x1f48] ;  /* 0x001f480001167983 */ /* 0x000ea20000300a00 */
[----:B----4-:R-:W-:-:S03]  /*101fe0*/  PRMT R19, R16, 0x7770, RZ ;  /* 0x0000777010137816 */ /* 0x010fc600000000ff */
[----:B------:R-:W4:Y:S04]  /*101ff0*/  LDL.LU R0, [R1+0x1b0] ;  /* 0x0001b00001007983 */ /* 0x000f280000300800 */
[----:B------:R0:W-:Y:S01]  /*102000*/  @P6 STG.E.U8 desc[UR62][R10.64], R19 ;  /* 0x000000130a006986 */ /* 0x0001e2000c10113e */
[----:B------:R-:W-:-:S03]  /*102010*/  LOP3.LUT P6, RZ, R20, 0x4, RZ, 0xc0, !PT ;  /* 0x0000000414ff7812 */ /* 0x000fc600078cc0ff */
[----:B------:R-:W4:Y:S04]  /*102020*/  LDL.LU.64 R24, [R1+0x1f30] ;  /* 0x001f300001187983 */ /* 0x000f280000300a00 */
[----:B------:R-:W4:Y:S01]  /*102030*/  LDL.LU.64 R2, [R1+0x1f28] ;  /* 0x001f280001027983 */ /* 0x000f220000300a00 */
[----:B0-----:R-:W-:-:S03]  /*102040*/  PRMT R19, R16, 0x7771, RZ ;  /* 0x0000777110137816 */ /* 0x001fc600000000ff */
[----:B------:R-:W4:Y:S04]  /*102050*/  LDL.LU.64 R28, [R1+0x1f10] ;  /* 0x001f1000011c7983 */ /* 0x000f280000300a00 */
[----:B---3--:R0:W-:Y:S01]  /*102060*/  @P6 STG.E.U8 desc[UR62][R12.64], R19 ;  /* 0x000000130c006986 */ /* 0x0081e2000c10113e */
        /* <DEDUP_REMOVED lines=10> */
[----:B------:R-:W-:Y:S01]  /*102110*/  PRMT R19, R16, 0x7773, RZ ;  /* 0x0000777310137816 */ /* 0x000fe200000000ff */
[----:B------:R-:W3:Y:S04]  /*102120*/  LDL.LU.64 R20, [R1+0x1f58] ;  /* 0x001f580001147983 */ /* 0x000ee80000300a00 */
[----:B------:R-:W3:Y:S06]  /*102130*/  LDL.LU R16, [R1+0x3774] ;  /* 0x0037740001107983 */ /* 0x000eec0000300800 */
[----:B--2---:R0:W-:Y:S04]  /*102140*/  @P6 STG.E.U8 desc[UR62][R26.64], R19 ;  /* 0x000000131a006986 */ /* 0x0041e8000c10113e */
[----:B0-----:R-:W2:Y:S01]  /*102150*/  LDL.LU R26, [R1+0x3770] ;  /* 0x00377000011a7983 */ /* 0x001ea20000300800 */
[----:B------:R-:W-:-:S02]  /*102160*/  LOP3.LUT P6, RZ, R18, 0x80000000, RZ, 0xc0, !PT ;  /* 0x8000000012ff7812 */ /* 0x000fc400078cc0ff */
[C---:B------:R-:W-:Y:S02]  /*102170*/  LOP3.LUT P5, RZ, R17.reuse, 0x100, RZ, 0xc0, !PT ;  /* 0x0000010011ff7812 */ /* 0x040fe400078ac0ff */
[C---:B------:R-:W-:Y:S02]  /*102180*/  LOP3.LUT P4, RZ, R17.reuse, 0x200, RZ, 0xc0, !PT ;  /* 0x0000020011ff7812 */ /* 0x040fe4000788c0ff */
[C---:B------:R-:W-:Y:S02]  /*102190*/  LOP3.LUT P1, RZ, R17.reuse, 0x400, RZ, 0xc0, !PT ;  /* 0x0000040011ff7812 */ /* 0x040fe4000782c0ff */
[----:B------:R-:W-:Y:S02]  /*1021a0*/  LOP3.LUT P0, RZ, R17, 0x800, RZ, 0xc0, !PT ;  /* 0x0000080011ff7812 */ /* 0x000fe4000780c0ff */
[----:B--2---:R-:W-:-:S05]  /*1021b0*/  PRMT R19, R26, 0x7770, RZ ;  /* 0x000077701a137816 */ /* 0x004fca00000000ff */
[----:B---3--:R0:W-:Y:S01]  /*1021c0*/  @P6 STG.E.U8 desc[UR62][R20.64], R19 ;  /* 0x0000001314006986 */ /* 0x0081e2000c10113e */
        /* <DEDUP_REMOVED lines=72> */
[----:B------:R-:W4:Y:S04]  /*102650*/  LDL.LU.64 R24, [R1+0x1dc0] ;  /* 0x001dc00001187983 */ /* 0x000f280000300a00 */
[----:B------:R-:W4:Y:S02]  /*102660*/  LDL.LU R14, [R1+0x1a4] ;  /* 0x0001a400010e7983 */ /* 0x000f240000300800 */
        /* <DEDUP_REMOVED lines=28> */
[----:B------:R-:W-:Y:S02]  /*102830*/  LOP3.LUT P5, RZ, R16, 0x10000, RZ, 0xc0, !PT ;  /* 0x0001000010ff7812 */ /* 0x000fe400078ac0ff */
[----:B------:R-:W-:-:S02]  /*102840*/  LOP3.LUT P4, RZ, R17, 0x40000, RZ, 0xc0, !PT ;  /* 0x0004000011ff7812 */ /* 0x000fc4000788c0ff */
[----:B------:R-:W-:Y:S02]  /*102850*/  LOP3.LUT P3, RZ, R17, 0x80000, RZ, 0xc0, !PT ;  /* 0x0008000011ff7812 */ /* 0x000fe4000786c0ff */
        /* <DEDUP_REMOVED lines=21> */
[----:B------:R0:W-:Y:S01]  /*1029b0*/  @P2 STG.E.U8 desc[UR62][R4.64], R19 ;  /* 0x0000001304002986 */ /* 0x0001e2000c10113e */
[----:B------:R-:W-:Y:S01]  /*1029c0*/  IMAD.MOV.U32 R11, RZ, RZ, R15 ;  /* 0x000000ffff0b7224 */ /* 0x000fe200078e000f */
[----:B0-----:R-:W-:Y:S02]  /*1029d0*/  PRMT R19, R14, 0x7773, RZ ;  /* 0x000077730e137816 */ /* 0x001fe400000000ff */
[----:B------:R-:W2:Y:S04]  /*1029e0*/  LDL.LU.64 R4, [R1+0x1cd8] ;  /* 0x001cd80001047983 */ /* 0x000ea80000300a00 */
[----:B------:R0:W-:Y:S04]  /*1029f0*/  @P1 STG.E.U8 desc[UR62][R6.64], R19 ;  /* 0x0000001306001986 */ /* 0x0001e8000c10113e */
[----:B0-----:R-:W2:Y:S04]  /*102a00*/  LDL.LU.64 R6, [R1+0x1cd0] ;  /* 0x001cd00001067983 */ /* 0x001ea80000300a00 */
[----:B------:R-:W2:Y:S04]  /*102a10*/  LDL.LU.64 R14, [R1+0x1d30] ;  /* 0x001d3000010e7983 */ /* 0x000ea80000300a00 */
[----:B------:R-:W4:Y:S01]  /*102a20*/  LDL.LU.64 R24, [R1+0x1d28] ;  /* 0x001d280001187983 */ /* 0x000f220000300a00 */
[----:B------:R-:W-:-:S02]  /*102a30*/  LOP3.LUT P0, RZ, R17, 0x100000, RZ, 0xc0, !PT ;  /* 0x0010000011ff7812 */ /* 0x000fc4000780c0ff */
[----:B------:R-:W-:Y:S02]  /*102a40*/  LOP3.LUT P3, RZ, R17, 0x200000, RZ, 0xc0, !PT ;  /* 0x0020000011ff7812 */ /* 0x000fe4000786c0ff */
[----:B---3--:R-:W-:-:S09]  /*102a50*/  PRMT R19, R10, 0x7770, RZ ;  /* 0x000077700a137816 */ /* 0x008fd200000000ff */
[----:B------:R0:W-:Y:S04]  /*102a60*/  @P0 STG.E.U8 desc[UR62][R12.64], R19 ;  /* 0x000000130c000986 */ /* 0x0001e8000c10113e */
[----:B0-----:R-:W3:Y:S01]  /*102a70*/  LDL.LU.64 R12, [R1+0x1ca8] ;  /* 0x001ca800010c7983 */ /* 0x001ee20000300a00 */
[----:B------:R-:W-:Y:S02]  /*102a80*/  PRMT R19, R10, 0x7771, RZ ;  /* 0x000077710a137816 */ /* 0x000fe400000000ff */
        /* <DEDUP_REMOVED lines=14> */
[----:B--2---:R0:W-:Y:S04]  /*102b70*/  @P3 STG.E.U8 desc[UR62][R14.64], R19 ;  /* 0x000000130e003986 */ /* 0x0041e8000c10113e */
[----:B0-----:R-:W2:Y:S04]  /*102b80*/  LDL.LU.64 R14, [R1+0x1ca0] ;  /* 0x001ca000010e7983 */ /* 0x001ea80000300a00 */
[----:B------:R-:W2:Y:S02]  /*102b90*/  LDL.LU R0, [R1+0x190] ;  /* 0x0001900001007983 */ /* 0x000ea40000300800 */
[----:B------:R-:W-:-:S02]  /*102ba0*/  @P6 LOP3.LUT R18, R18, 0x10000, RZ, 0xfc, !PT ;  /* 0x0001000012126812 */ /* 0x000fc400078efcff */
[----:B------:R-:W-:Y:S01]  /*102bb0*/  LOP3.LUT P6, RZ, R17, 0x1000000, RZ, 0xc0, !PT ;  /* 0x0100000011ff7812 */ /* 0x000fe200078cc0ff */
[----:B------:R-:W2:Y:S01]  /*102bc0*/  LDL.LU.64 R20, [R1+0x1c68] ;  /* 0x001c680001147983 */ /* 0x000ea20000300a00 */
[----:B------:R-:W-:Y:S02]  /*102bd0*/  LOP3.LUT R18, R18, 0xfffdffff, RZ, 0xc0, !PT ;  /* 0xfffdffff12127812 */ /* 0x000fe400078ec0ff */
[C---:B------:R-:W-:Y:S01]  /*102be0*/  LOP3.LUT P2, RZ, R16.reuse, 0x80000, RZ, 0xc0, !PT ;  /* 0x0008000010ff7812 */ /* 0x040fe2000784c0ff */
[----:B------:R-:W2:Y:S01]  /*102bf0*/  LDL.LU.64 R8, [R1+0x1c60] ;  /* 0x001c600001087983 */ /* 0x000ea20000300a00 */
[----:B------:R-:W-:Y:S02]  /*102c00*/  LOP3.LUT P1, RZ, R16, 0x100000, RZ, 0xc0, !PT ;  /* 0x0010000010ff7812 */ /* 0x000fe4000782c0ff */
[----:B------:R-:W-:Y:S01]  /*102c10*/  PRMT R19, R10, 0x7772, RZ ;  /* 0x000077720a137816 */ /* 0x000fe200000000ff */
[----:B------:R-:W2:Y:S04]  /*102c20*/  LDL.LU.64 R22, [R1+0xd18] ;  /* 0x000d180001167983 */ /* 0x000ea80000300a00 */
[----:B------:R-:W-:Y:S01]  /*102c30*/  @P6 LOP3.LUT R18, R18, 0x20000, RZ, 0xfc, !PT ;  /* 0x0002000012126812 */ /* 0x000fe200078efcff */
[----:B------:R-:W2:Y:S01]  /*102c40*/  LDL.LU.64 R26, [R1+0xd10] ;  /* 0x000d1000011a7983 */ /* 0x000ea20000300a00 */
[----:B------:R-:W-:-:S02]  /*102c50*/  LOP3.LUT P6, RZ, R16, 0x400000, RZ, 0xc0, !PT ;  /* 0x0040000010ff7812 */ /* 0x000fc400078cc0ff */
[----:B------:R-:W-:Y:S01]  /*102c60*/  LOP3.LUT R18, R18, 0xfffbffff, RZ, 0xc0, !PT ;  /* 0xfffbffff12127812 */ /* 0x000fe200078ec0ff */
[----:B----4-:R0:W-:Y:S01]  /*102c70*/  @P2 STG.E.U8 desc[UR62][R24.64], R19 ;  /* 0x0000001318002986 */ /* 0x0101e2000c10113e */
[----:B------:R-:W-:-:S09]  /*102c80*/  LOP3.LUT P0, RZ, R17, 0x400000, RZ, 0xc0, !PT ;  /* 0x0040000011ff7812 */ /* 0x000fd2000780c0ff */
[----:B------:R-:W-:Y:S02]  /*102c90*/  @P6 LOP3.LUT R18, R18, 0x40000, RZ, 0xfc, !PT ;  /* 0x0004000012126812 */ /* 0x000fe400078efcff */
[----:B------:R-:W-:Y:S01]  /*102ca0*/  LOP3.LUT P6, RZ, R16, 0x200000, RZ, 0xc0, !PT ;  /* 0x0020000010ff7812 */ /* 0x000fe200078cc0ff */
[----:B0-----:R-:W4:Y:S01]  /*102cb0*/  LDL.LU.64 R24, [R1+0xd00] ;  /* 0x000d000001187983 */ /* 0x001f220000300a00 */
[----:B------:R-:W-:Y:S02]  /*102cc0*/  LOP3.LUT R18, R18, 0xfff7ffff, RZ, 0xc0, !PT ;  /* 0xfff7ffff12127812 */ /* 0x000fe400078ec0ff */
[----:B------:R-:W-:-:S05]  /*102cd0*/  PRMT R19, R10, 0x7773, RZ ;  /* 0x000077730a137816 */ /* 0x000fca00000000ff */
[----:B------:R0:W-:Y:S04]  /*102ce0*/  @P1 STG.E.U8 desc[UR62][R2.64], R19 ;  /* 0x0000001302001986 */ /* 0x0001e8000c10113e */
[----:B------:R-:W-:Y:S02]  /*102cf0*/  @P6 LOP3.LUT R18, R18, 0x80000, RZ, 0xfc, !PT ;  /* 0x0008000012126812 */ /* 0x000fe400078efcff */
[----:B------:R-:W-:Y:S02]  /*102d00*/  LOP3.LUT P6, RZ, R17, 0x800000, RZ, 0xc0, !PT ;  /* 0x0080000011ff7812 */ /* 0x000fe400078cc0ff */
[C---:B0-----:R-:W-:Y:S01]  /*102d10*/  PRMT R19, R11.reuse, 0x7770, RZ ;  /* 0x000077700b137816 */ /* 0x041fe200000000ff */
[----:B------:R-:W4:Y:S04]  /*102d20*/  LDL.LU.64 R2, [R1+0xcf8] ;  /* 0x000cf80001027983 */ /* 0x000f280000300a00 */
[----:B------:R0:W-:Y:S02]  /*102d30*/  @P0 STG.E.U8 desc[UR62][R28.64], R19 ;  /* 0x000000131c000986 */ /* 0x0001e4000c10113e */
[----:B0-----:R-:W-:-:S02]  /*102d40*/  PRMT R19, R11, 0x7771, RZ ;  /* 0x000077710b137816 */ /* 0x001fc400000000ff */
[----:B------:R-:W4:Y:S04]  /*102d50*/  LDL.LU.64 R28, [R1+0xce8] ;  /* 0x000ce800011c7983 */ /* 0x000f280000300a00 */
[----:B------:R0:W-:Y:S01]  /*102d60*/  @P6 STG.E.U8 desc[UR62][R4.64], R19 ;  /* 0x0000001304006986 */ /* 0x0001e2000c10113e */
[C---:B------:R-:W-:Y:S02]  /*102d70*/  LOP3.LUT P6, RZ, R18.reuse, 0x80000, RZ, 0xc0, !PT ;  /* 0x0008000012ff7812 */ /* 0x040fe400078cc0ff */
[----:B0-----:R-:W-:Y:S01]  /*102d80*/  PRMT R19, R11, 0x7772, RZ ;  /* 0x000077720b137816 */ /* 0x001fe200000000ff */
[----:B------:R-:W4:Y:S10]  /*102d90*/  LDL.LU.64 R4, [R1+0xce0] ;  /* 0x000ce00001047983 */ /* 0x000f340000300a00 */
[----:B------:R0:W-:Y:S01]  /*102da0*/  @P6 STG.E.U8 desc[UR62][R6.64], R19 ;  /* 0x0000001306006986 */ /* 0x0001e2000c10113e */
[----:B------:R-:W-:Y:S01]  /*102db0*/  LOP3.LUT P6, RZ, R18, 0x40000, RZ, 0xc0, !PT ;  /* 0x0004000012ff7812 */ /* 0x000fe200078cc0ff */
[----:B0-----:R-:W-:-:S02]  /*102dc0*/  IMAD.MOV.U32 R19, RZ, RZ, R11 ;  /* 0x000000ffff137224 */ /* 0x001fc400078e000b */
[----:B------:R-:W4:Y:S03]  /*102dd0*/  LDL.LU.64 R6, [R1+0xcd0] ;  /* 0x000cd00001067983 */ /* 0x000f260000300a00 */
[----:B------:R-:W-:Y:S01]  /*102de0*/  PRMT R19, R19, 0x7773, RZ ;  /* 0x0000777313137816 */ /* 0x000fe200000000ff */
[----:B------:R-:W4:Y:S06]  /*102df0*/  LDL.LU.64 R10, [R1+0xcc8] ;  /* 0x000cc800010a7983 */ /* 0x000f2c0000300a00 */
[----:B---3--:R0:W-:Y:S01]  /*102e00*/  @P6 STG.E.U8 desc[UR62][R12.64], R19 ;  /* 0x000000130c006986 */ /* 0x0081e2000c10113e */
[----:B------:R-:W-:-:S03]  /*102e10*/  LOP3.LUT P6, RZ, R18, 0x20000, RZ, 0xc0, !PT ;  /* 0x0002000012ff7812 */ /* 0x000fc600078cc0ff */
[----:B0-----:R-:W3:Y:S01]  /*102e20*/  LDL.LU.64 R12, [R1+0xcb8] ;  /* 0x000cb800010c7983 */ /* 0x001ee20000300a00 */
[----:B--2---:R-:W-:-:S09]  /*102e30*/  PRMT R19, R0, 0x7770, RZ ;  /* 0x0000777000137816 */ /* 0x004fd200000000ff */
[----:B------:R0:W-:Y:S04]  /*102e40*/  @P6 STG.E.U8 desc[UR62][R14.64], R19 ;  /* 0x000000130e006986 */ /* 0x0001e8000c10113e */
        /* <DEDUP_REMOVED lines=11> */
[C---:B------:R-:W-:Y:S02]  /*102f00*/  LOP3.LUT P5, RZ, R16.reuse, 0x2000000, RZ, 0xc0, !PT ;  /* 0x0200000010ff7812 */ /* 0x040fe400078ac0ff */
[C---:B------:R-:W-:Y:S02]  /*102f10*/  LOP3.LUT P4, RZ, R16.reuse, 0x4000000, RZ, 0xc0, !PT ;  /* 0x0400000010ff7812 */ /* 0x040fe4000788c0ff */
[C---:B------:R-:W-:Y:S02]  /*102f20*/  LOP3.LUT P3, RZ, R17.reuse, 0x10000000, RZ, 0xc0, !PT ;  /* 0x1000000011ff7812 */ /* 0x040fe4000786c0ff */
[----:B------:R-:W-:Y:S02]  /*102f30*/  LOP3.LUT P2, RZ, R17, 0x20000000, RZ, 0xc0, !PT ;  /* 0x2000000011ff7812 */ /* 0x000fe4000784c0ff */
[----:B------:R-:W-:-:S02]  /*102f40*/  LOP3.LUT P1, RZ, R16, 0x8000000, RZ, 0xc0, !PT ;  /* 0x0800000010ff7812 */ /* 0x000fc4000782c0ff */
[----:B------:R-:W-:Y:S02]  /*102f50*/  LOP3.LUT P0, RZ, R16, 0x10000000, RZ, 0xc0, !PT ;  /* 0x1000000010ff7812 */ /* 0x000fe4000780c0ff */
[----:B--2---:R-:W-:-:S05]  /*102f60*/  PRMT R19, R14, 0x7770, RZ ;  /* 0x000077700e137816 */ /* 0x004fca00000000ff */
[----:B------:R0:W-:Y:S01]  /*102f70*/  @P6 STG.E.U8 desc[UR62][R26.64], R19 ;  /* 0x000000131a006986 */ /* 0x0001e2000c10113e */
[----:B------:R-:W-:Y:S02]  /*102f80*/  LOP3.LUT P6, RZ, R18, 0x1000, RZ, 0xc0, !PT ;  /* 0x0000100012ff7812 */ /* 0x000fe400078cc0ff */
[----:B0-----:R-:W-:-:S11]  /*102f90*/  PRMT R19, R14, 0x7771, RZ ;  /* 0x000077710e137816 */ /* 0x001fd600000000ff */
[----:B----4-:R0:W-:Y:S02]  /*102fa0*/  @P6 STG.E.U8 desc[UR62][R24.64], R19 ;  /* 0x0000001318006986 */ /* 0x0101e4000c10113e */
        /* <DEDUP_REMOVED lines=13> */
[----:B---3--:R0:W-:Y:S04]  /*103080*/  @P0 STG.E.U8 desc[UR62][R12.64], R19 ;  /* 0x000000130c000986 */ /* 0x0081e8000c10113e */
[----:B------:R-:W3:Y:S04]  /*103090*/  LDL.LU.64 R10, [R1+0xcb0] ;  /* 0x000cb000010a7983 */ /* 0x000ee80000300a00 */
[----:B0-----:R-:W2:Y:S04]  /*1030a0*/  LDL.LU.64 R12, [R1+0xca0] ;  /* 0x000ca000010c7983 */ /* 0x001ea80000300a00 */
        /* <DEDUP_REMOVED lines=11> */
[----:B------:R0:W-:Y:S04]  /*103160*/  @P2 STG.E.U8 desc[UR62][R12.64], R17 ;  /* 0x000000110c002986 */ /* 0x0001e8000c10113e */
[----:B0-----:R-:W3:Y:S04]  /*103170*/  LDL.LU.64 R12, [R1+0xc68] ;  /* 0x000c6800010c7983 */ /* 0x001ee80000300a00 */
[----:B------:R-:W2:Y:S04]  /*103180*/  LDL.LU R28, [R1+0x184] ;  /* 0x00018400011c7983 */ /* 0x000ea80000300800 */
[----:B------:R-:W2:Y:S04]  /*103190*/  LDL.LU.64 R20, [R1+0xc40] ;  /* 0x000c400001147983 */ /* 0x000ea80000300a00 */
[----:B--2---:R0:W-:Y:S04]  /*1031a0*/  STL.64 [R1+0x3740], R20 ;  /* 0x0037401401007387 */ /* 0x0041e80000100a00 */
[----:B0-----:R-:W2:Y:S01]  /*1031b0*/  LDL.LU.64 R20, [R1+0xc50] ;  /* 0x000c500001147983 */ /* 0x001ea20000300a00 */
[----:B------:R-:W-:-:S02]  /*1031c0*/  LOP3.LUT P6, RZ, R14, 0x10, RZ, 0xc0, !PT ;  /* 0x000000100eff7812 */ /* 0x000fc400078cc0ff */
[----:B------:R-:W-:-:S11]  /*1031d0*/  LOP3.LUT R18, R18, 0xffffffef, RZ, 0xc0, !PT ;  /* 0xffffffef12127812 */ /* 0x000fd600078ec0ff */
[----:B------:R-:W-:Y:S02]  /*1031e0*/  @P6 LOP3.LUT R18, R18, 0x10, RZ, 0xfc, !PT ;  /* 0x0000001012126812 */ /* 0x000fe400078efcff */
[----:B----4-:R-:W-:Y:S02]  /*1031f0*/  LOP3.LUT P6, RZ, R15, 0x4, RZ, 0xc0, !PT ;  /* 0x000000040fff7812 */ /* 0x010fe400078cc0ff */
        /* <DEDUP_REMOVED lines=43> */
[C---:B------:R-:W-:Y:S02]  /*1034b0*/  LOP3.LUT P6, RZ, R18.reuse, 0x400, RZ, 0xc0, !PT ;  /* 0x0000040012ff7812 */ /* 0x040fe400078cc0ff */
        /* <DEDUP_REMOVED lines=16> */
[C---:B------:R-:W-:Y:S02]  /*1035c0*/  LOP3.LUT P3, RZ, R15.reuse, 0x10, RZ, 0xc0, !PT ;  /* 0x000000100fff7812 */ /* 0x040fe4000786c0ff */
[C---:B------:R-:W-:Y:S02]  /*1035d0*/  LOP3.LUT P2, RZ, R14.reuse, 0x40, RZ, 0xc0, !PT ;  /* 0x000000400eff7812 */ /* 0x040fe4000784c0ff */
[----:B------:R-:W-:Y:S02]  /*1035e0*/  LOP3.LUT P1, RZ, R14, 0x80, RZ, 0xc0, !PT ;  /* 0x000000800eff7812 */ /* 0x000fe4000782c0ff */
        /* <DEDUP_REMOVED lines=23> */
[----:B---3--:R0:W-:Y:S04]  /*103760*/  @P0 STG.E.U8 desc[UR62][R12.64], R17 ;  /* 0x000000110c000986 */ /* 0x0081e8000c10113e */
[----:B0-----:R-:W3:Y:S04]  /*103770*/  LDL.LU.64 R12, [R1+0xbc8] ;  /* 0x000bc800010c7983 */ /* 0x001ee80000300a00 */
[----:B------:R-:W4:Y:S04]  /*103780*/  LDL.LU.64 R2, [R1+0xbb8] ;  /* 0x000bb80001027983 */ /* 0x000f280000300a00 */
[----:B------:R-:W3:Y:S04]  /*103790*/  LDL.LU.64 R4, [R1+0xbb0] ;  /* 0x000bb00001047983 */ /* 0x000ee80000300a00 */
[----:B------:R-:W3:Y:S01]  /*1037a0*/  LDL.LU R29, [R1+0x170] ;  /* 0x00017000011d7983 */ /* 0x000ee20000300800 */
[----:B------:R-:W-:-:S02]  /*1037b0*/  LOP3.LUT P6, RZ, R15, 0x1000, RZ, 0xc0, !PT ;  /* 0x000010000fff7812 */ /* 0x000fc400078cc0ff */
[----:B------:R-:W-:Y:S01]  /*1037c0*/  LOP3.LUT R16, R16, 0xefffffff, RZ, 0xc0, !PT ;  /* 0xefffffff10107812 */ /* 0x000fe200078ec0ff */
[----:B------:R-:W4:Y:S10]  /*1037d0*/  LDL.LU.64 R6, [R1+0xba0] ;  /* 0x000ba00001067983 */ /* 0x000f340000300a00 */
[----:B------:R-:W-:-:S02]  /*1037e0*/  @P6 LOP3.LUT R16, R16, 0x10000000, RZ, 0xfc, !PT ;  /* 0x1000000010106812 */ /* 0x000fc400078efcff */
        /* <DEDUP_REMOVED lines=16> */
[----:B------:R-:W-:Y:S02]  /*1038f0*/  LOP3.LUT P6, RZ, R14, 0x800, RZ, 0xc0, !PT ;  /* 0x000008000eff7812 */ /* 0x000fe400078cc0ff */
[----:B------:R-:W-:Y:S02]  /*103900*/  LOP3.LUT R18, R18, 0xfffffffb, RZ, 0xc0, !PT ;  /* 0xfffffffb12127812 */ /* 0x000fe400078ec0ff */
[----:B------:R-:W-:Y:S02]  /*103910*/  LOP3.LUT P2, RZ, R14, 0x100, RZ, 0xc0, !PT ;  /* 0x000001000eff7812 */ /* 0x000fe4000784c0ff */
[----:B------:R-:W-:-:S07]  /*103920*/  PRMT R17, R0, 0x7773, RZ ;  /* 0x0000777300117816 */ /* 0x000fce00000000ff */
[----:B------:R-:W-:Y:S02]  /*103930*/  @P6 LOP3.LUT R18, R18, 0x4, RZ, 0xfc, !PT ;  /* 0x0000000412126812 */ /* 0x000fe400078efcff */
[----:B------:R-:W-:Y:S02]  /*103940*/  LOP3.LUT P6, RZ, R14, 0x400, RZ, 0xc0, !PT ;  /* 0x000004000eff7812 */ /* 0x000fe400078cc0ff */
[----:B------:R-:W-:Y:S02]  /*103950*/  LOP3.LUT R18, R18, 0xfffffff7, RZ, 0xc0, !PT ;  /* 0xfffffff712127812 */ /* 0x000fe400078ec0ff */
[----:B------:R-:W-:-:S09]  /*103960*/  LOP3.LUT P0, RZ, R15, 0x80, RZ, 0xc0, !PT ;  /* 0x000000800fff7812 */ /* 0x000fd2000780c0ff */
[----:B------:R-:W-:Y:S02]  /*103970*/  @P6 LOP3.LUT R18, R18, 0x8, RZ, 0xfc, !PT ;  /* 0x0000000812126812 */ /* 0x000fe400078efcff */
[C---:B------:R-:W-:Y:S01]  /*103980*/  LOP3.LUT P6, RZ, R15.reuse, 0x100, RZ, 0xc0, !PT ;  /* 0x000001000fff7812 */ /* 0x040fe200078cc0ff */
[----:B--2---:R0:W-:Y:S01]  /*103990*/  @P3 STG.E.U8 desc[UR62][R10.64], R17 ;  /* 0x000000110a003986 */ /* 0x0041e2000c10113e */
[----:B------:R-:W-:-:S03]  /*1039a0*/  LOP3.LUT P3, RZ, R15, 0x2000, RZ, 0xc0, !PT ;  /* 0x000020000fff7812 */ /* 0x000fc6000786c0ff */
[----:B0-----:R-:W2:Y:S01]  /*1039b0*/  LDL.LU.64 R10, [R1+0xb98] ;  /* 0x000b9800010a7983 */ /* 0x001ea20000300a00 */
[----:B---3--:R-:W-:-:S05]  /*1039c0*/  PRMT R17, R29, 0x7770, RZ ;  /* 0x000077701d117816 */ /* 0x008fca00000000ff */
[----:B------:R0:W-:Y:S01]  /*1039d0*/  @P2 STG.E.U8 desc[UR62][R12.64], R17 ;  /* 0x000000110c002986 */ /* 0x0001e2000c10113e */
[----:B------:R-:W-:-:S03]  /*1039e0*/  LOP3.LUT P2, RZ, R15, 0x4000, RZ, 0xc0, !PT ;  /* 0x000040000fff7812 */ /* 0x000fc6000784c0ff */
[----:B0-----:R-:W3:Y:S04]  /*1039f0*/  LDL.LU.64 R12, [R1+0x5a8] ;  /* 0x0005a800010c7983 */ /* 0x001ee80000300a00 */
[----:B------:R-:W2:Y:S04]  /*103a00*/  LDL.LU R27, [R1+0x178] ;  /* 0x00017800011b7983 */ /* 0x000ea80000300800 */
[----:B------:R0:W-:Y:S04]  /*103a10*/  STL [R1+0x3730], R15 ;  /* 0x0037300f01007387 */ /* 0x0001e80000100800 */
[----:B0-----:R-:W2:Y:S04]  /*103a20*/  LDL.LU R15, [R1+0x174] ;  /* 0x00017400010f7983 */ /* 0x001ea80000300800 */
[----:B------:R-:W2:Y:S01]  /*103a30*/  LDL.LU.64 R20, [R1+0x588] ;  /* 0x0005880001147983 */ /* 0x000ea20000300a00 */
[----:B------:R-:W-:-:S02]  /*103a40*/  LOP3.LUT P1, RZ, R14, 0x200, RZ, 0xc0, !PT ;  /* 0x000002000eff7812 */ /* 0x000fc4000782c0ff */
[----:B------:R-:W-:-:S11]  /*103a50*/  PRMT R17, R29, 0x7771, RZ ;  /* 0x000077711d117816 */ /* 0x000fd600000000ff */
[----:B----4-:R0:W-:Y:S02]  /*103a60*/  @P1 STG.E.U8 desc[UR62][R2.64], R17 ;  /* 0x0000001102001986 */ /* 0x0101e4000c10113e */
[----:B0-----:R-:W-:-:S05]  /*103a70*/  PRMT R17, R29, 0x7772, RZ ;  /* 0x000077721d117816 */ /* 0x001fca00000000ff */
[----:B------:R0:W-:Y:S02]  /*103a80*/  @P0 STG.E.U8 desc[UR62][R4.64], R17 ;  /* 0x0000001104000986 */ /* 0x0001e4000c10113e */
[----:B0-----:R-:W-:Y:S02]  /*103a90*/  PRMT R17, R29, 0x7773, RZ ;  /* 0x000077731d117816 */ /* 0x001fe400000000ff */
[----:B--2---:R0:W-:Y:S04]  /*103aa0*/  STL.64 [R1+0x3738], R20 ;  /* 0x0037381401007387 */ /* 0x0041e80000100a00 */
[----:B0-----:R-:W2:Y:S04]  /*103ab0*/  LDL.LU.64 R20, [R1+0x5a0] ;  /* 0x0005a00001147983 */ /* 0x001ea80000300a00 */
[----:B------:R0:W-:Y:S01]  /*103ac0*/  @P6 STG.E.U8 desc[UR62][R6.64], R17 ;  /* 0x0000001106006986 */ /* 0x0001e2000c10113e */
[----:B------:R-:W-:-:S03]  /*103ad0*/  LOP3.LUT P6, RZ, R18, 0x8, RZ, 0xc0, !PT ;  /* 0x0000000812ff7812 */ /* 0x000fc600078cc0ff */
[----:B------:R-:W4:Y:S04]  /*103ae0*/  LDL.LU.64 R8, [R1+0x578] ;  /* 0x0005780001087983 */ /* 0x000f280000300a00 */
[----:B------:R-:W4:Y:S01]  /*103af0*/  LDL.LU.64 R22, [R1+0x570] ;  /* 0x0005700001167983 */ /* 0x000f220000300a00 */
[----:B0-----:R-:W-:-:S03]  /*103b00*/  PRMT R17, R15, 0x7770, RZ ;  /* 0x000077700f117816 */ /* 0x001fc600000000ff */
        /* <DEDUP_REMOVED lines=9> */
[----:B------:R-:W3:Y:S04]  /*103ba0*/  LDL.LU.64 R4, [R1+0x540] ;  /* 0x0005400001047983 */ /* 0x000ee80000300a00 */
[----:B------:R-:W3:Y:S01]  /*103bb0*/  LDL.LU R26, [R1+0x160] ;  /* 0x00016000011a7983 */ /* 0x000ee20000300800 */
[----:B0-----:R-:W-:-:S03]  /*103bc0*/  PRMT R17, R15, 0x7772, RZ ;  /* 0x000077720f117816 */ /* 0x001fc600000000ff */
[----:B------:R-:W3:Y:S04]  /*103bd0*/  LDL.LU.64 R6, [R1+0x520] ;  /* 0x0005200001067983 */ /* 0x000ee80000300a00 */
[----:B------:R-:W3:Y:S04]  /*103be0*/  LDL.LU.64 R10, [R1+0x508] ;  /* 0x00050800010a7983 */ /* 0x000ee80000300a00 */
[----:B------:R-:W3:Y:S04]  /*103bf0*/  LDL.LU.64 R12, [R1+0x500] ;  /* 0x00050000010c7983 */ /* 0x000ee80000300a00 */
[----:B--2---:R0:W-:Y:S01]  /*103c00*/  @P6 STG.E.U8 desc[UR62][R20.64], R17 ;  /* 0x0000001114006986 */ /* 0x0041e2000c10113e */
[----:B------:R-:W-:-:S03]  /*103c10*/  LOP3.LUT P6, RZ, R18, 0x1, RZ, 0xc0, !PT ;  /* 0x0000000112ff7812 */ /* 0x000fc600078cc0ff */
[----:B0-----:R-:W2:Y:S04]  /*103c20*/  LDL.LU.64 R20, [R1+0x3738] ;  /* 0x0037380001147983 */ /* 0x001ea80000300a00 */
[----:B------:R-:W2:Y:S01]  /*103c30*/  LDL.LU.64 R18, [R1+0x590] ;  /* 0x0005900001127983 */ /* 0x000ea20000300a00 */
[----:B------:R-:W-:Y:S02]  /*103c40*/  PRMT R17, R15, 0x7773, RZ ;  /* 0x000077730f117816 */ /* 0x000fe400000000ff */
[C---:B------:R-:W-:Y:S01]  /*103c50*/  LOP3.LUT P5, RZ, R14.reuse, 0x4000, RZ, 0xc0, !PT ;  /* 0x000040000eff7812 */ /* 0x040fe200078ac0ff */
[----:B------:R-:W3:Y:S01]  /*103c60*/  LDL.LU R15, [R1+0x3730] ;  /* 0x00373000010f7983 */ /* 0x000ee20000300800 */
[C---:B------:R-:W-:Y:S02]  /*103c70*/  LOP3.LUT P4, RZ, R14.reuse, 0x8000, RZ, 0xc0, !PT ;  /* 0x000080000eff7812 */ /* 0x040fe4000788c0ff */
[----:B------:R-:W-:-:S02]  /*103c80*/  LOP3.LUT P1, RZ, R14, 0x10000, RZ, 0xc0, !PT ;  /* 0x000100000eff7812 */ /* 0x000fc4000782c0ff */
        /* <DEDUP_REMOVED lines=19> */
[----:B---3--:R0:W-:Y:S02]  /*103dc0*/  @P3 STG.E.U8 desc[UR62][R4.64], R17 ;  /* 0x0000001104003986 */ /* 0x0081e4000c10113e */
        /* <DEDUP_REMOVED lines=18> */
[----:B0-----:R-:W-:-:S02]  /*103ef0*/  PRMT R17, R26, 0x7773, RZ ;  /* 0x000077731a117816 */ /* 0x001fc400000000ff */
[----:B------:R-:W2:Y:S04]  /*103f00*/  LDL.LU.64 R10, [R1+0x498] ;  /* 0x00049800010a7983 */ /* 0x000ea80000300a00 */
[----:B---3--:R0:W-:Y:S04]  /*103f10*/  @P2 STG.E.U8 desc[UR62][R12.64], R17 ;  /* 0x000000110c002986 */ /* 0x0081e8000c10113e */
[----:B0-----:R-:W3:Y:S01]  /*103f20*/  LDL.LU.64 R12, [R1+0x478] ;  /* 0x00047800010c7983 */ /* 0x001ee20000300a00 */
        /* <DEDUP_REMOVED lines=66> */
[----:B------:R-:W-:Y:S02]  /*104350*/  LOP3.LUT P3, RZ, R14, 0x2000000, RZ, 0xc0, !PT ;  /* 0x020000000eff7812 */ /* 0x000fe4000786c0ff */
        /* <DEDUP_REMOVED lines=22> */
[----:B------:R2:W-:Y:S02]  /*1044c0*/  @P1 STG.E.U8 desc[UR62][R6.64], R17 ;  /* 0x0000001106001986 */ /* 0x0005e4000c10113e */
[----:B--2---:R-:W-:-:S02]  /*1044d0*/  PRMT R17, R0, 0x7770, RZ ;  /* 0x0000777000117816 */ /* 0x004fc400000000ff */
[----:B------:R-:W2:Y:S04]  /*1044e0*/  LDL.LU.64 R6, [R1+0xb90] ;  /* 0x000b900001067983 */ /* 0x000ea80000300a00 */
[----:B------:R0:W-:Y:S04]  /*1044f0*/  @P0 STG.E.U8 desc[UR62][R10.64], R17 ;  /* 0x000000110a000986 */ /* 0x0001e8000c10113e */
[----:B0-----:R-:W4:Y:S01]  /*104500*/  LDL.LU.64 R10, [R1+0xba8] ;  /* 0x000ba800010a7983 */ /* 0x001f220000300a00 */
[----:B------:R-:W-:Y:S02]  /*104510*/  LOP3.LUT R16, R16, 0xffffefff, RZ, 0xc0, !PT ;  /* 0xffffefff10107812 */ /* 0x000fe400078ec0ff */
[----:B------:R-:W-:Y:S01]  /*104520*/  LOP3.LUT P3, RZ, R14, 0x8000000, RZ, 0xc0, !PT ;  /* 0x080000000eff7812 */ /* 0x000fe2000786c0ff */
[----:B------:R-:W4:Y:S01]  /*104530*/  LDL.LU.64 R2, [R1+0xbc0] ;  /* 0x000bc00001027983 */ /* 0x000f220000300a00 */
[----:B------:R-:W-:-:S02]  /*104540*/  LOP3.LUT P2, RZ, R15, 0x2000000, RZ, 0xc0, !PT ;  /* 0x020000000fff7812 */ /* 0x000fc4000784c0ff */
[----:B------:R-:W-:Y:S01]  /*104550*/  PRMT R17, R0, 0x7771, RZ ;  /* 0x0000777100117816 */ /* 0x000fe200000000ff */
[----:B------:R-:W4:Y:S01]  /*104560*/  LDL.LU.64 R28, [R1+0xbe8] ;  /* 0x000be800011c7983 */ /* 0x000f220000300a00 */
[C---:B------:R-:W-:Y:S02]  /*104570*/  LOP3.LUT P1, RZ, R15.reuse, 0x4000000, RZ, 0xc0, !PT ;  /* 0x040000000fff7812 */ /* 0x040fe4000782c0ff */
[----:B------:R-:W-:Y:S01]  /*104580*/  LOP3.LUT P5, RZ, R15, 0x80000000, RZ, 0xc0, !PT ;  /* 0x800000000fff7812 */ /* 0x000fe200078ac0ff */
[----:B------:R-:W4:Y:S01]  /*104590*/  LDL.LU.64 R4, [R1+0xc00] ;  /* 0x000c000001047983 */ /* 0x000f220000300a00 */
        /* <DEDUP_REMOVED lines=19> */
[----:B--2---:R0:W-:Y:S10]  /*1046d0*/  @P3 STG.E.U8 desc[UR62][R6.64], R17 ;  /* 0x0000001106003986 */ /* 0x0041f4000c10113e */
[----:B------:R-:W-:-:S02]  /*1046e0*/  @P6 LOP3.LUT R16, R16, 0x40000, RZ, 0xfc, !PT ;  /* 0x0004000010106812 */ /* 0x000fc400078efcff */
[----:B------:R-:W-:Y:S01]  /*1046f0*/  LOP3.LUT P6, RZ, R15, 0x8000000, RZ, 0xc0, !PT ;  /* 0x080000000fff7812 */ /* 0x000fe200078cc0ff */
[----:B0-----:R-:W2:Y:S01]  /*104700*/  LDL.LU.64 R6, [R1+0xc18] ;  /* 0x000c180001067983 */ /* 0x001ea20000300a00 */
[----:B------:R-:W-:-:S03]  /*104710*/  PRMT R15, R0, 0x7772, RZ ;  /* 0x00007772000f7816 */ /* 0x000fc600000000ff */
[----:B------:R-:W3:Y:S04]  /*104720*/  LDL.LU R17, [R1+0x158] ;  /* 0x0001580001117983 */ /* 0x000ee80000300800 */
[----:B------:R-:W2:Y:S04]  /*104730*/  LDL.LU R27, [R1+0x15c] ;  /* 0x00015c00011b7983 */ /* 0x000ea80000300800 */
[----:B----4-:R0:W-:Y:S04]  /*104740*/  @P2 STG.E.U8 desc[UR62][R10.64], R15 ;  /* 0x0000000f0a002986 */ /* 0x0101e8000c10113e */
[----:B0-----:R-:W4:Y:S04]  /*104750*/  LDL.LU.64 R10, [R1+0xc30] ;  /* 0x000c3000010a7983 */ /* 0x001f280000300a00 */
[----:B------:R-:W2:Y:S04]  /*104760*/  LDL.LU.64 R18, [R1+0xc78] ;  /* 0x000c780001127983 */ /* 0x000ea80000300a00 */
[----:B--2---:R0:W-:Y:S04]  /*104770*/  STL.64 [R1+0x3708], R18 ;  /* 0x0037081201007387 */ /* 0x0041e80000100a00 */
[----:B0-----:R-:W2:Y:S01]  /*104780*/  LDL.LU.64 R18, [R1+0xc60] ;  /* 0x000c600001127983 */ /* 0x001ea20000300a00 */
[----:B------:R-:W-:-:S02]  /*104790*/  LOP3.LUT P0, RZ, R14, 0x10000000, RZ, 0xc0, !PT ;  /* 0x100000000eff7812 */ /* 0x000fc4000780c0ff */
[----:B------:R-:W-:Y:S02]  /*1047a0*/  LOP3.LUT R16, R16, 0xfff7ffff, RZ, 0xc0, !PT ;  /* 0xfff7ffff10107812 */ /* 0x000fe400078ec0ff */
[----:B------:R-:W-:Y:S02]  /*1047b0*/  PRMT R15, R0, 0x7773, RZ ;  /* 0x00007773000f7816 */ /* 0x000fe400000000ff */
[----:B------:R-:W-:Y:S02]  /*1047c0*/  @P6 LOP3.LUT R16, R16, 0x80000, RZ, 0xfc, !PT ;  /* 0x0008000010106812 */ /* 0x000fe400078efcff */
[----:B------:R-:W-:Y:S01]  /*1047d0*/  LOP3.LUT P6, RZ, R14, 0x20000000, RZ, 0xc0, !PT ;  /* 0x200000000eff7812 */ /* 0x000fe200078cc0ff */
[----:B------:R3:W-:Y:S02]  /*1047e0*/  @P1 STG.E.U8 desc[UR62][R2.64], R15 ;  /* 0x0000000f02001986 */ /* 0x0007e4000c10113e */
[----:B---3--:R-:W-:-:S05]  /*1047f0*/  PRMT R15, R17, 0x7770, RZ ;  /* 0x00007770110f7816 */ /* 0x008fca00000000ff */
[----:B------:R0:W-:Y:S02]  /*104800*/  @P0 STG.E.U8 desc[UR62][R28.64], R15 ;  /* 0x0000000f1c000986 */ /* 0x0001e4000c10113e */
[----:B0-----:R-:W-:Y:S02]  /*104810*/  PRMT R15, R17, 0x7771, RZ ;  /* 0x00007771110f7816 */ /* 0x001fe400000000ff */
[----:B--2---:R0:W-:Y:S04]  /*104820*/  STL.64 [R1+0x3710], R18 ;  /* 0x0037101201007387 */ /* 0x0041e80000100a00 */
[----:B0-----:R-:W2:Y:S04]  /*104830*/  LDL.LU.64 R18, [R1+0xc48] ;  /* 0x000c480001127983 */ /* 0x001ea80000300a00 */
[----:B------:R0:W-:Y:S01]  /*104840*/  @P6 STG.E.U8 desc[UR62][R4.64], R15 ;  /* 0x0000000f04006986 */ /* 0x0001e2000c10113e */
[----:B------:R-:W-:-:S03]  /*104850*/  LOP3.LUT P6, RZ, R16, 0x80000, RZ, 0xc0, !PT ;  /* 0x0008000010ff7812 */ /* 0x000fc600078cc0ff */
[----:B------:R-:W3:Y:S04]  /*104860*/  LDL.LU.64 R20, [R1+0xc90] ;  /* 0x000c900001147983 */ /* 0x000ee80000300a00 */
[----:B------:R-:W3:Y:S01]  /*104870*/  LDL.LU R26, [R1+0x140] ;  /* 0x00014000011a7983 */ /* 0x000ee20000300800 */
[----:B0-----:R-:W-:-:S03]  /*104880*/  PRMT R15, R17, 0x7772, RZ ;  /* 0x00007772110f7816 */ /* 0x001fc600000000ff */
[----:B------:R-:W3:Y:S04]  /*104890*/  LDL.LU.64 R8, [R1+0xca8] ;  /* 0x000ca80001087983 */ /* 0x000ee80000300a00 */
[----:B------:R0:W-:Y:S01]  /*1048a0*/  @P6 STG.E.U8 desc[UR62][R6.64], R15 ;  /* 0x0000000f06006986 */ /* 0x0001e2000c10113e */
[----:B------:R-:W-:-:S03]  /*1048b0*/  LOP3.LUT P6, RZ, R16, 0x40000, RZ, 0xc0, !PT ;  /* 0x0004000010ff7812 */ /* 0x000fc600078cc0ff */
[----:B------:R-:W3:Y:S04]  /*1048c0*/  LDL.LU.64 R22, [R1+0xcc0] ;  /* 0x000cc00001167983 */ /* 0x000ee80000300a00 */
[----:B------:R-:W3:Y:S01]  /*1048d0*/  LDL.LU R0, [R1+0x144] ;  /* 0x0001440001007983 */ /* 0x000ee20000300800 */
[----:B0-----:R-:W-:-:S03]  /*1048e0*/  PRMT R15, R17, 0x7773, RZ ;  /* 0x00007773110f7816 */ /* 0x001fc600000000ff */
[----:B------:R-:W3:Y:S04]  /*1048f0*/  LDL.LU.64 R24, [R1+0xcd8] ;  /* 0x000cd80001187983 */ /* 0x000ee80000300a00 */
[----:B----4-:R0:W-:Y:S01]  /*104900*/  @P6 STG.E.U8 desc[UR62][R10.64], R15 ;  /* 0x0000000f0a006986 */ /* 0x0101e2000c10113e */
[----:B------:R-:W-:-:S03]  /*104910*/  LOP3.LUT P6, RZ, R16, 0x20000, RZ, 0xc0, !PT ;  /* 0x0002000010ff7812 */ /* 0x000fc600078cc0ff */
[----:B------:R-:W4:Y:S04]  /*104920*/  LDL.LU.64 R2, [R1+0xcf0] ;  /* 0x000cf00001027983 */ /* 0x000f280000300a00 */
        /* <DEDUP_REMOVED lines=41> */
[----:B0-----:R-:W3:Y:S04]  /*104bc0*/  LDL.LU.64 R10, [R1+0xd40] ;  /* 0x000d4000010a7983 */ /* 0x001ee80000300a00 */
[----:B------:R-:W4:Y:S04]  /*104bd0*/  LDL.LU.64 R24, [R1+0xd48] ;  /* 0x000d480001187983 */ /* 0x000f280000300a00 */
[----:B------:R-:W2:Y:S01]  /*104be0*/  LDL.LU R0, [R1+0x148] ;  /* 0x0001480001007983 */ /* 0x000ea20000300800 */
[----:B------:R-:W-:-:S02]  /*104bf0*/  LOP3.LUT P3, RZ, R13, 0x10, RZ, 0xc0, !PT ;  /* 0x000000100dff7812 */ /* 0x000fc4000786c0ff */
[----:B------:R-:W-:Y:S01]  /*104c00*/  LOP3.LUT P2, RZ, R13, 0x20, RZ, 0xc0, !PT ;  /* 0x000000200dff7812 */ /* 0x000fe2000784c0ff */
[----:B------:R-:W3:Y:S04]  /*104c10*/  LDL.LU.64 R28, [R1+0xd50] ;  /* 0x000d5000011c7983 */ /* 0x000ee80000300a00 */
[----:B------:R-:W3:Y:S04]  /*104c20*/  LDL.LU.64 R4, [R1+0xd58] ;  /* 0x000d580001047983 */ /* 0x000ee80000300a00 */
[----:B------:R-:W3:Y:S01]  /*104c30*/  LDL.LU R17, [R1+0x14c] ;  /* 0x00014c0001117983 */ /* 0x000ee20000300800 */
[----:B--2---:R-:W-:-:S05]  /*104c40*/  PRMT R15, R0, 0x7770, RZ ;  /* 0x00007770000f7816 */ /* 0x004fca00000000ff */
[----:B------:R0:W-:Y:S02]  /*104c50*/  @P3 STG.E.U8 desc[UR62][R6.64], R15 ;  /* 0x0000000f06003986 */ /* 0x0001e4000c10113e */
[----:B0-----:R-:W-:Y:S02]  /*104c60*/  PRMT R15, R0, 0x7771, RZ ;  /* 0x00007771000f7816 */ /* 0x001fe400000000ff */
[----:B------:R-:W2:Y:S04]  /*104c70*/  LDL.LU.64 R6, [R1+0xd60] ;  /* 0x000d600001067983 */ /* 0x000ea80000300a00 */
[----:B---3--:R0:W-:Y:S04]  /*104c80*/  @P2 STG.E.U8 desc[UR62][R10.64], R15 ;  /* 0x0000000f0a002986 */ /* 0x0081e8000c10113e */
        /* <DEDUP_REMOVED lines=26> */
[----:B------:R-:W2:Y:S01]  /*104e30*/  LDL.LU.64 R20, [R1+0xd88] ;  /* 0x000d880001147983 */ /* 0x000ea20000300a00 */
[----:B------:R-:W-:Y:S02]  /*104e40*/  LOP3.LUT R16, R16, 0xfffffbff, RZ, 0xc0, !PT ;  /* 0xfffffbff10107812 */ /* 0x000fe400078ec0ff */
[----:B------:R-:W-:Y:S01]  /*104e50*/  LOP3.LUT P1, RZ, R12, 0x8, RZ, 0xc0, !PT ;  /* 0x000000080cff7812 */ /* 0x000fe2000782c0ff */
[----:B------:R-:W2:Y:S08]  /*104e60*/  LDL.LU.64 R8, [R1+0xd90] ;  /* 0x000d900001087983 */ /* 0x000eb00000300a00 */
[----:B------:R-:W-:-:S02]  /*104e70*/  @P6 LOP3.LUT R16, R16, 0x400, RZ, 0xfc, !PT ;  /* 0x0000040010106812 */ /* 0x000fc400078efcff */
[----:B------:R-:W-:Y:S02]  /*104e80*/  LOP3.LUT P6, RZ, R13, 0x80, RZ, 0xc0, !PT ;  /* 0x000000800dff7812 */ /* 0x000fe400078cc0ff */
[----:B------:R-:W-:Y:S02]  /*104e90*/  LOP3.LUT P0, RZ, R12, 0x10, RZ, 0xc0, !PT ;  /* 0x000000100cff7812 */ /* 0x000fe4000780c0ff */
[----:B------:R-:W-:Y:S02]  /*104ea0*/  LOP3.LUT R16, R16, 0xfffff7ff, RZ, 0xc0, !PT ;  /* 0xfffff7ff10107812 */ /* 0x000fe400078ec0ff */
[----:B------:R-:W-:-:S05]  /*104eb0*/  PRMT R15, R0, 0x7772, RZ ;  /* 0x00007772000f7816 */ /* 0x000fca00000000ff */
[----:B----4-:R0:W-:Y:S02]  /*104ec0*/  @P1 STG.E.U8 desc[UR62][R24.64], R15 ;  /* 0x0000000f18001986 */ /* 0x0101e4000c10113e */
[----:B------:R-:W-:Y:S02]  /*104ed0*/  @P6 LOP3.LUT R16, R16, 0x800, RZ, 0xfc, !PT ;  /* 0x0000080010106812 */ /* 0x000fe400078efcff */
[----:B------:R-:W-:Y:S02]  /*104ee0*/  LOP3.LUT P6, RZ, R13, 0x40, RZ, 0xc0, !PT ;  /* 0x000000400dff7812 */ /* 0x000fe400078cc0ff */
[----:B0-----:R-:W-:Y:S02]  /*104ef0*/  PRMT R15, R0, 0x7773, RZ ;  /* 0x00007773000f7816 */ /* 0x001fe400000000ff */
[----:B------:R-:W4:Y:S04]  /*104f00*/  LDL.LU R0, [R1+0x134] ;  /* 0x0001340001007983 */ /* 0x000f280000300800 */
        /* <DEDUP_REMOVED lines=8> */
[----:B------:R-:W4:Y:S01]  /*104f90*/  LDL.LU R3, [R1+0x138] ;  /* 0x0001380001037983 */ /* 0x000f220000300800 */
[----:B0-----:R-:W-:-:S03]  /*104fa0*/  PRMT R15, R17, 0x7771, RZ ;  /* 0x00007771110f7816 */ /* 0x001fc600000000ff */
[----:B------:R-:W4:Y:S04]  /*104fb0*/  LDL.LU.64 R4, [R1+0xdb8] ;  /* 0x000db80001047983 */ /* 0x000f280000300a00 */
        /* <DEDUP_REMOVED lines=30> */
[----:B----4-:R-:W-:-:S11]  /*1051a0*/  PRMT R15, R0, 0x7770, RZ ;  /* 0x00007770000f7816 */ /* 0x010fd600000000ff */
        /* <DEDUP_REMOVED lines=19> */
[----:B------:R-:W-:Y:S01]  /*1052e0*/  LOP3.LUT P2, RZ, R13, 0x4000, RZ, 0xc0, !PT ;  /* 0x000040000dff7812 */ /* 0x000fe2000784c0ff */
[----:B------:R-:W4:Y:S01]  /*1052f0*/  LDL.LU.64 R28, [R1+0xdf0] ;  /* 0x000df000011c7983 */ /* 0x000f220000300a00 */
[----:B------:R-:W-:-:S03]  /*105300*/  PRMT R15, R3, 0x7773, RZ ;  /* 0x00007773030f7816 */ /* 0x000fc600000000ff */
[----:B------:R-:W4:Y:S04]  /*105310*/  LDL.LU.64 R4, [R1+0xdf8] ;  /* 0x000df80001047983 */ /* 0x000f280000300a00 */
[----:B------:R-:W4:Y:S04]  /*105320*/  LDL.LU R0, [R1+0x120] ;  /* 0x0001200001007983 */ /* 0x000f280000300800 */
[----:B--2---:R0:W-:Y:S04]  /*105330*/  @P3 STG.E.U8 desc[UR62][R6.64], R15 ;  /* 0x0000000f06003986 */ /* 0x0041e8000c10113e */
[----:B0-----:R-:W2:Y:S01]  /*105340*/  LDL.LU.64 R6, [R1+0xe00] ;  /* 0x000e000001067983 */ /* 0x001ea20000300a00 */
[----:B---3--:R-:W-:-:S05]  /*105350*/  PRMT R15, R26, 0x7770, RZ ;  /* 0x000077701a0f7816 */ /* 0x008fca00000000ff */
[----:B------:R0:W-:Y:S04]  /*105360*/  @P2 STG.E.U8 desc[UR62][R10.64], R15 ;  /* 0x0000000f0a002986 */ /* 0x0001e8000c10113e */
        /* <DEDUP_REMOVED lines=21> */
[C---:B------:R-:W-:Y:S01]  /*1054c0*/  LOP3.LUT P6, RZ, R13.reuse, 0x20000, RZ, 0xc0, !PT ;  /* 0x000200000dff7812 */ /* 0x040fe200078cc0ff */
[----:B------:R-:W3:Y:S01]  /*1054d0*/  LDL.LU R2, [R1+0x124] ;  /* 0x0001240001027983 */ /* 0x000ee20000300800 */
[----:B------:R-:W-:Y:S02]  /*1054e0*/  LOP3.LUT R16, R16, 0xfffffffb, RZ, 0xc0, !PT ;  /* 0xfffffffb10107812 */ /* 0x000fe400078ec0ff */
[C---:B------:R-:W-:Y:S01]  /*1054f0*/  LOP3.LUT P1, RZ, R13.reuse, 0x8000, RZ, 0xc0, !PT ;  /* 0x000080000dff7812 */ /* 0x040fe2000782c0ff */
[----:B------:R-:W3:Y:S01]  /*105500*/  LDL.LU.64 R18, [R1+0xe20] ;  /* 0x000e200001127983 */ /* 0x000ee20000300a00 */
[----:B------:R-:W-:Y:S02]  /*105510*/  LOP3.LUT P0, RZ, R12, 0x2000, RZ, 0xc0, !PT ;  /* 0x000020000cff7812 */ /* 0x000fe4000780c0ff */
[----:B------:R-:W-:Y:S01]  /*105520*/  PRMT R15, R26, 0x7771, RZ ;  /* 0x000077711a0f7816 */ /* 0x000fe200000000ff */
[----:B------:R-:W3:Y:S04]  /*105530*/  LDL.LU.64 R20, [R1+0xe28] ;  /* 0x000e280001147983 */ /* 0x000ee80000300a00 */
[----:B------:R-:W-:Y:S01]  /*105540*/  @P6 LOP3.LUT R16, R16, 0x4, RZ, 0xfc, !PT ;  /* 0x0000000410106812 */ /* 0x000fe200078efcff */
[----:B------:R-:W3:Y:S01]  /*105550*/  LDL.LU R3, [R1+0x128] ;  /* 0x0001280001037983 */ /* 0x000ee20000300800 */
[----:B------:R-:W-:-:S02]  /*105560*/  LOP3.LUT P6, RZ, R13, 0x10000, RZ, 0xc0, !PT ;  /* 0x000100000dff7812 */ /* 0x000fc400078cc0ff */
[----:B------:R-:W-:Y:S01]  /*105570*/  LOP3.LUT R16, R16, 0xfffffff7, RZ, 0xc0, !PT ;  /* 0xfffffff710107812 */ /* 0x000fe200078ec0ff */
[----:B----4-:R0:W-:Y:S04]  /*105580*/  @P1 STG.E.U8 desc[UR62][R22.64], R15 ;  /* 0x0000000f16001986 */ /* 0x0101e8000c10113e */
        /* <DEDUP_REMOVED lines=10> */
[----:B------:R-:W4:Y:S01]  /*105630*/  LDL.LU.64 R24, [R1+0xe48] ;  /* 0x000e480001187983 */ /* 0x000f220000300a00 */
[----:B0-----:R-:W-:-:S03]  /*105640*/  PRMT R15, R0, 0x7770, RZ ;  /* 0x00007770000f7816 */ /* 0x001fc600000000ff */
[----:B------:R-:W4:Y:S06]  /*105650*/  LDL.LU.64 R28, [R1+0xe50] ;  /* 0x000e5000011c7983 */ /* 0x000f2c0000300a00 */
[----:B------:R0:W-:Y:S01]  /*105660*/  @P6 STG.E.U8 desc[UR62][R4.64], R15 ;  /* 0x0000000f04006986 */ /* 0x0001e2000c10113e */
[----:B------:R-:W-:Y:S02]  /*105670*/  LOP3.LUT P6, RZ, R16, 0x4, RZ, 0xc0, !PT ;  /* 0x0000000410ff7812 */ /* 0x000fe400078cc0ff */
[----:B0-----:R-:W-:Y:S01]  /*105680*/  PRMT R15, R0, 0x7771, RZ ;  /* 0x00007771000f7816 */ /* 0x001fe200000000ff */
[----:B------:R-:W4:Y:S10]  /*105690*/  LDL.LU.64 R4, [R1+0xe58] ;  /* 0x000e580001047983 */ /* 0x000f340000300a00 */
[----:B--2---:R0:W-:Y:S01]  /*1056a0*/  @P6 STG.E.U8 desc[UR62][R6.64], R15 ;  /* 0x0000000f06006986 */ /* 0x0041e2000c10113e */
[----:B------:R-:W-:-:S02]  /*1056b0*/  LOP3.LUT P6, RZ, R16, 0x2, RZ, 0xc0, !PT ;  /* 0x0000000210ff7812 */ /* 0x000fc400078cc0ff */
[----:B0-----:R-:W-:Y:S01]  /*1056c0*/  PRMT R15, R0, 0x7772, RZ ;  /* 0x00007772000f7816 */ /* 0x001fe200000000ff */
[----:B------:R-:W2:Y:S10]  /*1056d0*/  LDL.LU.64 R6, [R1+0xe60] ;  /* 0x000e600001067983 */ /* 0x000eb40000300a00 */
[----:B---3--:R0:W-:Y:S04]  /*1056e0*/  @P6 STG.E.U8 desc[UR62][R10.64], R15 ;  /* 0x0000000f0a006986 */ /* 0x0081e8000c10113e */
[----:B0-----:R-:W3:Y:S01]  /*1056f0*/  LDL.LU.64 R10, [R1+0x36f0] ;  /* 0x0036f000010a7983 */ /* 0x001ee20000300a00 */
[----:B------:R-:W-:-:S03]  /*105700*/  LOP3.LUT P6, RZ, R16, 0x1, RZ, 0xc0, !PT ;  /* 0x0000000110ff7812 */ /* 0x000fc600078cc0ff */
[----:B------:R-:W2:Y:S01]  /*105710*/  LDL.LU.64 R16, [R1+0xe18] ;  /* 0x000e180001107983 */ /* 0x000ea20000300a00 */
[----:B------:R-:W-:-:S03]  /*105720*/  PRMT R15, R0, 0x7773, RZ ;  /* 0x00007773000f7816 */ /* 0x000fc600000000ff */
[----:B------:R-:W2:Y:S01]  /*105730*/  LDL.LU R0, [R1+0x36e8] ;  /* 0x0036e80001007983 */ /* 0x000ea20000300800 */
[C---:B------:R-:W-:Y:S02]  /*105740*/  LOP3.LUT P5, RZ, R13.reuse, 0x100000, RZ, 0xc0, !PT ;  /* 0x001000000dff7812 */ /* 0x040fe400078ac0ff */
[----:B------:R-:W-:Y:S02]  /*105750*/  LOP3.LUT P4, RZ, R13, 0x200000, RZ, 0xc0, !PT ;  /* 0x002000000dff7812 */ /* 0x000fe4000788c0ff */
[----:B------:R-:W-:Y:S01]  /*105760*/  LOP3.LUT P3, RZ, R12, 0x80000, RZ, 0xc0, !PT ;  /* 0x000800000cff7812 */ /* 0x000fe2000786c0ff */
[----:B---3--:R0:W-:Y:S04]  /*105770*/  @P6 STG.E.U8 desc[UR62][R10.64], R15 ;  /* 0x0000000f0a006986 */ /* 0x0081e8000c10113e */
[----:B0-----:R-:W3:Y:S01]  /*105780*/  LDL.LU.64 R10, [R1+0x36e0] ;  /* 0x0036e000010a7983 */ /* 0x001ee20000300a00 */
[----:B------:R-:W-:-:S02]  /*105790*/  LOP3.LUT P6, RZ, R14, 0x80000000, RZ, 0xc0, !PT ;  /* 0x800000000eff7812 */ /* 0x000fc400078cc0ff */
[----:B------:R-:W-:-:S11]  /*1057a0*/  PRMT R15, R2, 0x7770, RZ ;  /* 0x00007770020f7816 */ /* 0x000fd600000000ff */
        /* <DEDUP_REMOVED lines=9> */
[----:B----4-:R0:W-:Y:S01]  /*105840*/  @P6 STG.E.U8 desc[UR62][R8.64], R15 ;  /* 0x0000000f08006986 */ /* 0x0101e2000c10113e */
[----:B------:R-:W-:Y:S02]  /*105850*/  LOP3.LUT P2, RZ, R12, 0x100000, RZ, 0xc0, !PT ;  /* 0x001000000cff7812 */ /* 0x000fe4000784c0ff */
[----:B0-----:R-:W-:-:S05]  /*105860*/  PRMT R15, R3, 0x7770, RZ ;  /* 0x00007770030f7816 */ /* 0x001fca00000000ff */
[----:B------:R0:W-:Y:S01]  /*105870*/  @P5 STG.E.U8 desc[UR62][R22.64], R15 ;  /* 0x0000000f16005986 */ /* 0x0001e2000c10113e */
[----:B------:R-:W-:Y:S02]  /*105880*/  LOP3.LUT P1, RZ, R13, 0x400000, RZ, 0xc0, !PT ;  /* 0x004000000dff7812 */ /* 0x000fe4000782c0ff */
[----:B0-----:R-:W-:-:S05]  /*105890*/  PRMT R15, R3, 0x7771, RZ ;  /* 0x00007771030f7816 */ /* 0x001fca00000000ff */
[----:B------:R0:W-:Y:S01]  /*1058a0*/  @P4 STG.E.U8 desc[UR62][R26.64], R15 ;  /* 0x0000000f1a004986 */ /* 0x0001e2000c10113e */
[----:B------:R-:W-:Y:S02]  /*1058b0*/  LOP3.LUT P0, RZ, R13, 0x800000, RZ, 0xc0, !PT ;  /* 0x008000000dff7812 */ /* 0x000fe4000780c0ff */
[C---:B0-----:R-:W-:Y:S01]  /*1058c0*/  PRMT R15, R3.reuse, 0x7772, RZ ;  /* 0x00007772030f7816 */ /* 0x041fe200000000ff */
[----:B------:R-:W2:Y:S04]  /*1058d0*/  LDL.LU.64 R26, [R1+0xe68] ;  /* 0x000e6800011a7983 */ /* 0x000ea80000300a00 */
[----:B------:R0:W-:Y:S02]  /*1058e0*/  @P3 STG.E.U8 desc[UR62][R24.64], R15 ;  /* 0x0000000f18003986 */ /* 0x0001e4000c10113e */
[----:B0-----:R-:W-:-:S05]  /*1058f0*/  PRMT R15, R3, 0x7773, RZ ;  /* 0x00007773030f7816 */ /* 0x001fca00000000ff */
[----:B------:R3:W-:Y:S02]  /*105900*/  @P2 STG.E.U8 desc[UR62][R28.64], R15 ;  /* 0x0000000f1c002986 */ /* 0x0007e4000c10113e */
[----:B---3--:R-:W-:-:S05]  /*105910*/  PRMT R15, R10, 0x7770, RZ ;  /* 0x000077700a0f7816 */ /* 0x008fca00000000ff */
        /* <DEDUP_REMOVED lines=12> */
[----:B--2---:R0:W-:Y:S02]  /*1059e0*/  @P3 STG.E.U8 desc[UR62][R26.64], R15 ;  /* 0x0000000f1a003986 */ /* 0x0041e4000c10113e */
[----:B0-----:R-:W-:-:S02]  /*1059f0*/  PRMT R15, R10, 0x7773, RZ ;  /* 0x000077730a0f7816 */ /* 0x001fc400000000ff */
[----:B------:R-:W2:Y:S04]  /*105a00*/  LDL.LU R10, [R1+0x36d8] ;  /* 0x0036d800010a7983 */ /* 0x000ea80000300800 */
[----:B---3--:R0:W-:Y:S04]  /*105a10*/  @P2 STG.E.U8 desc[UR62][R6.64], R15 ;  /* 0x0000000f06002986 */ /* 0x0081e8000c10113e */
[----:B0-----:R-:W3:Y:S04]  /*105a20*/  LDL.LU.64 R6, [R1+0xe98] ;  /* 0x000e980001067983 */ /* 0x001ee80000300a00 */
[----:B------:R-:W2:Y:S04]  /*105a30*/  LDL.LU R15, [R1+0x114] ;  /* 0x00011400010f7983 */ /* 0x000ea80000300800 */
        /* <DEDUP_REMOVED lines=24> */
[C---:B------:R-:W-:Y:S02]  /*105bc0*/  LOP3.LUT P6, RZ, R13.reuse, 0x4000000, RZ, 0xc0, !PT ;  /* 0x040000000dff7812 */ /* 0x040fe400078cc0ff */
[C---:B------:R-:W-:Y:S02]  /*105bd0*/  LOP3.LUT P1, RZ, R13.reuse, 0x1000000, RZ, 0xc0, !PT ;  /* 0x010000000dff7812 */ /* 0x040fe4000782c0ff */
[C---:B------:R-:W-:Y:S02]  /*105be0*/  LOP3.LUT P0, RZ, R13.reuse, 0x2000000, RZ, 0xc0, !PT ;  /* 0x020000000dff7812 */ /* 0x040fe4000780c0ff */
[----:B------:R-:W-:Y:S02]  /*105bf0*/  LOP3.LUT R14, R14, 0xfbffffff, RZ, 0xc0, !PT ;  /* 0xfbffffff0e0e7812 */ /* 0x000fe400078ec0ff */
[C---:B------:R-:W-:Y:S02]  /*105c00*/  LOP3.LUT P4, RZ, R13.reuse, 0x40000000, RZ, 0xc0, !PT ;  /* 0x400000000dff7812 */ /* 0x040fe4000788c0ff */
[----:B------:R-:W-:Y:S01]  /*105c10*/  LOP3.LUT P3, RZ, R13, 0x80000000, RZ, 0xc0, !PT ;  /* 0x800000000dff7812 */ /* 0x000fe2000786c0ff */
[----:B------:R-:W2:Y:S02]  /*105c20*/  LDL.LU.64 R16, [R1+0xeb8] ;  /* 0x000eb80001107983 */ /* 0x000ea40000300a00 */
[----:B------:R-:W-:-:S02]  /*105c30*/  @P6 LOP3.LUT R14, R14, 0x4000000, RZ, 0xfc, !PT ;  /* 0x040000000e0e6812 */ /* 0x000fc400078efcff */
[----:B------:R-:W-:Y:S02]  /*105c40*/  LOP3.LUT P6, RZ, R12, 0x1000000, RZ, 0xc0, !PT ;  /* 0x010000000cff7812 */ /* 0x000fe400078cc0ff */
[----:B----4-:R-:W-:Y:S01]  /*105c50*/  PRMT R13, R29, 0x7770, RZ ;  /* 0x000077701d0d7816 */ /* 0x010fe200000000ff */
[----:B------:R-:W4:Y:S01]  /*105c60*/  LDL.LU.64 R18, [R1+0xec0] ;  /* 0x000ec00001127983 */ /* 0x000f220000300a00 */
[----:B------:R-:W-:-:S03]  /*105c70*/  LOP3.LUT R14, R14, 0xf7ffffff, RZ, 0xc0, !PT ;  /* 0xf7ffffff0e0e7812 */ /* 0x000fc600078ec0ff */
[----:B------:R-:W4:Y:S04]  /*105c80*/  LDL.LU.64 R20, [R1+0xec8] ;  /* 0x000ec80001147983 */ /* 0x000f280000300a00 */
[----:B------:R0:W-:Y:S02]  /*105c90*/  @P1 STG.E.U8 desc[UR62][R22.64], R13 ;  /* 0x0000000d16001986 */ /* 0x0001e4000c10113e */
        /* <DEDUP_REMOVED lines=10> */
[----:B------:R-:W4:Y:S04]  /*105d40*/  LDL.LU.64 R2, [R1+0xee0] ;  /* 0x000ee00001027983 */ /* 0x000f280000300a00 */
[----:B------:R-:W4:Y:S06]  /*105d50*/  LDL.LU.64 R28, [R1+0xee8] ;  /* 0x000ee800011c7983 */ /* 0x000f2c0000300a00 */
[----:B------:R0:W-:Y:S01]  /*105d60*/  @P6 STG.E.U8 desc[UR62][R4.64], R13 ;  /* 0x0000000d04006986 */ /* 0x0001e2000c10113e */
[----:B------:R-:W-:-:S02]  /*105d70*/  LOP3.LUT P6, RZ, R14, 0x4000000, RZ, 0xc0, !PT ;  /* 0x040000000eff7812 */ /* 0x000fc400078cc0ff */
[----:B0-----:R-:W-:Y:S01]  /*105d80*/  PRMT R13, R15, 0x7770, RZ ;  /* 0x000077700f0d7816 */ /* 0x001fe200000000ff */
[----:B------:R-:W4:Y:S04]  /*105d90*/  LDL.LU.64 R4, [R1+0xef0] ;  /* 0x000ef00001047983 */ /* 0x000f280000300a00 */
[----:B------:R-:W4:Y:S06]  /*105da0*/  LDL.LU R26, [R1+0x100] ;  /* 0x00010000011a7983 */ /* 0x000f2c0000300800 */
        /* <DEDUP_REMOVED lines=12> */
[----:B------:R-:W-:-:S09]  /*105e70*/  LOP3.LUT P5, RZ, R12, 0x10000000, RZ, 0xc0, !PT ;  /* 0x100000000cff7812 */ /* 0x000fd200078ac0ff */
[----:B--2---:R0:W-:Y:S04]  /*105e80*/  @P6 STG.E.U8 desc[UR62][R8.64], R13 ;  /* 0x0000000d08006986 */ /* 0x0041e8000c10113e */
[----:B0-----:R-:W2:Y:S01]  /*105e90*/  LDL.LU.64 R8, [R1+0x36c0] ;  /* 0x0036c00001087983 */ /* 0x001ea20000300a00 */
[----:B------:R-:W-:Y:S02]  /*105ea0*/  LOP3.LUT P6, RZ, R14, 0x400000, RZ, 0xc0, !PT ;  /* 0x004000000eff7812 */ /* 0x000fe400078cc0ff */
[----:B------:R-:W-:-:S11]  /*105eb0*/  PRMT R13, R27, 0x7770, RZ ;  /* 0x000077701b0d7816 */ /* 0x000fd600000000ff */
        /* <DEDUP_REMOVED lines=8> */
[----:B0-----:R-:W-:-:S05]  /*105f40*/  PRMT R13, R27, 0x7773, RZ ;  /* 0x000077731b0d7816 */ /* 0x001fca00000000ff */
[----:B------:R2:W-:Y:S01]  /*105f50*/  @P5 STG.E.U8 desc[UR62][R22.64], R13 ;  /* 0x0000000d16005986 */ /* 0x0005e2000c10113e */
[----:B------:R-:W-:Y:S02]  /*105f60*/  LOP3.LUT P1, RZ, R12, 0x40000000, RZ, 0xc0, !PT ;  /* 0x400000000cff7812 */ /* 0x000fe4000782c0ff */
[----:B------:R-:W-:Y:S02]  /*105f70*/  LOP3.LUT P0, RZ, R10, 0x1, RZ, 0xc0, !PT ;  /* 0x000000010aff7812 */ /* 0x000fe4000780c0ff */
[----:B--2---:R-:W-:-:S05]  /*105f80*/  PRMT R13, R9, 0x7770, RZ ;  /* 0x00007770090d7816 */ /* 0x004fca00000000ff */
        /* <DEDUP_REMOVED lines=8> */
[----:B0-----:R-:W-:-:S02]  /*106010*/  PRMT R13, R26, 0x7770, RZ ;  /* 0x000077701a0d7816 */ /* 0x001fc400000000ff */
[----:B------:R-:W4:Y:S04]  /*106020*/  LDL.LU.64 R4, [R1+0xf00] ;  /* 0x000f000001047983 */ /* 0x000f280000300a00 */
[----:B---3--:R0:W-:Y:S04]  /*106030*/  @P0 STG.E.U8 desc[UR62][R6.64], R13 ;  /* 0x0000000d06000986 */ /* 0x0081e8000c10113e */
[----:B0-----:R-:W3:Y:S01]  /*106040*/  LDL.LU.64 R6, [R1+0xf08] ;  /* 0x000f080001067983 */ /* 0x001ee20000300a00 */
[----:B------:R-:W-:Y:S02]  /*106050*/  LOP3.LUT P6, RZ, R10, 0x80, RZ, 0xc0, !PT ;  /* 0x000000800aff7812 */ /* 0x000fe400078cc0ff */
[----:B------:R-:W-:-:S02]  /*106060*/  LOP3.LUT R14, R14, 0xffffefff, RZ, 0xc0, !PT ;  /* 0xffffefff0e0e7812 */ /* 0x000fc400078ec0ff */
[----:B------:R-:W-:Y:S02]  /*106070*/  LOP3.LUT P3, RZ, R10, 0x2, RZ, 0xc0, !PT ;  /* 0x000000020aff7812 */ /* 0x000fe4000786c0ff */
[----:B------:R-:W-:Y:S01]  /*106080*/  LOP3.LUT P2, RZ, R12, 0x80000000, RZ, 0xc0, !PT ;  /* 0x800000000cff7812 */ /* 0x000fe2000784c0ff */
[----:B------:R-:W3:Y:S06]  /*106090*/  LDL.LU.64 R28, [R1+0xf10] ;  /* 0x000f1000011c7983 */ /* 0x000eec0000300a00 */
[----:B------:R-:W-:Y:S02]  /*1060a0*/  @P6 LOP3.LUT R14, R14, 0x1000, RZ, 0xfc, !PT ;  /* 0x000010000e0e6812 */ /* 0x000fe400078efcff */
[----:B------:R-:W-:-:S02]  /*1060b0*/  LOP3.LUT P6, RZ, R10, 0x40, RZ, 0xc0, !PT ;  /* 0x000000400aff7812 */ /* 0x000fc400078cc0ff */
[----:B------:R-:W-:Y:S01]  /*1060c0*/  PRMT R12, R26, 0x7771, RZ ;  /* 0x000077711a0c7816 */ /* 0x000fe200000000ff */
[----:B------:R-:W3:Y:S01]  /*1060d0*/  LDL.LU.64 R24, [R1+0xf18] ;  /* 0x000f180001187983 */ /* 0x000ee20000300a00 */
[----:B------:R-:W-:-:S03]  /*1060e0*/  LOP3.LUT R14, R14, 0xffffdfff, RZ, 0xc0, !PT ;  /* 0xffffdfff0e0e7812 */ /* 0x000fc600078ec0ff */
[----:B------:R-:W3:Y:S04]  /*1060f0*/  LDL.LU.64 R2, [R1+0xf20] ;  /* 0x000f200001027983 */ /* 0x000ee80000300a00 */
[----:B------:R-:W3:Y:S02]  /*106100*/  LDL.LU R13, [R1+0x104] ;  /* 0x00010400010d7983 */ /* 0x000ee40000300800 */
[----:B------:R-:W-:-:S04]  /*106110*/  @P6 LOP3.LUT R14, R14, 0x2000, RZ, 0xfc, !PT ;  /* 0x000020000e0e6812 */ /* 0x000fc800078efcff */
[----:B------:R-:W-:Y:S02]  /*106120*/  LOP3.LUT R14, R14, 0xffffbfff, RZ, 0xc0, !PT ;  /* 0xffffbfff0e0e7812 */ /* 0x000fe400078ec0ff */
[----:B------:R-:W-:Y:S02]  /*106130*/  LOP3.LUT P0, RZ, R10, 0x4, RZ, 0xc0, !PT ;  /* 0x000000040aff7812 */ /* 0x000fe4000780c0ff */
[----:B--2---:R-:W-:-:S13]  /*106140*/  LOP3.LUT P6, RZ, R9, 0x10, RZ, 0xc0, !PT ;  /* 0x0000001009ff7812 */ /* 0x004fda00078cc0ff */
        /* <DEDUP_REMOVED lines=12> */
[----:B----4-:R0:W-:Y:S10]  /*106210*/  @P3 STG.E.U8 desc[UR62][R4.64], R12 ;  /* 0x0000000c04003986 */ /* 0x0101f4000c10113e */
[----:B------:R-:W-:-:S02]  /*106220*/  @P6 LOP3.LUT R14, R14, 0x40000, RZ, 0xfc, !PT ;  /* 0x000400000e0e6812 */ /* 0x000fc400078efcff */
[----:B------:R-:W-:Y:S02]  /*106230*/  LOP3.LUT P6, RZ, R9, 0x2, RZ, 0xc0, !PT ;  /* 0x0000000209ff7812 */ /* 0x000fe400078cc0ff */
[----:B0-----:R-:W-:Y:S02]  /*106240*/  PRMT R12, R26, 0x7772, RZ ;  /* 0x000077721a0c7816 */ /* 0x001fe400000000ff */
[----:B------:R-:W-:Y:S01]  /*106250*/  LOP3.LUT R14, R14, 0xfff7ffff, RZ, 0xc0, !PT ;  /* 0xfff7ffff0e0e7812 */ /* 0x000fe200078ec0ff */
[----:B------:R-:W2:Y:S04]  /*106260*/  LDL.LU.64 R4, [R1+0xf28] ;  /* 0x000f280001047983 */ /* 0x000ea80000300a00 */
[----:B------:R-:W4:Y:S04]  /*106270*/  LDL.LU R15, [R1+0x108] ;  /* 0x00010800010f7983 */ /* 0x000f280000300800 */
[----:B---3--:R0:W-:Y:S01]  /*106280*/  @P2 STG.E.U8 desc[UR62][R6.64], R12 ;  /* 0x0000000c06002986 */ /* 0x0081e2000c10113e */
[----:B------:R-:W-:-:S02]  /*106290*/  LOP3.LUT P3, RZ, R10, 0x100, RZ, 0xc0, !PT ;  /* 0x000001000aff7812 */ /* 0x000fc4000786c0ff */
[----:B------:R-:W-:Y:S02]  /*1062a0*/  LOP3.LUT P2, RZ, R10, 0x200, RZ, 0xc0, !PT ;  /* 0x000002000aff7812 */ /* 0x000fe4000784c0ff */
[----:B------:R-:W-:Y:S02]  /*1062b0*/  @P6 LOP3.LUT R14, R14, 0x80000, RZ, 0xfc, !PT ;  /* 0x000800000e0e6812 */ /* 0x000fe400078efcff */
[----:B------:R-:W-:Y:S01]  /*1062c0*/  LOP3.LUT P6, RZ, R10, 0x8, RZ, 0xc0, !PT ;  /* 0x000000080aff7812 */ /* 0x000fe200078cc0ff */
[----:B0-----:R-:W3:Y:S04]  /*1062d0*/  LDL.LU.64 R6, [R1+0xf30] ;  /* 0x000f300001067983 */ /* 0x001ee80000300a00 */
[----:B------:R0:W-:Y:S04]  /*1062e0*/  STL.64 [R1+0x36a0], R10 ;  /* 0x0036a00a01007387 */ /* 0x0001e80000100a00 */
[----:B0-----:R-:W2:Y:S04]  /*1062f0*/  LDL.LU.64 R10, [R1+0xf48] ;  /* 0x000f4800010a7983 */ /* 0x001ea80000300a00 */
[----:B--2---:R0:W-:Y:S04]  /*106300*/  STL.64 [R1+0x36a8], R10 ;  /* 0x0036a80a01007387 */ /* 0x0041e80000100a00 */
[----:B0-----:R-:W2:Y:S01]  /*106310*/  LDL.LU.64 R10, [R1+0xf40] ;  /* 0x000f4000010a7983 */ /* 0x001ea20000300a00 */
        /* <DEDUP_REMOVED lines=11> */
[----:B------:R-:W2:Y:S04]  /*1063d0*/  LDL.LU R28, [R1+0x10c] ;  /* 0x00010c00011c7983 */ /* 0x000ea80000300800 */
[----:B------:R-:W2:Y:S04]  /*1063e0*/  LDL.LU.64 R18, [R1+0xf58] ;  /* 0x000f580001127983 */ /* 0x000ea80000300a00 */
[----:B------:R-:W2:Y:S04]  /*1063f0*/  LDL.LU.64 R20, [R1+0xf60] ;  /* 0x000f600001147983 */ /* 0x000ea80000300a00 */
[----:B------:R-:W2:Y:S04]  /*106400*/  LDL.LU R29, [R1+0xf0] ;  /* 0x0000f000011d7983 */ /* 0x000ea80000300800 */
[----:B------:R-:W2:Y:S04]  /*106410*/  LDL.LU.64 R22, [R1+0xf68] ;  /* 0x000f680001167983 */ /* 0x000ea80000300a00 */
[----:B------:R-:W2:Y:S04]  /*106420*/  LDL.LU.64 R26, [R1+0xf70] ;  /* 0x000f7000011a7983 */ /* 0x000ea80000300a00 */
[----:B------:R-:W2:Y:S01]  /*106430*/  LDL.LU.64 R24, [R1+0xf78] ;  /* 0x000f780001187983 */ /* 0x000ea20000300a00 */
[----:B0-----:R-:W-:-:S03]  /*106440*/  PRMT R12, R13, 0x7772, RZ ;  /* 0x000077720d0c7816 */ /* 0x001fc600000000ff */
[----:B------:R-:W2:Y:S04]  /*106450*/  LDL.LU.64 R2, [R1+0xf80] ;  /* 0x000f800001027983 */ /* 0x000ea80000300a00 */
[----:B------:R0:W-:Y:S01]  /*106460*/  @P6 STG.E.U8 desc[UR62][R4.64], R12 ;  /* 0x0000000c04006986 */ /* 0x0001e2000c10113e */
[C---:B------:R-:W-:Y:S02]  /*106470*/  LOP3.LUT P6, RZ, R14.reuse, 0x40000, RZ, 0xc0, !PT ;  /* 0x000400000eff7812 */ /* 0x040fe400078cc0ff */
[----:B0-----:R-:W-:Y:S01]  /*106480*/  PRMT R12, R13, 0x7773, RZ ;  /* 0x000077730d0c7816 */ /* 0x001fe200000000ff */
[----:B------:R-:W2:Y:S10]  /*106490*/  LDL.LU.64 R4, [R1+0xf88] ;  /* 0x000f880001047983 */ /* 0x000eb40000300a00 */
[----:B---3--:R4:W-:Y:S01]  /*1064a0*/  @P6 STG.E.U8 desc[UR62][R6.64], R12 ;  /* 0x0000000c06006986 */ /* 0x0089e2000c10113e */
[----:B------:R-:W-:-:S02]  /*1064b0*/  LOP3.LUT P6, RZ, R14, 0x20000, RZ, 0xc0, !PT ;  /* 0x000200000eff7812 */ /* 0x000fc400078cc0ff */
[----:B----4-:R-:W-:Y:S01]  /*1064c0*/  PRMT R12, R15, 0x7770, RZ ;  /* 0x000077700f0c7816 */ /* 0x010fe200000000ff */
        /* <DEDUP_REMOVED lines=12> */
[----:B------:R-:W-:-:S03]  /*106590*/  LOP3.LUT P0, RZ, R9, 0x100, RZ, 0xc0, !PT ;  /* 0x0000010009ff7812 */ /* 0x000fc6000780c0ff */
[----:B--2---:R0:W-:Y:S01]  /*1065a0*/  @P6 STG.E.U8 desc[UR62][R10.64], R12 ;  /* 0x0000000c0a006986 */ /* 0x0041e2000c10113e */
[C---:B------:R-:W-:Y:S02]  /*1065b0*/  LOP3.LUT P6, RZ, R14.reuse, 0x4000, RZ, 0xc0, !PT ;  /* 0x000040000eff7812 */ /* 0x040fe400078cc0ff */
[----:B0-----:R-:W-:Y:S01]  /*1065c0*/  PRMT R12, R15, 0x7773, RZ ;  /* 0x000077730f0c7816 */ /* 0x001fe200000000ff */
[----:B------:R-:W2:Y:S10]  /*1065d0*/  LDL.LU.64 R10, [R1+0x36a0] ;  /* 0x0036a000010a7983 */ /* 0x000eb40000300a00 */
[----:B------:R0:W-:Y:S01]  /*1065e0*/  @P6 STG.E.U8 desc[UR62][R16.64], R12 ;  /* 0x0000000c10006986 */ /* 0x0001e2000c10113e */
[----:B------:R-:W-:-:S02]  /*1065f0*/  LOP3.LUT P6, RZ, R14, 0x2000, RZ, 0xc0, !PT ;  /* 0x000020000eff7812 */ /* 0x000fc400078cc0ff */
        /* <DEDUP_REMOVED lines=16> */
[----:B------:R-:W4:Y:S04]  /*106700*/  LDL.LU.64 R4, [R1+0xf98] ;  /* 0x000f980001047983 */ /* 0x000f280000300a00 */
[----:B---3--:R0:W-:Y:S04]  /*106710*/  @P0 STG.E.U8 desc[UR62][R6.64], R12 ;  /* 0x0000000c06000986 */ /* 0x0081e8000c10113e */
[----:B0-----:R-:W3:Y:S04]  /*106720*/  LDL.LU.64 R6, [R1+0xfa0] ;  /* 0x000fa00001067983 */ /* 0x001ee80000300a00 */
[----:B------:R-:W3:Y:S04]  /*106730*/  LDL.LU.64 R26, [R1+0xfa8] ;  /* 0x000fa800011a7983 */ /* 0x000ee80000300a00 */
[----:B------:R-:W3:Y:S04]  /*106740*/  LDL.LU R29, [R1+0xf4] ;  /* 0x0000f400011d7983 */ /* 0x000ee80000300800 */
[----:B------:R-:W4:Y:S04]  /*106750*/  LDL.LU.64 R24, [R1+0xfb0] ;  /* 0x000fb00001187983 */ /* 0x000f280000300a00 */
[----:B------:R-:W4:Y:S04]  /*106760*/  LDL.LU.64 R2, [R1+0xfb8] ;  /* 0x000fb80001027983 */ /* 0x000f280000300a00 */
[----:B------:R-:W4:Y:S01]  /*106770*/  LDL.LU R15, [R1+0xf8] ;  /* 0x0000f800010f7983 */ /* 0x000f220000300800 */
[----:B--2---:R-:W-:-:S02]  /*106780*/  LOP3.LUT P3, RZ, R10, 0x400, RZ, 0xc0, !PT ;  /* 0x000004000aff7812 */ /* 0x004fc4000786c0ff */
[----:B------:R-:W-:Y:S02]  /*106790*/  LOP3.LUT P2, RZ, R10, 0x800, RZ, 0xc0, !PT ;  /* 0x000008000aff7812 */ /* 0x000fe4000784c0ff */
[----:B---3--:R-:W-:-:S09]  /*1067a0*/  PRMT R12, R29, 0x7770, RZ ;  /* 0x000077701d0c7816 */ /* 0x008fd200000000ff */
[----:B----4-:R0:W-:Y:S02]  /*1067b0*/  @P3 STG.E.U8 desc[UR62][R4.64], R12 ;  /* 0x0000000c04003986 */ /* 0x0101e4000c10113e */
[----:B0-----:R-:W-:Y:S02]  /*1067c0*/  PRMT R12, R29, 0x7771, RZ ;  /* 0x000077711d0c7816 */ /* 0x001fe400000000ff */
[----:B------:R-:W2:Y:S04]  /*1067d0*/  LDL.LU.64 R4, [R1+0xfc0] ;  /* 0x000fc00001047983 */ /* 0x000ea80000300a00 */
[----:B------:R-:W3:Y:S04]  /*1067e0*/  LDL.LU R28, [R1+0xfc] ;  /* 0x0000fc00011c7983 */ /* 0x000ee80000300800 */
[----:B------:R0:W-:Y:S04]  /*1067f0*/  @P2 STG.E.U8 desc[UR62][R6.64], R12 ;  /* 0x0000000c06002986 */ /* 0x0001e8000c10113e */
[----:B0-----:R-:W4:Y:S04]  /*106800*/  LDL.LU.64 R6, [R1+0xfc8] ;  /* 0x000fc80001067983 */ /* 0x001f280000300a00 */
        /* <DEDUP_REMOVED lines=27> */
[----:B------:R-:W-:Y:S02]  /*1069c0*/  LOP3.LUT P0, RZ, R9, 0x400, RZ, 0xc0, !PT ;  /* 0x0000040009ff7812 */ /* 0x000fe4000780c0ff */
[----:B------:R-:W-:Y:S02]  /*1069d0*/  LOP3.LUT R14, R14, 0xfffffbff, RZ, 0xc0, !PT ;  /* 0xfffffbff0e0e7812 */ /* 0x000fe400078ec0ff */
[----:B------:R-:W-:Y:S01]  /*1069e0*/  PRMT R12, R29, 0x7772, RZ ;  /* 0x000077721d0c7816 */ /* 0x000fe200000000ff */
[----:B------:R-:W3:Y:S04]  /*1069f0*/  LDL.LU.64 R18, [R1+0xff0] ;  /* 0x000ff00001127983 */ /* 0x000ee80000300a00 */
[----:B------:R-:W3:Y:S04]  /*106a00*/  LDL.LU.64 R20, [R1+0xff8] ;  /* 0x000ff80001147983 */ /* 0x000ee80000300a00 */
[----:B------:R-:W3:Y:S01]  /*106a10*/  LDL.LU.64 R22, [R1+0x1000] ;  /* 0x0010000001167983 */ /* 0x000ee20000300a00 */
[----:B------:R-:W-:-:S02]  /*106a20*/  @P6 LOP3.LUT R14, R14, 0x400, RZ, 0xfc, !PT ;  /* 0x000004000e0e6812 */ /* 0x000fc400078efcff */
[----:B------:R-:W-:Y:S02]  /*106a30*/  LOP3.LUT P6, RZ, R10, 0x2000, RZ, 0xc0, !PT ;  /* 0x000020000aff7812 */ /* 0x000fe400078cc0ff */
[----:B------:R-:W-:Y:S01]  /*106a40*/  LOP3.LUT R14, R14, 0xfffff7ff, RZ, 0xc0, !PT ;  /* 0xfffff7ff0e0e7812 */ /* 0x000fe200078ec0ff */
[----:B------:R0:W-:Y:S10]  /*106a50*/  @P1 STG.E.U8 desc[UR62][R26.64], R12 ;  /* 0x0000000c1a001986 */ /* 0x0001f4000c10113e */
[----:B------:R-:W-:-:S02]  /*106a60*/  @P6 LOP3.LUT R14, R14, 0x800, RZ, 0xfc, !PT ;  /* 0x000008000e0e6812 */ /* 0x000fc400078efcff */
[----:B------:R-:W-:Y:S02]  /*106a70*/  LOP3.LUT P6, RZ, R10, 0x1000, RZ, 0xc0, !PT ;  /* 0x000010000aff7812 */ /* 0x000fe400078cc0ff */
[----:B0-----:R-:W-:Y:S01]  /*106a80*/  PRMT R12, R29, 0x7773, RZ ;  /* 0x000077731d0c7816 */ /* 0x001fe200000000ff */
[----:B------:R-:W3:Y:S04]  /*106a90*/  LDL.LU.64 R26, [R1+0x1008] ;  /* 0x00100800011a7983 */ /* 0x000ee80000300a00 */
[----:B------:R0:W-:Y:S02]  /*106aa0*/  @P0 STG.E.U8 desc[UR62][R24.64], R12 ;  /* 0x0000000c18000986 */ /* 0x0001e4000c10113e */
[----:B0-----:R-:W-:Y:S02]  /*106ab0*/  PRMT R12, R15, 0x7770, RZ ;  /* 0x000077700f0c7816 */ /* 0x001fe400000000ff */
[----:B------:R-:W3:Y:S04]  /*106ac0*/  LDL.LU.64 R24, [R1+0x1010] ;  /* 0x0010100001187983 */ /* 0x000ee80000300a00 */
[----:B------:R-:W3:Y:S04]  /*106ad0*/  LDL.LU R29, [R1+0xe4] ;  /* 0x0000e400011d7983 */ /* 0x000ee80000300800 */
[----:B------:R0:W-:Y:S01]  /*106ae0*/  @P6 STG.E.U8 desc[UR62][R2.64], R12 ;  /* 0x0000000c02006986 */ /* 0x0001e2000c10113e */
[----:B------:R-:W-:-:S02]  /*106af0*/  LOP3.LUT P6, RZ, R14, 0x800, RZ, 0xc0, !PT ;  /* 0x000008000eff7812 */ /* 0x000fc400078cc0ff */
[----:B0-----:R-:W-:Y:S01]  /*106b00*/  PRMT R12, R15, 0x7771, RZ ;  /* 0x000077710f0c7816 */ /* 0x001fe200000000ff */
[----:B------:R-:W3:Y:S10]  /*106b10*/  LDL.LU.64 R2, [R1+0x1018] ;  /* 0x0010180001027983 */ /* 0x000ef40000300a00 */
[----:B------:R0:W-:Y:S01]  /*106b20*/  @P6 STG.E.U8 desc[UR62][R4.64], R12 ;  /* 0x0000000c04006986 */ /* 0x0001e2000c10113e */
[----:B------:R-:W-:-:S02]  /*106b30*/  LOP3.LUT P6, RZ, R14, 0x400, RZ, 0xc0, !PT ;  /* 0x000004000eff7812 */ /* 0x000fc400078cc0ff */
[----:B0-----:R-:W-:Y:S01]  /*106b40*/  PRMT R12, R15, 0x7772, RZ ;  /* 0x000077720f0c7816 */ /* 0x001fe200000000ff */
[----:B------:R-:W3:Y:S10]  /*106b50*/  LDL.LU.64 R4, [R1+0x1020] ;  /* 0x0010200001047983 */ /* 0x000ef40000300a00 */
[----:B----4-:R0:W-:Y:S01]  /*106b60*/  @P6 STG.E.U8 desc[UR62][R6.64], R12 ;  /* 0x0000000c06006986 */ /* 0x0101e2000c10113e */
[----:B------:R-:W-:-:S02]  /*106b70*/  LOP3.LUT P6, RZ, R14, 0x200, RZ, 0xc0, !PT ;  /* 0x000002000eff7812 */ /* 0x000fc400078cc0ff */
[----:B0-----:R-:W-:Y:S01]  /*106b80*/  PRMT R12, R15, 0x7773, RZ ;  /* 0x000077730f0c7816 */ /* 0x001fe200000000ff */
[----:B------:R-:W4:Y:S10]  /*106b90*/  LDL.LU.64 R6, [R1+0x1028] ;  /* 0x0010280001067983 */ /* 0x000f340000300a00 */
[----:B--2---:R0:W-:Y:S04]  /*106ba0*/  @P6 STG.E.U8 desc[UR62][R16.64], R12 ;  /* 0x0000000c10006986 */ /* 0x0041e8000c10113e */
[----:B0-----:R-:W2:Y:S01]  /*106bb0*/  LDL.LU.64 R16, [R1+0x3698] ;  /* 0x0036980001107983 */ /* 0x001ea20000300a00 */
[----:B------:R-:W-:-:S02]  /*106bc0*/  LOP3.LUT P6, RZ, R14, 0x100, RZ, 0xc0, !PT ;  /* 0x000001000eff7812 */ /* 0x000fc400078cc0ff */
[----:B---3--:R-:W-:-:S11]  /*106bd0*/  PRMT R12, R28, 0x7770, RZ ;  /* 0x000077701c0c7816 */ /* 0x008fd600000000ff */
        /* <DEDUP_REMOVED lines=33> */
[----:B----4-:R0:W-:Y:S04]  /*106df0*/  @P0 STG.E.U8 desc[UR62][R6.64], R12 ;  /* 0x0000000c06000986 */ /* 0x0101e8000c10113e */
[----:B0-----:R-:W3:Y:S04]  /*106e00*/  LDL.LU.64 R6, [R1+0x1030] ;  /* 0x0010300001067983 */ /* 0x001ee80000300a00 */
[----:B------:R-:W4:Y:S04]  /*106e10*/  LDL.LU.64 R22, [R1+0x1038] ;  /* 0x0010380001167983 */ /* 0x000f280000300a00 */
[----:B------:R-:W3:Y:S04]  /*106e20*/  LDL.LU.64 R26, [R1+0x1040] ;  /* 0x00104000011a7983 */ /* 0x000ee80000300a00 */
[----:B------:R-:W3:Y:S04]  /*106e30*/  LDL.LU.64 R24, [R1+0x1048] ;  /* 0x0010480001187983 */ /* 0x000ee80000300a00 */
[----:B------:R-:W3:Y:S01]  /*106e40*/  LDL.LU R28, [R1+0xe8] ;  /* 0x0000e800011c7983 */ /* 0x000ee20000300800 */
[----:B------:R-:W-:-:S02]  /*106e50*/  LOP3.LUT P6, RZ, R9, 0x1000000, RZ, 0xc0, !PT ;  /* 0x0100000009ff7812 */ /* 0x000fc400078cc0ff */
[----:B------:R-:W-:Y:S02]  /*106e60*/  LOP3.LUT R14, R14, 0xfffffffe, RZ, 0xc0, !PT ;  /* 0xfffffffe0e0e7812 */ /* 0x000fe400078ec0ff */
[----:B------:R-:W-:Y:S02]  /*106e70*/  LOP3.LUT P3, RZ, R9, 0x40000, RZ, 0xc0, !PT ;  /* 0x0004000009ff7812 */ /* 0x000fe4000786c0ff */
[----:B------:R-:W-:Y:S02]  /*106e80*/  LOP3.LUT P2, RZ, R10, 0x100000, RZ, 0xc0, !PT ;  /* 0x001000000aff7812 */ /* 0x000fe4000784c0ff */
[----:B------:R-:W-:Y:S01]  /*106e90*/  PRMT R12, R29, 0x7773, RZ ;  /* 0x000077731d0c7816 */ /* 0x000fe200000000ff */
[----:B------:R-:W4:Y:S04]  /*106ea0*/  LDL.LU.64 R2, [R1+0x1050] ;  /* 0x0010500001027983 */ /* 0x000f280000300a00 */
[----:B------:R-:W4:Y:S04]  /*106eb0*/  LDL.LU.64 R4, [R1+0x1058] ;  /* 0x0010580001047983 */ /* 0x000f280000300a00 */
[----:B------:R-:W4:Y:S01]  /*106ec0*/  LDL.LU R13, [R1+0xec] ;  /* 0x0000ec00010d7983 */ /* 0x000f220000300800 */
[----:B------:R-:W-:-:S02]  /*106ed0*/  LOP3.LUT P0, RZ, R9, 0x80000, RZ, 0xc0, !PT ;  /* 0x0008000009ff7812 */ /* 0x000fc4000780c0ff */
[----:B--2---:R-:W-:-:S04]  /*106ee0*/  LOP3.LUT R11, R11, 0xefffffff, RZ, 0xc0, !PT ;  /* 0xefffffff0b0b7812 */ /* 0x004fc800078ec0ff */
        /* <DEDUP_REMOVED lines=10> */
[----:B------:R-:W-:-:S13]  /*106f90*/  LOP3.LUT P6, RZ, R9, 0x400000, RZ, 0xc0, !PT ;  /* 0x0040000009ff7812 */ /* 0x000fda00078cc0ff */
[----:B------:R-:W-:Y:S02]  /*106fa0*/  @P6 LOP3.LUT R14, R14, 0x1, RZ, 0xfc, !PT ;  /* 0x000000010e0e6812 */ /* 0x000fe400078efcff */
[----:B------:R-:W-:Y:S02]  /*106fb0*/  LOP3.LUT P6, RZ, R9, 0x200000, RZ, 0xc0, !PT ;  /* 0x0020000009ff7812 */ /* 0x000fe400078cc0ff */
[----:B------:R-:W-:-:S11]  /*106fc0*/  LOP3.LUT R14, R14, 0xfffffffd, RZ, 0xc0, !PT ;  /* 0xfffffffd0e0e7812 */ /* 0x000fd600078ec0ff */
[----:B------:R-:W-:Y:S02]  /*106fd0*/  @P6 LOP3.LUT R14, R14, 0x2, RZ, 0xfc, !PT ;  /* 0x000000020e0e6812 */ /* 0x000fe400078efcff */
[----:B------:R-:W-:Y:S02]  /*106fe0*/  LOP3.LUT P6, RZ, R10, 0x800000, RZ, 0xc0, !PT ;  /* 0x008000000aff7812 */ /* 0x000fe400078cc0ff */
[----:B------:R-:W-:Y:S01]  /*106ff0*/  LOP3.LUT R14, R14, 0xfffffffb, RZ, 0xc0, !PT ;  /* 0xfffffffb0e0e7812 */ /* 0x000fe200078ec0ff */
[----:B---3--:R0:W-:Y:S10]  /*107000*/  @P3 STG.E.U8 desc[UR62][R6.64], R12 ;  /* 0x0000000c06003986 */ /* 0x0081f4000c10113e */
[----:B------:R-:W-:-:S02]  /*107010*/  @P6 LOP3.LUT R14, R14, 0x4, RZ, 0xfc, !PT ;  /* 0x000000040e0e6812 */ /* 0x000fc400078efcff */
[----:B------:R-:W-:Y:S02]  /*107020*/  LOP3.LUT P6, RZ, R10, 0x400000, RZ, 0xc0, !PT ;  /* 0x004000000aff7812 */ /* 0x000fe400078cc0ff */
[----:B0-----:R-:W-:Y:S02]  /*107030*/  PRMT R12, R28, 0x7770, RZ ;  /* 0x000077701c0c7816 */ /* 0x001fe400000000ff */
[----:B------:R-:W-:Y:S01]  /*107040*/  LOP3.LUT R14, R14, 0xfffffff7, RZ, 0xc0, !PT ;  /* 0xfffffff70e0e7812 */ /* 0x000fe200078ec0ff */
[----:B------:R-:W2:Y:S04]  /*107050*/  LDL.LU.64 R6, [R1+0x1060] ;  /* 0x0010600001067983 */ /* 0x000ea80000300a00 */
[----:B----4-:R-:W-:Y:S04]  /*107060*/  @P2 STG.E.U8 desc[UR62][R22.64], R12 ;  /* 0x0000000c16002986 */ /* 0x010fe8000c10113e */
[----:B------:R-:W3:Y:S01]  /*107070*/  LDL.LU R29, [R1+0xd0] ;  /* 0x0000d000011d7983 */ /* 0x000ee20000300800 */
[----:B------:R-:W-:-:S02]  /*107080*/  LOP3.LUT P3, RZ, R9, 0x2000000, RZ, 0xc0, !PT ;  /* 0x0200000009ff7812 */ /* 0x000fc4000786c0ff */
[C---:B------:R-:W-:Y:S01]  /*107090*/  LOP3.LUT P2, RZ, R9.reuse, 0x4000000, RZ, 0xc0, !PT ;  /* 0x0400000009ff7812 */ /* 0x040fe2000784c0ff */
[----:B------:R0:W-:Y:S01]  /*1070a0*/  STL.64 [R1+0x3670], R8 ;  /* 0x0036700801007387 */ /* 0x0001e20000100a00 */
[----:B------:R-:W-:Y:S02]  /*1070b0*/  @P6 LOP3.LUT R14, R14, 0x8, RZ, 0xfc, !PT ;  /* 0x000000080e0e6812 */ /* 0x000fe400078efcff */
[----:B------:R-:W-:Y:S02]  /*1070c0*/  LOP3.LUT P6, RZ, R9, 0x100000, RZ, 0xc0, !PT ;  /* 0x0010000009ff7812 */ /* 0x000fe400078cc0ff */
[----:B0-----:R-:W4:Y:S01]  /*1070d0*/  LDL.LU.64 R8, [R1+0x1070] ;  /* 0x0010700001087983 */ /* 0x001f220000300a00 */
[----:B------:R-:W-:Y:S02]  /*1070e0*/  LOP3.LUT P1, RZ, R10, 0x200000, RZ, 0xc0, !PT ;  /* 0x002000000aff7812 */ /* 0x000fe4000782c0ff */
[----:B------:R-:W-:-:S11]  /*1070f0*/  PRMT R12, R28, 0x7771, RZ ;  /* 0x000077711c0c7816 */ /* 0x000fd600000000ff */
[----:B------:R0:W-:Y:S02]  /*107100*/  @P1 STG.E.U8 desc[UR62][R26.64], R12 ;  /* 0x0000000c1a001986 */ /* 0x0001e4000c10113e */
[----:B0-----:R-:W-:-:S05]  /*107110*/  PRMT R12, R28, 0x7772, RZ ;  /* 0x000077721c0c7816 */ /* 0x001fca00000000ff */
[----:B------:R0:W-:Y:S02]  /*107120*/  @P0 STG.E.U8 desc[UR62][R24.64], R12 ;  /* 0x0000000c18000986 */ /* 0x0001e4000c10113e */
[----:B0-----:R-:W-:Y:S02]  /*107130*/  PRMT R12, R28, 0x7773, RZ ;  /* 0x000077731c0c7816 */ /* 0x001fe400000000ff */
[----:B----4-:R0:W-:Y:S04]  /*107140*/  STL.64 [R1+0x3678], R8 ;  /* 0x0036780801007387 */ /* 0x0101e80000100a00 */
[----:B0-----:R-:W4:Y:S04]  /*107150*/  LDL.LU.64 R8, [R1+0x1068] ;  /* 0x0010680001087983 */ /* 0x001f280000300a00 */
[----:B------:R0:W-:Y:S01]  /*107160*/  @P6 STG.E.U8 desc[UR62][R2.64], R12 ;  /* 0x0000000c02006986 */ /* 0x0001e2000c10113e */
[----:B------:R-:W-:-:S03]  /*107170*/  LOP3.LUT P6, RZ, R14, 0x8, RZ, 0xc0, !PT ;  /* 0x000000080eff7812 */ /* 0x000fc600078cc0ff */
[----:B------:R-:W3:Y:S04]  /*107180*/  LDL.LU.64 R16, [R1+0x1080] ;  /* 0x0010800001107983 */ /* 0x000ee80000300a00 */
[----:B------:R-:W3:Y:S04]  /*107190*/  LDL.LU.64 R18, [R1+0x1088] ;  /* 0x0010880001127983 */ /* 0x000ee80000300a00 */
[----:B------:R-:W3:Y:S04]  /*1071a0*/  LDL.LU.64 R20, [R1+0x1090] ;  /* 0x0010900001147983 */ /* 0x000ee80000300a00 */
[----:B------:R-:W3:Y:S04]  /*1071b0*/  LDL.LU.64 R22, [R1+0x1098] ;  /* 0x0010980001167983 */ /* 0x000ee80000300a00 */
[----:B------:R-:W3:Y:S04]  /*1071c0*/  LDL.LU.64 R26, [R1+0x10a0] ;  /* 0x0010a000011a7983 */ /* 0x000ee80000300a00 */
[----:B------:R-:W3:Y:S04]  /*1071d0*/  LDL.LU.64 R24, [R1+0x10a8] ;  /* 0x0010a80001187983 */ /* 0x000ee80000300a00 */
[----:B------:R-:W3:Y:S01]  /*1071e0*/  LDL.LU R28, [R1+0xd8] ;  /* 0x0000d800011c7983 */ /* 0x000ee20000300800 */
[----:B0-----:R-:W-:-:S03]  /*1071f0*/  PRMT R12, R13, 0x7770, RZ ;  /* 0x000077700d0c7816 */ /* 0x001fc600000000ff */
[----:B------:R-:W3:Y:S04]  /*107200*/  LDL.LU.64 R2, [R1+0x10b0] ;  /* 0x0010b00001027983 */ /* 0x000ee80000300a00 */
[----:B------:R0:W-:Y:S01]  /*107210*/  @P6 STG.E.U8 desc[UR62][R4.64], R12 ;  /* 0x0000000c04006986 */ /* 0x0001e2000c10113e */
[C---:B------:R-:W-:Y:S02]  /*107220*/  LOP3.LUT P6, RZ, R14.reuse, 0x4, RZ, 0xc0, !PT ;  /* 0x000000040eff7812 */ /* 0x040fe400078cc0ff */
[----:B0-----:R-:W-:Y:S01]  /*107230*/  PRMT R12, R13, 0x7771, RZ ;  /* 0x000077710d0c7816 */ /* 0x001fe200000000ff */
[----:B------:R-:W3:Y:S10]  /*107240*/  LDL.LU.64 R4, [R1+0x10b8] ;  /* 0x0010b80001047983 */ /* 0x000ef40000300a00 */
[----:B--2---:R0:W-:Y:S01]  /*107250*/  @P6 STG.E.U8 desc[UR62][R6.64], R12 ;  /* 0x0000000c06006986 */ /* 0x0041e2000c10113e */
[----:B------:R-:W-:-:S02]  /*107260*/  LOP3.LUT P6, RZ, R14, 0x2, RZ, 0xc0, !PT ;  /* 0x000000020eff7812 */ /* 0x000fc400078cc0ff */
[----:B0-----:R-:W-:Y:S01]  /*107270*/  PRMT R12, R13, 0x7772, RZ ;  /* 0x000077720d0c7816 */ /* 0x001fe200000000ff */
[----:B------:R-:W2:Y:S10]  /*107280*/  LDL.LU.64 R6, [R1+0x10c0] ;  /* 0x0010c00001067983 */ /* 0x000eb40000300a00 */
[----:B----4-:R0:W-:Y:S04]  /*107290*/  @P6 STG.E.U8 desc[UR62][R8.64], R12 ;  /* 0x0000000c08006986 */ /* 0x0101e8000c10113e */
[----:B0-----:R-:W4:Y:S01]  /*1072a0*/  LDL.LU.64 R8, [R1+0x3678] ;  /* 0x0036780001087983 */ /* 0x001f220000300a00 */
[----:B------:R-:W-:-:S03]  /*1072b0*/  LOP3.LUT P6, RZ, R14, 0x1, RZ, 0xc0, !PT ;  /* 0x000000010eff7812 */ /* 0x000fc600078cc0ff */
[----:B------:R-:W2:Y:S01]  /*1072c0*/  LDL.LU.64 R14, [R1+0x1078] ;  /* 0x00107800010e7983 */ /* 0x000ea20000300a00 */
[----:B------:R-:W-:Y:S02]  /*1072d0*/  PRMT R12, R13, 0x7773, RZ ;  /* 0x000077730d0c7816 */ /* 0x000fe400000000ff */
[C---:B------:R-:W-:Y:S02]  /*1072e0*/  LOP3.LUT P5, RZ, R10.reuse, 0x4000000, RZ, 0xc0, !PT ;  /* 0x040000000aff7812 */ /* 0x040fe400078ac0ff */
[C---:B------:R-:W-:Y:S02]  /*1072f0*/  LOP3.LUT P4, RZ, R10.reuse, 0x8000000, RZ, 0xc0, !PT ;  /* 0x080000000aff7812 */ /* 0x040fe4000788c0ff */
[C---:B------:R-:W-:Y:S02]  /*107300*/  LOP3.LUT P1, RZ, R10.reuse, 0x10000000, RZ, 0xc0, !PT ;  /* 0x100000000aff7812 */ /* 0x040fe4000782c0ff */
[----:B------:R-:W-:Y:S01]  /*107310*/  LOP3.LUT P0, RZ, R10, 0x20000000, RZ, 0xc0, !PT ;  /* 0x200000000aff7812 */ /* 0x000fe2000780c0ff */
[----:B----4-:R3:W-:Y:S01]  /*107320*/  @P6 STG.E.U8 desc[UR62][R8.64], R12 ;  /* 0x0000000c08006986 */ /* 0x0107e2000c10113e */
[----:B------:R-:W-:-:S02]  /*107330*/  LOP3.LUT P6, RZ, R11, 0x80000000, RZ, 0xc0, !PT ;  /* 0x800000000bff7812 */ /* 0x000fc400078cc0ff */
[----:B---3--:R-:W-:Y:S01]  /*107340*/  PRMT R12, R29, 0x7770, RZ ;  /* 0x000077701d0c7816 */ /* 0x008fe200000000ff */
[----:B------:R-:W3:Y:S10]  /*107350*/  LDL.LU.64 R8, [R1+0x3670] ;  /* 0x0036700001087983 */ /* 0x000ef40000300a00 */
[----:B--2---:R0:W-:Y:S01]  /*107360*/  @P6 STG.E.U8 desc[UR62][R14.64], R12 ;  /* 0x0000000c0e006986 */ /* 0x0041e2000c10113e */
[----:B------:R-:W-:-:S02]  /*107370*/  LOP3.LUT P6, RZ, R11, 0x40000000, RZ, 0xc0, !PT ;  /* 0x400000000bff7812 */ /* 0x000fc400078cc0ff */
        /* <DEDUP_REMOVED lines=19> */
[----:B0-----:R-:W-:Y:S02]  /*1074b0*/  PRMT R12, R28, 0x7771, RZ ;  /* 0x000077711c0c7816 */ /* 0x001fe400000000ff */
[----:B------:R-:W4:Y:S04]  /*1074c0*/  LDL.LU.64 R4, [R1+0x10c8] ;  /* 0x0010c80001047983 */ /* 0x000f280000300a00 */
[----:B------:R0:W-:Y:S04]  /*1074d0*/  @P0 STG.E.U8 desc[UR62][R6.64], R12 ;  /* 0x0000000c06000986 */ /* 0x0001e8000c10113e */
[----:B0-----:R-:W4:Y:S01]  /*1074e0*/  LDL.LU.64 R6, [R1+0x10d0] ;  /* 0x0010d00001067983 */ /* 0x001f220000300a00 */
[----:B------:R-:W-:-:S03]  /*1074f0*/  LOP3.LUT R11, R11, 0xffefffff, RZ, 0xc0, !PT ;  /* 0xffefffff0b0b7812 */ /* 0x000fc600078ec0ff */
[----:B------:R-:W4:Y:S04]  /*107500*/  LDL.LU.64 R26, [R1+0x10d8] ;  /* 0x0010d800011a7983 */ /* 0x000f280000300a00 */
[----:B------:R-:W4:Y:S04]  /*107510*/  LDL.LU.64 R24, [R1+0x10e0] ;  /* 0x0010e00001187983 */ /* 0x000f280000300a00 */
[----:B------:R-:W4:Y:S04]  /*107520*/  LDL.LU.64 R2, [R1+0x10e8] ;  /* 0x0010e80001027983 */ /* 0x000f280000300a00 */
[----:B------:R-:W4:Y:S01]  /*107530*/  LDL.LU R29, [R1+0xdc] ;  /* 0x0000dc00011d7983 */ /* 0x000f220000300800 */
[----:B---3--:R-:W-:-:S13]  /*107540*/  LOP3.LUT P6, RZ, R8, 0x2, RZ, 0xc0, !PT ;  /* 0x0000000208ff7812 */ /* 0x008fda00078cc0ff */
[----:B------:R-:W-:-:S04]  /*107550*/  @P6 LOP3.LUT R11, R11, 0x100000, RZ, 0xfc, !PT ;  /* 0x001000000b0b6812 */ /* 0x000fc800078efcff */
[----:B------:R-:W-:Y:S02]  /*107560*/  LOP3.LUT R11, R11, 0xffdfffff, RZ, 0xc0, !PT ;  /* 0xffdfffff0b0b7812 */ /* 0x000fe400078ec0ff */
[C---:B------:R-:W-:Y:S02]  /*107570*/  LOP3.LUT P3, RZ, R9.reuse, 0x8000000, RZ, 0xc0, !PT ;  /* 0x0800000009ff7812 */ /* 0x040fe4000786c0ff */
        /* <DEDUP_REMOVED lines=43> */
[----:B------:R-:W2:Y:S04]  /*107830*/  LDL.LU R21, [R1+0xc4] ;  /* 0x0000c40001157983 */ /* 0x000ea80000300800 */
[----:B------:R-:W2:Y:S04]  /*107840*/  LDL.LU.64 R14, [R1+0x1118] ;  /* 0x00111800010e7983 */ /* 0x000ea80000300a00 */
[----:B------:R-:W2:Y:S04]  /*107850*/  LDL.LU.64 R16, [R1+0x1120] ;  /* 0x0011200001107983 */ /* 0x000ea80000300a00 */
[----:B------:R-:W2:Y:S04]  /*107860*/  LDL.LU R28, [R1+0xc8] ;  /* 0x0000c800011c7983 */ /* 0x000ea80000300800 */
[----:B------:R-:W2:Y:S04]  /*107870*/  LDL.LU.64 R18, [R1+0x1128] ;  /* 0x0011280001127983 */ /* 0x000ea80000300a00 */
[----:B------:R-:W2:Y:S04]  /*107880*/  LDL.LU.64 R22, [R1+0x1130] ;  /* 0x0011300001167983 */ /* 0x000ea80000300a00 */
[----:B------:R-:W2:Y:S04]  /*107890*/  LDL.LU.64 R26, [R1+0x1138] ;  /* 0x00113800011a7983 */ /* 0x000ea80000300a00 */
[----:B------:R-:W2:Y:S01]  /*1078a0*/  LDL.LU.64 R24, [R1+0x1140] ;  /* 0x0011400001187983 */ /* 0x000ea20000300a00 */
[----:B0-----:R-:W-:-:S03]  /*1078b0*/  PRMT R9, R29, 0x7773, RZ ;  /* 0x000077731d097816 */ /* 0x001fc600000000ff */
[----:B------:R-:W2:Y:S04]  /*1078c0*/  LDL.LU.64 R2, [R1+0x1148] ;  /* 0x0011480001027983 */ /* 0x000ea80000300a00 */
[----:B------:R3:W-:Y:S01]  /*1078d0*/  @P6 STG.E.U8 desc[UR62][R4.64], R9 ;  /* 0x0000000904006986 */ /* 0x0007e2000c10113e */
[C---:B------:R-:W-:Y:S02]  /*1078e0*/  LOP3.LUT P6, RZ, R11.reuse, 0x4000000, RZ, 0xc0, !PT ;  /* 0x040000000bff7812 */ /* 0x040fe400078cc0ff */
[----:B---3--:R-:W-:Y:S01]  /*1078f0*/  PRMT R9, R20, 0x7770, RZ ;  /* 0x0000777014097816 */ /* 0x008fe200000000ff */
[----:B------:R-:W3:Y:S04]  /*107900*/  LDL.LU.64 R4, [R1+0x1150] ;  /* 0x0011500001047983 */ /* 0x000ee80000300a00 */
[----:B------:R-:W3:Y:S06]  /*107910*/  LDL.LU R29, [R1+0xcc] ;  /* 0x0000cc00011d7983 */ /* 0x000eec0000300800 */
[----:B----4-:R0:W-:Y:S01]  /*107920*/  @P6 STG.E.U8 desc[UR62][R6.64], R9 ;  /* 0x0000000906006986 */ /* 0x0101e2000c10113e */
[----:B------:R-:W-:-:S02]  /*107930*/  LOP3.LUT P6, RZ, R11, 0x2000000, RZ, 0xc0, !PT ;  /* 0x020000000bff7812 */ /* 0x000fc400078cc0ff */
[----:B0-----:R-:W-:Y:S01]  /*107940*/  PRMT R9, R20, 0x7771, RZ ;  /* 0x0000777114097816 */ /* 0x001fe200000000ff */
        /* <DEDUP_REMOVED lines=35> */
[----:B---3--:R0:W-:Y:S02]  /*107b80*/  @P1 STG.E.U8 desc[UR62][R4.64], R9 ;  /* 0x0000000904001986 */ /* 0x0081e4000c10113e */
[----:B0-----:R-:W-:-:S02]  /*107b90*/  PRMT R9, R29, 0x7770, RZ ;  /* 0x000077701d097816 */ /* 0x001fc400000000ff */
[----:B------:R-:W3:Y:S04]  /*107ba0*/  LDL.LU.64 R4, [R1+0x1168] ;  /* 0x0011680001047983 */ /* 0x000ee80000300a00 */
[----:B----4-:R0:W-:Y:S04]  /*107bb0*/  @P0 STG.E.U8 desc[UR62][R6.64], R9 ;  /* 0x0000000906000986 */ /* 0x0101e8000c10113e */
[----:B0-----:R-:W4:Y:S01]  /*107bc0*/  LDL.LU.64 R6, [R1+0x12b0] ;  /* 0x0012b00001067983 */ /* 0x001f220000300a00 */
[----:B------:R-:W-:Y:S02]  /*107bd0*/  LOP3.LUT P3, RZ, R0, 0x80, RZ, 0xc0, !PT ;  /* 0x0000008000ff7812 */ /* 0x000fe4000786c0ff */
[----:B------:R-:W-:-:S02]  /*107be0*/  LOP3.LUT P0, RZ, R8, 0x20, RZ, 0xc0, !PT ;  /* 0x0000002008ff7812 */ /* 0x000fc4000780c0ff */
[C---:B------:R-:W-:Y:S02]  /*107bf0*/  PRMT R9, R29.reuse, 0x7771, RZ ;  /* 0x000077711d097816 */ /* 0x040fe400000000ff */
[----:B------:R-:W-:Y:S01]  /*107c00*/  LOP3.LUT P1, RZ, R8, 0x40, RZ, 0xc0, !PT ;  /* 0x0000004008ff7812 */ /* 0x000fe2000782c0ff */
[----:B------:R-:W4:Y:S04]  /*107c10*/  LDL.LU.64 R26, [R1+0x12b8] ;  /* 0x0012b800011a7983 */ /* 0x000f280000300a00 */
[----:B------:R-:W4:Y:S04]  /*107c20*/  LDL.LU.64 R24, [R1+0x12c0] ;  /* 0x0012c00001187983 */ /* 0x000f280000300a00 */
[----:B------:R-:W4:Y:S04]  /*107c30*/  LDL.LU R12, [R1+0xb0] ;  /* 0x0000b000010c7983 */ /* 0x000f280000300800 */
[----:B--2---:R0:W-:Y:S02]  /*107c40*/  @P3 STG.E.U8 desc[UR62][R2.64], R9 ;  /* 0x0000000902003986 */ /* 0x0041e4000c10113e */
[----:B0-----:R-:W-:-:S02]  /*107c50*/  PRMT R9, R29, 0x7772, RZ ;  /* 0x000077721d097816 */ /* 0x001fc400000000ff */
[----:B------:R-:W2:Y:S04]  /*107c60*/  LDL.LU.64 R2, [R1+0x12c8] ;  /* 0x0012c80001027983 */ /* 0x000ea80000300a00 */
[----:B------:R-:W2:Y:S04]  /*107c70*/  LDL.LU R13, [R1+0xb4] ;  /* 0x0000b400010d7983 */ /* 0x000ea80000300800 */
[----:B---3--:R0:W-:Y:S02]  /*107c80*/  @P0 STG.E.U8 desc[UR62][R4.64], R9 ;  /* 0x0000000904000986 */ /* 0x0081e4000c10113e */
[----:B0-----:R-:W-:-:S02]  /*107c90*/  PRMT R9, R29, 0x7773, RZ ;  /* 0x000077731d097816 */ /* 0x001fc400000000ff */
[----:B------:R-:W3:Y:S04]  /*107ca0*/  LDL.LU.64 R4, [R1+0x12d0] ;  /* 0x0012d00001047983 */ /* 0x000ee80000300a00 */
[----:B----4-:R0:W-:Y:S04]  /*107cb0*/  @P1 STG.E.U8 desc[UR62][R6.64], R9 ;  /* 0x0000000906001986 */ /* 0x0101e8000c10113e */
        /* <DEDUP_REMOVED lines=24> */
[----:B------:R-:W-:Y:S02]  /*107e40*/  LOP3.LUT P2, RZ, R0, 0x100, RZ, 0xc0, !PT ;  /* 0x0000010000ff7812 */ /* 0x000fe4000784c0ff */
[----:B------:R-:W-:Y:S02]  /*107e50*/  PRMT R9, R12, 0x7770, RZ ;  /* 0x000077700c097816 */ /* 0x000fe400000000ff */
[----:B------:R-:W-:Y:S01]  /*107e60*/  LOP3.LUT R11, R11, 0xfffbffff, RZ, 0xc0, !PT ;  /* 0xfffbffff0b0b7812 */ /* 0x000fe200078ec0ff */
[----:B------:R-:W4:Y:S04]  /*107e70*/  LDL.LU.64 R14, [R1+0x12f0] ;  /* 0x0012f000010e7983 */ /* 0x000f280000300a00 */
[----:B------:R-:W4:Y:S04]  /*107e80*/  LDL.LU R28, [R1+0xb8] ;  /* 0x0000b800011c7983 */ /* 0x000f280000300800 */
[----:B------:R-:W4:Y:S04]  /*107e90*/  LDL.LU.64 R16, [R1+0x12f8] ;  /* 0x0012f80001107983 */ /* 0x000f280000300a00 */
[----:B------:R-:W4:Y:S04]  /*107ea0*/  LDL.LU.64 R18, [R1+0x1300] ;  /* 0x0013000001127983 */ /* 0x000f280000300a00 */
[----:B------:R-:W4:Y:S04]  /*107eb0*/  LDL.LU R29, [R1+0xbc] ;  /* 0x0000bc00011d7983 */ /* 0x000f280000300800 */
[----:B------:R-:W4:Y:S04]  /*107ec0*/  LDL.LU.64 R20, [R1+0x1308] ;  /* 0x0013080001147983 */ /* 0x000f280000300a00 */
[----:B------:R-:W4:Y:S01]  /*107ed0*/  LDL.LU.64 R22, [R1+0x1310] ;  /* 0x0013100001167983 */ /* 0x000f220000300a00 */
[----:B------:R-:W-:-:S02]  /*107ee0*/  @P6 LOP3.LUT R11, R11, 0x40000, RZ, 0xfc, !PT ;  /* 0x000400000b0b6812 */ /* 0x000fc400078efcff */
[----:B------:R-:W-:Y:S02]  /*107ef0*/  LOP3.LUT P6, RZ, R8, 0x80, RZ, 0xc0, !PT ;  /* 0x0000008008ff7812 */ /* 0x000fe400078cc0ff */
[----:B------:R-:W-:Y:S01]  /*107f00*/  LOP3.LUT R11, R11, 0xfff7ffff, RZ, 0xc0, !PT ;  /* 0xfff7ffff0b0b7812 */ /* 0x000fe200078ec0ff */
[----:B------:R0:W-:Y:S10]  /*107f10*/  @P2 STG.E.U8 desc[UR62][R26.64], R9 ;  /* 0x000000091a002986 */ /* 0x0001f4000c10113e */
[----:B------:R-:W-:-:S02]  /*107f20*/  @P6 LOP3.LUT R11, R11, 0x80000, RZ, 0xfc, !PT ;  /* 0x000800000b0b6812 */ /* 0x000fc400078efcff */
        /* <DEDUP_REMOVED lines=8> */
[----:B------:R-:W-:-:S02]  /*107fb0*/  LOP3.LUT P6, RZ, R11, 0x40000, RZ, 0xc0, !PT ;  /* 0x000400000bff7812 */ /* 0x000fc400078cc0ff */
[----:B0-----:R-:W-:Y:S01]  /*107fc0*/  PRMT R9, R12, 0x7773, RZ ;  /* 0x000077730c097816 */ /* 0x001fe200000000ff */
[----:B------:R-:W2:Y:S10]  /*107fd0*/  LDL.LU.64 R2, [R1+0x1328] ;  /* 0x0013280001027983 */ /* 0x000eb40000300a00 */
[----:B---3--:R0:W-:Y:S01]  /*107fe0*/  @P6 STG.E.U8 desc[UR62][R4.64], R9 ;  /* 0x0000000904006986 */ /* 0x0081e2000c10113e */
[----:B------:R-:W-:-:S02]  /*107ff0*/  LOP3.LUT P6, RZ, R11, 0x20000, RZ, 0xc0, !PT ;  /* 0x000200000bff7812 */ /* 0x000fc400078cc0ff */
        /* <DEDUP_REMOVED lines=9> */
[----:B------:R-:W-:Y:S02]  /*108090*/  PRMT R9, R13, 0x7772, RZ ;  /* 0x000077720d097816 */ /* 0x000fe400000000ff */
[C---:B------:R-:W-:Y:S02]  /*1080a0*/  LOP3.LUT P5, RZ, R8.reuse, 0x800, RZ, 0xc0, !PT ;  /* 0x0000080008ff7812 */ /* 0x040fe400078ac0ff */
[----:B------:R-:W-:-:S02]  /*1080b0*/  LOP3.LUT P4, RZ, R8, 0x1000, RZ, 0xc0, !PT ;  /* 0x0000100008ff7812 */ /* 0x000fc4000788c0ff */
[C---:B------:R-:W-:Y:S02]  /*1080c0*/  LOP3.LUT P3, RZ, R0.reuse, 0x4000, RZ, 0xc0, !PT ;  /* 0x0000400000ff7812 */ /* 0x040fe4000786c0ff */
[----:B------:R-:W-:Y:S02]  /*1080d0*/  LOP3.LUT P0, RZ, R0, 0x8000, RZ, 0xc0, !PT ;  /* 0x0000800000ff7812 */ /* 0x000fe4000780c0ff */
[C---:B------:R-:W-:Y:S02]  /*1080e0*/  LOP3.LUT P1, RZ, R8.reuse, 0x2000, RZ, 0xc0, !PT ;  /* 0x0000200008ff7812 */ /* 0x040fe4000782c0ff */
[----:B------:R-:W-:Y:S01]  /*1080f0*/  LOP3.LUT P2, RZ, R8, 0x4000, RZ, 0xc0, !PT ;  /* 0x0000400008ff7812 */ /* 0x000fe2000784c0ff */
[----:B----4-:R0:W-:Y:S01]  /*108100*/  @P6 STG.E.U8 desc[UR62][R6.64], R9 ;  /* 0x0000000906006986 */ /* 0x0101e2000c10113e */
[----:B------:R-:W-:Y:S02]  /*108110*/  LOP3.LUT P6, RZ, R11, 0x4000, RZ, 0xc0, !PT ;  /* 0x000040000bff7812 */ /* 0x000fe400078cc0ff */
[----:B0-----:R-:W-:Y:S01]  /*108120*/  PRMT R9, R13, 0x7773, RZ ;  /* 0x000077730d097816 */ /* 0x001fe200000000ff */
[----:B------:R-:W4:Y:S10]  /*108130*/  LDL.LU.64 R6, [R1+0x3640] ;  /* 0x0036400001067983 */ /* 0x000f340000300a00 */
        /* <DEDUP_REMOVED lines=16> */
[----:B--2---:R0:W-:Y:S02]  /*108240*/  @P1 STG.E.U8 desc[UR62][R2.64], R9 ;  /* 0x0000000902001986 */ /* 0x0041e4000c10113e */
[----:B0-----:R-:W-:-:S05]  /*108250*/  PRMT R9, R29, 0x7773, RZ ;  /* 0x000077731d097816 */ /* 0x001fca00000000ff */
[----:B---3--:R0:W-:Y:S04]  /*108260*/  @P2 STG.E.U8 desc[UR62][R4.64], R9 ;  /* 0x0000000904002986 */ /* 0x0081e8000c10113e */
[----:B0-----:R-:W2:Y:S04]  /*108270*/  LDL.LU.64 R4, [R1+0x1338] ;  /* 0x0013380001047983 */ /* 0x001ea80000300a00 */
[----:B------:R-:W3:Y:S04]  /*108280*/  LDL.LU.64 R16, [R1+0x1340] ;  /* 0x0013400001107983 */ /* 0x000ee80000300a00 */
[----:B------:R-:W2:Y:S04]  /*108290*/  LDL.LU.64 R18, [R1+0x1348] ;  /* 0x0013480001127983 */ /* 0x000ea80000300a00 */
[----:B------:R-:W2:Y:S04]  /*1082a0*/  LDL.LU R28, [R1+0x90] ;  /* 0x00009000011c7983 */ /* 0x000ea80000300800 */
[----:B------:R-:W3:Y:S01]  /*1082b0*/  LDL.LU.64 R22, [R1+0x1350] ;  /* 0x0013500001167983 */ /* 0x000ee20000300a00 */
[----:B------:R-:W-:-:S02]  /*1082c0*/  LOP3.LUT P4, RZ, R0, 0x1000000, RZ, 0xc0, !PT ;  /* 0x0100000000ff7812 */ /* 0x000fc4000788c0ff */
[----:B------:R-:W-:Y:S02]  /*1082d0*/  LOP3.LUT R11, R11, 0xffffffdf, RZ, 0xc0, !PT ;  /* 0xffffffdf0b0b7812 */ /* 0x000fe400078ec0ff */
[C---:B------:R-:W-:Y:S02]  /*1082e0*/  LOP3.LUT P0, RZ, R0.reuse, 0x10000, RZ, 0xc0, !PT ;  /* 0x0001000000ff7812 */ /* 0x040fe4000780c0ff */
[----:B------:R-:W-:Y:S02]  /*1082f0*/  LOP3.LUT P1, RZ, R0, 0x20000, RZ, 0xc0, !PT ;  /* 0x0002000000ff7812 */ /* 0x000fe4000782c0ff */
[C---:B------:R-:W-:Y:S02]  /*108300*/  LOP3.LUT P5, RZ, R8.reuse, 0x8000, RZ, 0xc0, !PT ;  /* 0x0000800008ff7812 */ /* 0x040fe400078ac0ff */
[----:B------:R-:W-:Y:S01]  /*108310*/  LOP3.LUT P3, RZ, R8, 0x10000, RZ, 0xc0, !PT ;  /* 0x0001000008ff7812 */ /* 0x000fe2000786c0ff */
[----:B------:R-:W3:Y:S04]  /*108320*/  LDL.LU.64 R26, [R1+0x1358] ;  /* 0x00135800011a7983 */ /* 0x000ee80000300a00 */
[----:B------:R-:W3:Y:S04]  /*108330*/  LDL.LU.64 R24, [R1+0x1360] ;  /* 0x0013600001187983 */ /* 0x000ee80000300a00 */
[----:B------:R-:W3:Y:S04]  /*108340*/  LDL.LU.64 R2, [R1+0x1368] ;  /* 0x0013680001027983 */ /* 0x000ee80000300a00 */
[----:B------:R-:W3:Y:S01]  /*108350*/  LDL.LU R21, [R1+0x94] ;  /* 0x0000940001157983 */ /* 0x000ee20000300800 */
        /* <DEDUP_REMOVED lines=19> */
[C---:B0-----:R-:W-:Y:S02]  /*108490*/  PRMT R8, R28.reuse, 0x7771, RZ ;  /* 0x000077711c087816 */ /* 0x041fe400000000ff */
[----:B------:R-:W2:Y:S04]  /*1084a0*/  LDL.LU.64 R4, [R1+0x1370] ;  /* 0x0013700001047983 */ /* 0x000ea80000300a00 */
[----:B------:R-:W2:Y:S04]  /*1084b0*/  LDL.LU R29, [R1+0x98] ;  /* 0x00009800011d7983 */ /* 0x000ea80000300800 */
[----:B------:R-:W2:Y:S04]  /*1084c0*/  LDL.LU.64 R14, [R1+0x1378] ;  /* 0x00137800010e7983 */ /* 0x000ea80000300a00 */
[----:B---3--:R0:W-:Y:S02]  /*1084d0*/  @P1 STG.E.U8 desc[UR62][R16.64], R8 ;  /* 0x0000000810001986 */ /* 0x0081e4000c10113e */
[----:B0-----:R-:W-:-:S05]  /*1084e0*/  PRMT R8, R28, 0x7772, RZ ;  /* 0x000077721c087816 */ /* 0x001fca00000000ff */
[----:B------:R0:W-:Y:S02]  /*1084f0*/  @P5 STG.E.U8 desc[UR62][R18.64], R8 ;  /* 0x0000000812005986 */ /* 0x0001e4000c10113e */
[----:B0-----:R-:W-:-:S05]  /*108500*/  PRMT R8, R28, 0x7773, RZ ;  /* 0x000077731c087816 */ /* 0x001fca00000000ff */
[----:B------:R0:W-:Y:S04]  /*108510*/  @P3 STG.E.U8 desc[UR62][R22.64], R8 ;  /* 0x0000000816003986 */ /* 0x0001e8000c10113e */
[----:B0-----:R-:W3:Y:S01]  /*108520*/  LDL.LU.64 R22, [R1+0x1388] ;  /* 0x0013880001167983 */ /* 0x001ee20000300a00 */
[----:B------:R-:W-:Y:S02]  /*108530*/  LOP3.LUT P2, RZ, R0, 0x40000, RZ, 0xc0, !PT ;  /* 0x0004000000ff7812 */ /* 0x000fe4000784c0ff */
[----:B------:R-:W-:Y:S02]  /*108540*/  LOP3.LUT R11, R11, 0xfffff7ff, RZ, 0xc0, !PT ;  /* 0xfffff7ff0b0b7812 */ /* 0x000fe400078ec0ff */
[----:B------:R-:W-:Y:S02]  /*108550*/  PRMT R8, R21, 0x7770, RZ ;  /* 0x0000777015087816 */ /* 0x000fe400000000ff */
[----:B------:R-:W-:-:S02]  /*108560*/  @P4 LOP3.LUT R11, R11, 0x800, RZ, 0xfc, !PT ;  /* 0x000008000b0b4812 */ /* 0x000fc400078efcff */
[----:B------:R-:W-:-:S05]  /*108570*/  LOP3.LUT P4, RZ, R0, 0x80000, RZ, 0xc0, !PT ;  /* 0x0008000000ff7812 */ /* 0x000fca000788c0ff */
[----:B------:R0:W-:Y:S02]  /*108580*/  @P2 STG.E.U8 desc[UR62][R26.64], R8 ;  /* 0x000000081a002986 */ /* 0x0001e4000c10113e */
[----:B0-----:R-:W-:-:S06]  /*108590*/  PRMT R8, R21, 0x7771, RZ ;  /* 0x0000777115087816 */ /* 0x001fcc00000000ff */
[----:B------:R0:W-:Y:S01]  /*1085a0*/  @P4 STG.E.U8 desc[UR62][R24.64], R8 ;  /* 0x0000000818004986 */ /* 0x0001e2000c10113e */
[----:B------:R-:W-:Y:S02]  /*1085b0*/  LOP3.LUT P4, RZ, R11, 0x800, RZ, 0xc0, !PT ;  /* 0x000008000bff7812 */ /* 0x000fe4000788c0ff */
[----:B0-----:R-:W-:Y:S01]  /*1085c0*/  PRMT R8, R21, 0x7772, RZ ;  /* 0x0000777215087816 */ /* 0x001fe200000000ff */
[----:B---3--:R0:W-:Y:S04]  /*1085d0*/  STL.64 [R1+0x3638], R22 ;  /* 0x0036381601007387 */ /* 0x0081e80000100a00 */
[----:B0-----:R-:W3:Y:S06]  /*1085e0*/  LDL.LU.64 R22, [R1+0x1380] ;  /* 0x0013800001167983 */ /* 0x001eec0000300a00 */
[----:B------:R0:W-:Y:S01]  /*1085f0*/  @P4 STG.E.U8 desc[UR62][R2.64], R8 ;  /* 0x0000000802004986 */ /* 0x0001e2000c10113e */
[----:B------:R-:W-:-:S03]  /*108600*/  LOP3.LUT P4, RZ, R11, 0x400, RZ, 0xc0, !PT ;  /* 0x000004000bff7812 */ /* 0x000fc6000788c0ff */
[----:B------:R-:W4:Y:S04]  /*108610*/  LDL.LU.64 R26, [R1+0x1390] ;  /* 0x00139000011a7983 */ /* 0x000f280000300a00 */
[----:B------:R-:W4:Y:S04]  /*108620*/  LDL.LU R28, [R1+0x9c] ;  /* 0x00009c00011c7983 */ /* 0x000f280000300800 */
[----:B------:R-:W4:Y:S01]  /*108630*/  LDL.LU.64 R24, [R1+0x1398] ;  /* 0x0013980001187983 */ /* 0x000f220000300a00 */
[----:B0-----:R-:W-:-:S03]  /*108640*/  PRMT R8, R21, 0x7773, RZ ;  /* 0x0000777315087816 */ /* 0x001fc600000000ff */
[----:B------:R-:W4:Y:S04]  /*108650*/  LDL.LU.64 R2, [R1+0x13a0] ;  /* 0x0013a00001027983 */ /* 0x000f280000300a00 */
[----:B------:R-:W4:Y:S04]  /*108660*/  LDL.LU.64 R18, [R1+0x13a8] ;  /* 0x0013a80001127983 */ /* 0x000f280000300a00 */
[----:B--2---:R0:W-:Y:S01]  /*108670*/  @P4 STG.E.U8 desc[UR62][R4.64], R8 ;  /* 0x0000000804004986 */ /* 0x0041e2000c10113e */
[----:B------:R-:W-:Y:S02]  /*108680*/  LOP3.LUT P4, RZ, R11, 0x200, RZ, 0xc0, !PT ;  /* 0x000002000bff7812 */ /* 0x000fe4000788c0ff */
[----:B0-----:R-:W-:Y:S01]  /*108690*/  PRMT R8, R29, 0x7770, RZ ;  /* 0x000077701d087816 */ /* 0x001fe200000000ff */
[----:B------:R-:W2:Y:S04]  /*1086a0*/  LDL.LU.64 R4, [R1+0x13b0] ;  /* 0x0013b00001047983 */ /* 0x000ea80000300a00 */
[----:B------:R-:W2:Y:S04]  /*1086b0*/  LDL.LU.64 R20, [R1+0x13b8] ;  /* 0x0013b80001147983 */ /* 0x000ea80000300a00 */
[----:B------:R-:W2:Y:S04]  /*1086c0*/  LDL.LU R13, [R1+0x80] ;  /* 0x00008000010d7983 */ /* 0x000ea80000300800 */
[----:B------:R-:W2:Y:S04]  /*1086d0*/  LDL.LU R16, [R1+0xa4] ;  /* 0x0000a40001107983 */ /* 0x000ea80000300800 */
[----:B------:R0:W-:Y:S01]  /*1086e0*/  @P4 STG.E.U8 desc[UR62][R14.64], R8 ;  /* 0x000000080e004986 */ /* 0x0001e2000c10113e */
[----:B------:R-:W-:-:S02]  /*1086f0*/  LOP3.LUT P4, RZ, R11, 0x100, RZ, 0xc0, !PT ;  /* 0x000001000bff7812 */ /* 0x000fc4000788c0ff */
[----:B0-----:R-:W-:Y:S01]  /*108700*/  PRMT R8, R29, 0x7771, RZ ;  /* 0x000077711d087816 */ /* 0x001fe200000000ff */
[----:B------:R-:W2:Y:S04]  /*108710*/  LDL.LU.64 R14, [R1+0x13c0] ;  /* 0x0013c000010e7983 */ /* 0x000ea80000300a00 */
[----:B------:R-:W2:Y:S06]  /*108720*/  LDL.LU R17, [R1+0xac] ;  /* 0x0000ac0001117983 */ /* 0x000eac0000300800 */
[----:B---3--:R0:W-:Y:S04]  /*108730*/  @P4 STG.E.U8 desc[UR62][R22.64], R8 ;  /* 0x0000000816004986 */ /* 0x0081e8000c10113e */
[----:B0-----:R-:W3:Y:S01]  /*108740*/  LDL.LU.64 R22, [R1+0x3638] ;  /* 0x0036380001167983 */ /* 0x001ee20000300a00 */
[----:B------:R-:W-:-:S02]  /*108750*/  LOP3.LUT P4, RZ, R11, 0x80, RZ, 0xc0, !PT ;  /* 0x000000800bff7812 */ /* 0x000fc4000788c0ff */
[----:B------:R-:W-:Y:S02]  /*108760*/  PRMT R8, R29, 0x7772, RZ ;  /* 0x000077721d087816 */ /* 0x000fe400000000ff */
[C---:B------:R-:W-:Y:S02]  /*108770*/  LOP3.LUT P0, RZ, R0.reuse, 0x2000000, RZ, 0xc0, !PT ;  /* 0x0200000000ff7812 */ /* 0x040fe4000780c0ff */
[C---:B------:R-:W-:Y:S02]  /*108780*/  LOP3.LUT P1, RZ, R0.reuse, 0x4000000, RZ, 0xc0, !PT ;  /* 0x0400000000ff7812 */ /* 0x040fe4000782c0ff */
[C---:B------:R-:W-:Y:S02]  /*108790*/  LOP3.LUT P6, RZ, R0.reuse, 0x8000000, RZ, 0xc0, !PT ;  /* 0x0800000000ff7812 */ /* 0x040fe400078cc0ff */
[C---:B------:R-:W-:Y:S02]  /*1087a0*/  LOP3.LUT P5, RZ, R0.reuse, 0x10000000, RZ, 0xc0, !PT ;  /* 0x1000000000ff7812 */ /* 0x040fe400078ac0ff */
[----:B------:R-:W-:-:S02]  /*1087b0*/  LOP3.LUT P3, RZ, R0, 0x20000000, RZ, 0xc0, !PT ;  /* 0x2000000000ff7812 */ /* 0x000fc4000786c0ff */
[----:B----4-:R-:W-:Y:S01]  /*1087c0*/  LOP3.LUT P2, RZ, R7, 0x1, RZ, 0xc0, !PT ;  /* 0x0000000107ff7812 */ /* 0x010fe2000784c0ff */
[----:B---3--:R0:W-:Y:S01]  /*1087d0*/  @P4 STG.E.U8 desc[UR62][R22.64], R8 ;  /* 0x0000000816004986 */ /* 0x0081e2000c10113e */
[----:B------:R-:W-:-:S03]  /*1087e0*/  LOP3.LUT P4, RZ, R11, 0x40, RZ, 0xc0, !PT ;  /* 0x000000400bff7812 */ /* 0x000fc6000788c0ff */
[----:B0-----:R-:W3:Y:S01]  /*1087f0*/  LDL.LU.64 R22, [R1+0x13c8] ;  /* 0x0013c80001167983 */ /* 0x001ee20000300a00 */
[----:B------:R-:W-:-:S09]  /*108800*/  PRMT R8, R29, 0x7773, RZ ;  /* 0x000077731d087816 */ /* 0x000fd200000000ff */
[----:B------:R0:W-:Y:S01]  /*108810*/  @P4 STG.E.U8 desc[UR62][R26.64], R8 ;  /* 0x000000081a004986 */ /* 0x0001e2000c10113e */
[----:B------:R-:W-:-:S03]  /*108820*/  LOP3.LUT P4, RZ, R11, 0x20, RZ, 0xc0, !PT ;  /* 0x000000200bff7812 */ /* 0x000fc6000788c0ff */
[----:B0-----:R-:W4:Y:S01]  /*108830*/  LDL.LU.64 R26, [R1+0x13d0] ;  /* 0x0013d000011a7983 */ /* 0x001f220000300a00 */
[----:B------:R-:W-:-:S03]  /*108840*/  PRMT R8, R28, 0x7770, RZ ;  /* 0x000077701c087816 */ /* 0x000fc600000000ff */
[----:B------:R-:W4:Y:S06]  /*108850*/  LDL.LU R29, [R1+0x84] ;  /* 0x00008400011d7983 */ /* 0x000f2c0000300800 */
[----:B------:R0:W-:Y:S04]  /*108860*/  @P4 STG.E.U8 desc[UR62][R24.64], R8 ;  /* 0x0000000818004986 */ /* 0x0001e8000c10113e */
[----:B0-----:R-:W4:Y:S01]  /*108870*/  LDL.LU.64 R24, [R1+0x13d8] ;  /* 0x0013d80001187983 */ /* 0x001f220000300a00 */
[----:B------:R-:W-:-:S05]  /*108880*/  PRMT R8, R28, 0x7771, RZ ;  /* 0x000077711c087816 */ /* 0x000fca00000000ff */
[----:B------:R0:W-:Y:S02]  /*108890*/  @P0 STG.E.U8 desc[UR62][R2.64], R8 ;  /* 0x0000000802000986 */ /* 0x0001e4000c10113e */
[C---:B0-----:R-:W-:Y:S02]  /*1088a0*/  PRMT R8, R28.reuse, 0x7772, RZ ;  /* 0x000077721c087816 */ /* 0x041fe400000000ff */
[----:B------:R-:W4:Y:S04]  /*1088b0*/  LDL.LU.64 R2, [R1+0x3630] ;  /* 0x0036300001027983 */ /* 0x000f280000300a00 */
[----:B------:R0:W-:Y:S04]  /*1088c0*/  @P1 STG.E.U8 desc[UR62][R18.64], R8 ;  /* 0x0000000812001986 */ /* 0x0001e8000c10113e */
[----:B0-----:R-:W4:Y:S01]  /*1088d0*/  LDL.LU.64 R18, [R1+0x13e0] ;  /* 0x0013e00001127983 */ /* 0x001f220000300a00 */
[----:B------:R-:W-:-:S05]  /*1088e0*/  PRMT R8, R28, 0x7773, RZ ;  /* 0x000077731c087816 */ /* 0x000fca00000000ff */
[----:B--2---:R0:W-:Y:S02]  /*1088f0*/  @P6 STG.E.U8 desc[UR62][R4.64], R8 ;  /* 0x0000000804006986 */ /* 0x0041e4000c10113e */
[C---:B0-----:R-:W-:Y:S02]  /*108900*/  PRMT R8, R13.reuse, 0x7770, RZ ;  /* 0x000077700d087816 */ /* 0x041fe400000000ff */
[----:B------:R-:W2:Y:S04]  /*108910*/  LDL.LU.64 R4, [R1+0x3628] ;  /* 0x0036280001047983 */ /* 0x000ea80000300a00 */
[----:B------:R0:W-:Y:S04]  /*108920*/  @P5 STG.E.U8 desc[UR62][R20.64], R8 ;  /* 0x0000000814005986 */ /* 0x0001e8000c10113e */
[----:B0-----:R-:W2:Y:S01]  /*108930*/  LDL.LU.64 R20, [R1+0x13e8] ;  /* 0x0013e80001147983 */ /* 0x001ea20000300a00 */
[----:B------:R-:W-:-:S05]  /*108940*/  PRMT R8, R13, 0x7771, RZ ;  /* 0x000077710d087816 */ /* 0x000fca00000000ff */
[----:B------:R0:W-:Y:S01]  /*108950*/  @P3 STG.E.U8 desc[UR62][R14.64], R8 ;  /* 0x000000080e003986 */ /* 0x0001e2000c10113e */
[----:B------:R-:W-:Y:S02]  /*108960*/  ISETP.LT.AND P3, PT, R16, UR22, !P2 ;  /* 0x0000001610007c0c */ /* 0x000fe4000d761270 */
[----:B------:R-:W-:Y:S02]  /*108970*/  LOP3.LUT P0, RZ, R11, 0x10, RZ, 0xc0, !PT ;  /* 0x000000100bff7812 */ /* 0x000fe4000780c0ff */
[C---:B------:R-:W-:Y:S02]  /*108980*/  LOP3.LUT P4, RZ, R7.reuse, 0x8, RZ, 0xc0, !PT ;  /* 0x0000000807ff7812 */ /* 0x040fe4000788c0ff */
[----:B------:R-:W-:Y:S02]  /*108990*/  LOP3.LUT P5, RZ, R7, 0x80, RZ, 0xc0, !PT ;  /* 0x0000008007ff7812 */ /* 0x000fe400078ac0ff */
[----:B------:R-:W-:Y:S01]  /*1089a0*/  LOP3.LUT P1, RZ, R11, 0x8, RZ, 0xc0, !PT ;  /* 0x000000080bff7812 */ /* 0x000fe2000782c0ff */
[----:B------:R-:W1:Y:S01]  /*1089b0*/  LDCU UR22, c[0x0][0x39c] ;  /* 0x00007380ff1677ac */ /* 0x000e620008000800 */
[----:B0-----:R-:W2:Y:S01]  /*1089c0*/  LDL.LU.64 R14, [R1+0x13f0] ;  /* 0x0013f000010e7983 */ /* 0x001ea20000300a00 */
[----:B------:R-:W-:-:S03]  /*1089d0*/  PRMT R8, R13, 0x7772, RZ ;  /* 0x000077720d087816 */ /* 0x000fc600000000ff */
[----:B------:R-:W2:Y:S04]  /*1089e0*/  LDL.LU R28, [R1+0x88] ;  /* 0x00008800011c7983 */ /* 0x000ea80000300800 */
[----:B---3--:R0:W-:Y:S01]  /*1089f0*/  @P3 STG.E.U8 desc[UR62][R22.64], R8 ;  /* 0x0000000816003986 */ /* 0x0081e2000c10113e */
[----:B------:R-:W-:-:S03]  /*108a00*/  ISETP.LT.AND P3, PT, R17, UR20, !P2 ;  /* 0x0000001411007c0c */ /* 0x000fc6000d761270 */
[----:B0-----:R-:W3:Y:S01]  /*108a10*/  LDL.LU.64 R22, [R1+0x13f8] ;  /* 0x0013f80001167983 */ /* 0x001ee20000300a00 */
[----:B------:R-:W-:Y:S01]  /*108a20*/  PRMT R8, R13, 0x7773, RZ ;  /* 0x000077730d087816 */ /* 0x000fe200000000ff */
[----:B------:R-:W0:Y:S08]  /*108a30*/  LDCU UR20, c[0x0][0x39c] ;  /* 0x00007380ff1477ac */ /* 0x000e300008000800 */
[----:B----4-:R4:W-:Y:S01]  /*108a40*/  @P3 STG.E.U8 desc[UR62][R26.64], R8 ;  /* 0x000000081a003986 */ /* 0x0109e2000c10113e */
[----:B------:R-:W-:-:S03]  /*108a50*/  ISETP.LT.AND P3, PT, R16, UR18, !P0 ;  /* 0x0000001210007c0c */ /* 0x000fc6000c761270 */
[----:B----4-:R-:W4:Y:S01]  /*108a60*/  LDL.LU.64 R26, [R1+0x1400] ;  /* 0x00140000011a7983 */ /* 0x010f220000300a00 */
[----:B------:R-:W-:Y:S02]  /*108a70*/  PRMT R8, R29, 0x7770, RZ ;  /* 0x000077701d087816 */ /* 0x000fe400000000ff */
[----:B------:R-:W-:Y:S01]  /*108a80*/  LOP3.LUT P2, RZ, R7, 0x800, RZ, 0xc0, !PT ;  /* 0x0000080007ff7812 */ /* 0x000fe2000784c0ff */
[----:B------:R-:W0:Y:S06]  /*108a90*/  LDCU UR18, c[0x0][0x39c] ;  /* 0x00007380ff1277ac */ /* 0x000e2c0008000800 */
[----:B------:R1:W-:Y:S04]  /*108aa0*/  @P3 STG.E.U8 desc[UR62][R24.64], R8 ;  /* 0x0000000818003986 */ /* 0x0003e8000c10113e */
[----:B-1----:R-:W4:Y:S01]  /*108ab0*/  LDL.LU.64 R24, [R1+0x1408] ;  /* 0x0014080001187983 */ /* 0x002f220000300a00 */
[----:B------:R-:W-:-:S02]  /*108ac0*/  ISETP.LT.AND P0, PT, R17, UR16, !P0 ;  /* 0x0000001011007c0c */ /* 0x000fc4000c701270 */
[----:B------:R-:W-:Y:S02]  /*108ad0*/  PRMT R8, R29, 0x7771, RZ ;  /* 0x000077711d087816 */ /* 0x000fe400000000ff */
[----:B------:R-:W-:Y:S01]  /*108ae0*/  LOP3.LUT P3, RZ, R7, 0x1000, RZ, 0xc0, !PT ;  /* 0x0000100007ff7812 */ /* 0x000fe2000786c0ff */
[----:B------:R-:W1:Y:S08]  /*108af0*/  LDCU UR16, c[0x0][0x39c] ;  /* 0x00007380ff1077ac */ /* 0x000e700008000800 */
[----:B------:R0:W-:Y:S01]  /*108b00*/  @P0 STG.E.U8 desc[UR62][R18.64], R8 ;  /* 0x0000000812000986 */ /* 0x0001e2000c10113e */
[----:B------:R-:W-:-:S02]  /*108b10*/  ISETP.LT.AND P0, PT, R16, UR6, !P4 ;  /* 0x0000000610007c0c */ /* 0x000fc4000e701270 */
[----:B------:R-:W-:Y:S01]  /*108b20*/  LOP3.LUT P6, RZ, R3, 0x20000000, RZ, 0xc0, !PT ;  /* 0x2000000003ff7812 */ /* 0x000fe200078cc0ff */
[----:B------:R-:W1:Y:S01]  /*108b30*/  LDCU UR6, c[0x0][0x398] ;  /* 0x00007300ff0677ac */ /* 0x000e620008000800 */
[----:B0-----:R-:W4:Y:S01]  /*108b40*/  LDL.LU.64 R18, [R1+0x1410] ;  /* 0x0014100001127983 */ /* 0x001f220000300a00 */
[----:B------:R-:W-:-:S03]  /*108b50*/  PRMT R8, R29, 0x7772, RZ ;  /* 0x000077721d087816 */ /* 0x000fc600000000ff */
[----:B------:R-:W4:Y:S05]  /*108b60*/  LDL.LU R13, [R1+0x8c] ;  /* 0x00008c00010d7983 */ /* 0x000f2a0000300800 */
[----:B--2---:R0:W-:Y:S01]  /*108b70*/  @P0 STG.E.U8 desc[UR62][R20.64], R8 ;  /* 0x0000000814000986 */ /* 0x0041e2000c10113e */
[----:B------:R-:W-:-:S03]  /*108b80*/  ISETP.LT.AND P0, PT, R17, UR14, !P4 ;  /* 0x0000000e11007c0c */ /* 0x000fc6000e701270 */
[----:B0-----:R-:W2:Y:S01]  /*108b90*/  LDL.LU.64 R20, [R1+0x1418] ;  /* 0x0014180001147983 */ /* 0x001ea20000300a00 */
[----:B------:R-:W-:Y:S01]  /*108ba0*/  PRMT R8, R29, 0x7773, RZ ;  /* 0x000077731d087816 */ /* 0x000fe200000000ff */
[----:B------:R-:W0:Y:S08]  /*108bb0*/  LDCU UR14, c[0x0][0x39c] ;  /* 0x00007380ff0e77ac */ /* 0x000e300008000800 */
[----:B------:R1:W-:Y:S01]  /*108bc0*/  @P0 STG.E.U8 desc[UR62][R14.64], R8 ;  /* 0x000000080e000986 */ /* 0x0003e2000c10113e */
[----:B------:R-:W-:-:S02]  /*108bd0*/  ISETP.LT.AND P0, PT, R16, UR10, !P5 ;  /* 0x0000000a10007c0c */ /* 0x000fc4000ef01270 */
[----:B------:R-:W-:Y:S01]  /*108be0*/  LOP3.LUT P4, RZ, R7, 0x8000, RZ, 0xc0, !PT ;  /* 0x0000800007ff7812 */ /* 0x000fe2000788c0ff */
[----:B------:R-:W0:Y:S01]  /*108bf0*/  LDCU UR10, c[0x0][0x39c] ;  /* 0x00007380ff0a77ac */ /* 0x000e220008000800 */
[----:B-1----:R-:W2:Y:S01]  /*108c00*/  LDL.LU.64 R14, [R1+0x1420] ;  /* 0x00142000010e7983 */ /* 0x002ea20000300a00 */
[----:B------:R-:W-:-:S08]  /*108c10*/  PRMT R8, R28, 0x7770, RZ ;  /* 0x000077701c087816 */ /* 0x000fd000000000ff */
[----:B---3--:R1:W-:Y:S01]  /*108c20*/  @P0 STG.E.U8 desc[UR62][R22.64], R8 ;  /* 0x0000000816000986 */ /* 0x0083e2000c10113e */
[----:B------:R-:W-:-:S03]  /*108c30*/  ISETP.LT.AND P0, PT, R17, UR12, !P5 ;  /* 0x0000000c11007c0c */ /* 0x000fc6000ef01270 */
[----:B-1----:R-:W3:Y:S01]  /*108c40*/  LDL.LU.64 R22, [R1+0x1428] ;  /* 0x0014280001167983 */ /* 0x002ee20000300a00 */
[----:B------:R-:W-:Y:S01]  /*108c50*/  PRMT R8, R28, 0x7771, RZ ;  /* 0x000077711c087816 */ /* 0x000fe200000000ff */
[----:B------:R-:W1:Y:S08]  /*108c60*/  LDCU UR12, c[0x0][0x398] ;  /* 0x00007300ff0c77ac */ /* 0x000e700008000800 */
[----:B----4-:R4:W-:Y:S01]  /*108c70*/  @P0 STG.E.U8 desc[UR62][R26.64], R8 ;  /* 0x000000081a000986 */ /* 0x0109e2000c10113e */
[----:B------:R-:W-:-:S02]  /*108c80*/  ISETP.LT.AND P0, PT, R16, UR8, !P2 ;  /* 0x0000000810007c0c */ /* 0x000fc4000d701270 */
[----:B------:R-:W-:Y:S01]  /*108c90*/  LOP3.LUT P5, RZ, R7, 0x20000, RZ, 0xc0, !PT ;  /* 0x0002000007ff7812 */ /* 0x000fe200078ac0ff */
[----:B------:R-:W0:Y:S01]  /*108ca0*/  LDCU UR8, c[0x0][0x39c] ;  /* 0x00007380ff0877ac */ /* 0x000e220008000800 */
[----:B----4-:R-:W4:Y:S01]  /*108cb0*/  LDL.LU.64 R26, [R1+0x1430] ;  /* 0x00143000011a7983 */ /* 0x010f220000300a00 */
[----:B------:R-:W-:-:S03]  /*108cc0*/  PRMT R8, R28, 0x7772, RZ ;  /* 0x000077721c087816 */ /* 0x000fc600000000ff */
[----:B------:R-:W4:Y:S05]  /*108cd0*/  LDL.LU R29, [R1+0x70] ;  /* 0x00007000011d7983 */ /* 0x000f2a0000300800 */
[----:B------:R0:W-:Y:S04]  /*108ce0*/  @P0 STG.E.U8 desc[UR62][R24.64], R8 ;  /* 0x0000000818000986 */ /* 0x0001e8000c10113e */
[----:B0-----:R-:W4:Y:S01]  /*108cf0*/  LDL.LU.64 R24, [R1+0x1438] ;  /* 0x0014380001187983 */ /* 0x001f220000300a00 */
[----:B------:R-:W-:-:S02]  /*108d00*/  ISETP.LT.AND P0, PT, R17, UR4, !P2 ;  /* 0x0000000411007c0c */ /* 0x000fc4000d701270 */
[----:B------:R-:W-:Y:S01]  /*108d10*/  PRMT R8, R28, 0x7773, RZ ;  /* 0x000077731c087816 */ /* 0x000fe200000000ff */
[----:B------:R-:W0:Y:S10]  /*108d20*/  LDCU UR4, c[0x0][0x398] ;  /* 0x00007300ff0477ac */ /* 0x000e340008000800 */
[----:B------:R0:W-:Y:S01]  /*108d30*/  @P0 STG.E.U8 desc[UR62][R18.64], R8 ;  /* 0x0000000812000986 */ /* 0x0001e2000c10113e */
[----:B------:R-:W-:-:S02]  /*108d40*/  ISETP.LT.AND P0, PT, R16, UR24, !P3 ;  /* 0x0000001810007c0c */ /* 0x000fc4000df01270 */
[----:B------:R-:W-:Y:S01]  /*108d50*/  LOP3.LUT P2, RZ, R7, 0x80000, RZ, 0xc0, !PT ;  /* 0x0008000007ff7812 */ /* 0x000fe2000784c0ff */
[----:B------:R-:W1:Y:S01]  /*108d60*/  LDCU UR24, c[0x0][0x39c] ;  /* 0x00007380ff1877ac */ /* 0x000e620008000800 */
[----:B0-----:R-:W4:Y:S01]  /*108d70*/  LDL.LU.64 R18, [R1+0x1440] ;  /* 0x0014400001127983 */ /* 0x001f220000300a00 */
[----:B------:R-:W-:-:S08]  /*108d80*/  PRMT R8, R13, 0x7770, RZ ;  /* 0x000077700d087816 */ /* 0x000fd000000000ff */
[----:B--2---:R0:W-:Y:S01]  /*108d90*/  @P0 STG.E.U8 desc[UR62][R20.64], R8 ;  /* 0x0000000814000986 */ /* 0x0041e2000c10113e */
[----:B------:R-:W-:-:S03]  /*108da0*/  ISETP.LT.AND P0, PT, R17, UR26, !P3 ;  /* 0x0000001a11007c0c */ /* 0x000fc6000df01270 */
[----:B0-----:R-:W2:Y:S01]  /*108db0*/  LDL.LU.64 R20, [R1+0x1448] ;  /* 0x0014480001147983 */ /* 0x001ea20000300a00 */
[C---:B------:R-:W-:Y:S01]  /*108dc0*/  PRMT R8, R13.reuse, 0x7771, RZ ;  /* 0x000077710d087816 */ /* 0x040fe200000000ff */
[----:B------:R-:W0:Y:S08]  /*108dd0*/  LDCU UR26, c[0x0][0x39c] ;  /* 0x00007380ff1a77ac */ /* 0x000e300008000800 */
[----:B------:R1:W-:Y:S01]  /*108de0*/  @P0 STG.E.U8 desc[UR62][R14.64], R8 ;  /* 0x000000080e000986 */ /* 0x0003e2000c10113e */
[----:B------:R-:W-:Y:S01]  /*108df0*/  ISETP.LT.AND P0, PT, R16, UR4, !P4 ;  /* 0x0000000410007c0c */ /* 0x000fe2000e701270 */
[----:B------:R-:W0:Y:S02]  /*108e00*/  LDCU UR4, c[0x0][0x398] ;  /* 0x00007300ff0477ac */ /* 0x000e240008000800 */
[----:B-1----:R-:W2:Y:S01]  /*108e10*/  LDL.LU.64 R14, [R1+0x1450] ;  /* 0x00145000010e7983 */ /* 0x002ea20000300a00 */
[----:B------:R-:W-:-:S03]  /*108e20*/  PRMT R8, R13, 0x7772, RZ ;  /* 0x000077720d087816 */ /* 0x000fc600000000ff */
[----:B------:R-:W2:Y:S06]  /*108e30*/  LDL.LU R28, [R1+0x74] ;  /* 0x00007400011c7983 */ /* 0x000eac0000300800 */
[----:B---3--:R1:W-:Y:S01]  /*108e40*/  @P0 STG.E.U8 desc[UR62][R22.64], R8 ;  /* 0x0000000816000986 */ /* 0x0083e2000c10113e */
[----:B0-----:R-:W-:Y:S01]  /*108e50*/  ISETP.LT.AND P0, PT, R17, UR4, !P4 ;  /* 0x0000000411007c0c */ /* 0x001fe2000e701270 */
[----:B------:R-:W0:Y:S02]  /*108e60*/  LDCU UR4, c[0x0][0x398] ;  /* 0x00007300ff0477ac */ /* 0x000e240008000800 */
[----:B-1----:R-:W3:Y:S01]  /*108e70*/  LDL.LU.64 R22, [R1+0x1458] ;  /* 0x0014580001167983 */ /* 0x002ee20000300a00 */
[----:B------:R-:W-:-:S09]  /*108e80*/  PRMT R8, R13, 0x7773, RZ ;  /* 0x000077730d087816 */ /* 0x000fd200000000ff */
[----:B----4-:R1:W-:Y:S01]  /*108e90*/  @P0 STG.E.U8 desc[UR62][R26.64], R8 ;  /* 0x000000081a000986 */ /* 0x0103e2000c10113e */
[----:B0-----:R-:W-:Y:S01]  /*108ea0*/  ISETP.LT.AND P0, PT, R16, UR4, !P5 ;  /* 0x0000000410007c0c */ /* 0x001fe2000ef01270 */
[----:B------:R-:W0:Y:S02]  /*108eb0*/  LDCU UR4, c[0x0][0x398] ;  /* 0x00007300ff0477ac */ /* 0x000e240008000800 */
[----:B-1----:R-:W4:Y:S01]  /*108ec0*/  LDL.LU.64 R26, [R1+0x1460] ;  /* 0x00146000011a7983 */ /* 0x002f220000300a00 */
[----:B------:R-:W-:-:S09]  /*108ed0*/  PRMT R8, R29, 0x7770, RZ ;  /* 0x000077701d087816 */ /* 0x000fd200000000ff */
[----:B------:R1:W-:Y:S04]  /*108ee0*/  @P0 STG.E.U8 desc[UR62][R24.64], R8 ;  /* 0x0000000818000986 */ /* 0x0003e8000c10113e */
[----:B-1----:R-:W4:Y:S01]  /*108ef0*/  LDL.LU.64 R24, [R1+0x1468] ;  /* 0x0014680001187983 */ /* 0x002f220000300a00 */
[----:B0-----:R-:W-:Y:S01]  /*108f00*/  ISETP.LT.AND P0, PT, R17, UR4, !P5 ;  /* 0x0000000411007c0c */ /* 0x001fe2000ef01270 */
[----:B------:R-:W0:Y:S01]  /*108f10*/  LDCU UR4, c[0x0][0x398] ;  /* 0x00007300ff0477ac */ /* 0x000e220008000800 */
[----:B------:R-:W-:-:S11]  /*108f20*/  PRMT R8, R29, 0x7771, RZ ;  /* 0x000077711d087816 */ /* 0x000fd600000000ff */
[----:B------:R1:W-:Y:S01]  /*108f30*/  @P0 STG.E.U8 desc[UR62][R18.64], R8 ;  /* 0x0000000812000986 */ /* 0x0003e2000c10113e */
[----:B0-----:R-:W-:Y:S01]  /*108f40*/  ISETP.LT.AND P0, PT, R16, UR4, !P2 ;  /* 0x0000000410007c0c */ /* 0x001fe2000d701270 */
[----:B------:R-:W0:Y:S02]  /*108f50*/  LDCU UR4, c[0x0][0x398] ;  /* 0x00007300ff0477ac */ /* 0x000e240008000800 */
[----:B-1----:R-:W4:Y:S01]  /*108f60*/  LDL.LU.64 R18, [R1+0x1470] ;  /* 0x0014700001127983 */ /* 0x002f220000300a00 */
[----:B------:R-:W-:-:S03]  /*108f70*/  PRMT R8, R29, 0x7772, RZ ;  /* 0x000077721d087816 */ /* 0x000fc600000000ff */
[----:B------:R-:W4:Y:S01]  /*108f80*/  LDL.LU R13, [R1+0x78] ;  /* 0x00007800010d7983 */ /* 0x000f220000300800 */
[----:B------:R-:W-:-:S05]  /*108f90*/  LOP3.LUT P3, RZ, R7, 0x200000, RZ, 0xc0, !PT ;  /* 0x0020000007ff7812 */ /* 0x000fca000786c0ff */
[----:B--2---:R1:W-:Y:S01]  /*108fa0*/  @P0 STG.E.U8 desc[UR62][R20.64], R8 ;  /* 0x0000000814000986 */ /* 0x0043e2000c10113e */
[----:B0-----:R-:W-:Y:S01]  /*108fb0*/  ISETP.LT.AND P0, PT, R17, UR4, !P2 ;  /* 0x0000000411007c0c */ /* 0x001fe2000d701270 */
[----:B------:R-:W0:Y:S02]  /*108fc0*/  LDCU UR4, c[0x0][0x398] ;  /* 0x00007300ff0477ac */ /* 0x000e240008000800 */
[----:B-1----:R-:W2:Y:S01]  /*108fd0*/  LDL.LU.64 R20, [R1+0x1478] ;  /* 0x0014780001147983 */ /* 0x002ea20000300a00 */
[----:B------:R-:W-:-:S09]  /*108fe0*/  PRMT R8, R29, 0x7773, RZ ;  /* 0x000077731d087816 */ /* 0x000fd200000000ff */
[----:B------:R1:W-:Y:S01]  /*108ff0*/  @P0 STG.E.U8 desc[UR62][R14.64], R8 ;  /* 0x000000080e000986 */ /* 0x0003e2000c10113e */
[----:B0-----:R-:W-:Y:S01]  /*109000*/  ISETP.LT.AND P0, PT, R16, UR4, !P3 ;  /* 0x0000000410007c0c */ /* 0x001fe2000df01270 */
[----:B------:R-:W0:Y:S02]  /*109010*/  LDCU UR4, c[0x0][0x398] ;  /* 0x00007300ff0477ac */ /* 0x000e240008000800 */
[----:B-1----:R-:W2:Y:S01]  /*109020*/  LDL.LU.64 R14, [R1+0x1480] ;  /* 0x00148000010e7983 */ /* 0x002ea20000300a00 */
[----:B------:R-:W-:Y:S02]  /*109030*/  PRMT R8, R28, 0x7770, RZ ;  /* 0x000077701c087816 */ /* 0x000fe400000000ff */
[C---:B------:R-:W-:Y:S02]  /*109040*/  LOP3.LUT P4, RZ, R7.reuse, 0x800000, RZ, 0xc0, !PT ;  /* 0x0080000007ff7812 */ /* 0x040fe4000788c0ff */
[C---:B------:R-:W-:Y:S02]  /*109050*/  LOP3.LUT P5, RZ, R7.reuse, 0x2000000, RZ, 0xc0, !PT ;  /* 0x0200000007ff7812 */ /* 0x040fe400078ac0ff */
[----:B------:R-:W-:-:S03]  /*109060*/  LOP3.LUT P2, RZ, R7, 0x8000000, RZ, 0xc0, !PT ;  /* 0x0800000007ff7812 */ /* 0x000fc6000784c0ff */
[----:B---3--:R1:W-:Y:S01]  /*109070*/  @P0 STG.E.U8 desc[UR62][R22.64], R8 ;  /* 0x0000000816000986 */ /* 0x0083e2000c10113e */
[----:B0-----:R-:W-:Y:S01]  /*109080*/  ISETP.LT.AND P0, PT, R17, UR4, !P3 ;  /* 0x0000000411007c0c */ /* 0x001fe2000df01270 */
[----:B------:R-:W0:Y:S02]  /*109090*/  LDCU UR4, c[0x0][0x398] ;  /* 0x00007300ff0477ac */ /* 0x000e240008000800 */
[----:B-1----:R-:W3:Y:S01]  /*1090a0*/  LDL.LU.64 R22, [R1+0x1488] ;  /* 0x0014880001167983 */ /* 0x002ee20000300a00 */
[----:B------:R-:W-:Y:S02]  /*1090b0*/  LOP3.LUT P3, RZ, R7, 0x40000000, RZ, 0xc0, !PT ;  /* 0x4000000007ff7812 */ /* 0x000fe4000786c0ff */
[----:B------:R-:W-:-:S07]  /*1090c0*/  PRMT R7, R28, 0x7771, RZ ;  /* 0x000077711c077816 */ /* 0x000fce00000000ff */
[----:B----4-:R1:W-:Y:S01]  /*1090d0*/  @P0 STG.E.U8 desc[UR62][R26.64], R7 ;  /* 0x000000071a000986 */ /* 0x0103e2000c10113e */
[----:B0-----:R-:W-:Y:S01]  /*1090e0*/  ISETP.LT.AND P0, PT, R16, UR4, !P4 ;  /* 0x0000000410007c0c */ /* 0x001fe2000e701270 */
[----:B------:R-:W0:Y:S02]  /*1090f0*/  LDCU UR4, c[0x0][0x398] ;  /* 0x00007300ff0477ac */ /* 0x000e240008000800 */
[----:B-1----:R-:W4:Y:S01]  /*109100*/  LDL.LU.64 R26, [R1+0x1490] ;  /* 0x00149000011a7983 */ /* 0x002f220000300a00 */
[----:B------:R-:W-:-:S03]  /*109110*/  PRMT R7, R28, 0x7772, RZ ;  /* 0x000077721c077816 */ /* 0x000fc600000000ff */
[----:B------:R-:W4:Y:S06]  /*109120*/  LDL.LU R29, [R1+0x7c] ;  /* 0x00007c00011d7983 */ /* 0x000f2c0000300800 */
        /* <DEDUP_REMOVED lines=9> */
[----:B------:R-:W-:-:S09]  /*1091c0*/  PRMT R7, R13, 0x7770, RZ ;  /* 0x000077700d077816 */ /* 0x000fd200000000ff */
        /* <DEDUP_REMOVED lines=25> */
[----:B------:R-:W-:Y:S02]  /*109360*/  PRMT R7, R29, 0x7771, RZ ;  /* 0x000077711d077816 */ /* 0x000fe400000000ff */
[----:B------:R-:W-:-:S09]  /*109370*/  LOP3.LUT P4, RZ, R6, 0x2, RZ, 0xc0, !PT ;  /* 0x0000000206ff7812 */ /* 0x000fd2000788c0ff */
        /* <DEDUP_REMOVED lines=17> */
[----:B------:R-:W-:-:S07]  /*109490*/  LOP3.LUT P2, RZ, R6, 0x20, RZ, 0xc0, !PT ;  /* 0x0000002006ff7812 */ /* 0x000fce000784c0ff */
        /* <DEDUP_REMOVED lines=15> */
[----:B------:R-:W-:-:S02]  /*109590*/  PRMT R7, R28, 0x7773, RZ ;  /* 0x000077731c077816 */ /* 0x000fc400000000ff */
[----:B------:R-:W-:-:S09]  /*1095a0*/  LOP3.LUT P3, RZ, R6, 0x80, RZ, 0xc0, !PT ;  /* 0x0000008006ff7812 */ /* 0x000fd2000786c0ff */
[----:B------:R1:W-:Y:S01]  /*1095b0*/  @P0 STG.E.U8 desc[UR62][R18.64], R7 ;  /* 0x0000000712000986 */ /* 0x0003e2000c10113e */
[----:B0-----:R-:W-:Y:S01]  /*1095c0*/  ISETP.LT.AND P0, PT, R16, UR4, !P3 ;  /* 0x0000000410007c0c */ /* 0x001fe2000df01270 */
[----:B------:R-:W0:Y:S02]  /*1095d0*/  LDCU UR4, c[0x0][0x398] ;  /* 0x00007300ff0477ac */ /* 0x000e240008000800 */
[----:B-1----:R-:W4:Y:S01]  /*1095e0*/  LDL.LU.64 R18, [R1+0x1500] ;  /* 0x0015000001127983 */ /* 0x002f220000300a00 */
[----:B------:R-:W-:Y:S02]  /*1095f0*/  PRMT R7, R13, 0x7770, RZ ;  /* 0x000077700d077816 */ /* 0x000fe400000000ff */
[----:B------:R-:W-:-:S07]  /*109600*/  LOP3.LUT P4, RZ, R6, 0x200, RZ, 0xc0, !PT ;  /* 0x0000020006ff7812 */ /* 0x000fce000788c0ff */
        /* <DEDUP_REMOVED lines=10> */
[----:B------:R-:W2:Y:S01]  /*1096b0*/  LDL.LU R28, [R1+0x6c] ;  /* 0x00006c00011c7983 */ /* 0x000ea20000300800 */
[----:B------:R-:W-:-:S05]  /*1096c0*/  LOP3.LUT P5, RZ, R6, 0x800, RZ, 0xc0, !PT ;  /* 0x0000080006ff7812 */ /* 0x000fca00078ac0ff */
        /* <DEDUP_REMOVED lines=68> */
[C---:B------:R-:W-:Y:S02]  /*109b10*/  LOP3.LUT P3, RZ, R6.reuse, 0x1000000, RZ, 0xc0, !PT ;  /* 0x0100000006ff7812 */ /* 0x040fe4000786c0ff */
[C---:B------:R-:W-:Y:S02]  /*109b20*/  LOP3.LUT P4, RZ, R6.reuse, 0x8000000, RZ, 0xc0, !PT ;  /* 0x0800000006ff7812 */ /* 0x040fe4000788c0ff */
[C---:B------:R-:W-:Y:S01]  /*109b30*/  LOP3.LUT P5, RZ, R6.reuse, 0x20000000, RZ, 0xc0, !PT ;  /* 0x2000000006ff7812 */ /* 0x040fe200078ac0ff */
[----:B---3--:R1:W-:Y:S01]  /*109b40*/  @P0 STG.E.U8 desc[UR62][R22.64], R7 ;  /* 0x0000000716000986 */ /* 0x0083e2000c10113e */
[----:B0-----:R-:W-:Y:S01]  /*109b50*/  ISETP.LT.AND P0, PT, R17, UR4, !P2 ;  /* 0x0000000411007c0c */ /* 0x001fe2000d701270 */
[----:B------:R-:W0:Y:S02]  /*109b60*/  LDCU UR4, c[0x0][0x398] ;  /* 0x00007300ff0477ac */ /* 0x000e240008000800 */
[----:B-1----:R-:W3:Y:S01]  /*109b70*/  LDL.LU.64 R22, [R1+0x1578] ;  /* 0x0015780001167983 */ /* 0x002ee20000300a00 */
[----:B------:R-:W-:-:S02]  /*109b80*/  LOP3.LUT P2, RZ, R6, 0x80000000, RZ, 0xc0, !PT ;  /* 0x8000000006ff7812 */ /* 0x000fc4000784c0ff */
[----:B------:R-:W-:-:S07]  /*109b90*/  PRMT R6, R13, 0x7773, RZ ;  /* 0x000077730d067816 */ /* 0x000fce00000000ff */
        /* <DEDUP_REMOVED lines=15> */
[----:B------:R-:W4:Y:S06]  /*109c90*/  LDL.LU R13, [R1+0x5c] ;  /* 0x00005c00010d7983 */ /* 0x000f2c0000300800 */
        /* <DEDUP_REMOVED lines=9> */
[----:B------:R-:W-:-:S09]  /*109d30*/  PRMT R6, R28, 0x7770, RZ ;  /* 0x000077701c067816 */ /* 0x000fd200000000ff */
        /* <DEDUP_REMOVED lines=126> */
[C---:B------:R-:W-:Y:S02]  /*10a520*/  LOP3.LUT P5, RZ, R5.reuse, 0x800000, RZ, 0xc0, !PT ;  /* 0x0080000005ff7812 */ /* 0x040fe400078ac0ff */
[C---:B------:R-:W-:Y:S02]  /*10a530*/  LOP3.LUT P2, RZ, R5.reuse, 0x2000000, RZ, 0xc0, !PT ;  /* 0x0200000005ff7812 */ /* 0x040fe4000784c0ff */
[----:B------:R-:W-:Y:S01]  /*10a540*/  LOP3.LUT P3, RZ, R5, 0x8000000, RZ, 0xc0, !PT ;  /* 0x0800000005ff7812 */ /* 0x000fe2000786c0ff */
[----:B--2---:R1:W-:Y:S01]  /*10a550*/  @P0 STG.E.U8 desc[UR62][R20.64], R6 ;  /* 0x0000000614000986 */ /* 0x0043e2000c10113e */
[----:B0-----:R-:W-:Y:S01]  /*10a560*/  ISETP.LT.AND P0, PT, R17, UR4, !P4 ;  /* 0x0000000411007c0c */ /* 0x001fe2000e701270 */
[----:B------:R-:W0:Y:S02]  /*10a570*/  LDCU UR4, c[0x0][0x398] ;  /* 0x00007300ff0477ac */ /* 0x000e240008000800 */
[----:B-1----:R-:W2:Y:S01]  /*10a580*/  LDL.LU.64 R20, [R1+0x1658] ;  /* 0x0016580001147983 */ /* 0x002ea20000300a00 */
[----:B------:R-:W-:-:S02]  /*10a590*/  LOP3.LUT P4, RZ, R5, 0x20000000, RZ, 0xc0, !PT ;  /* 0x2000000005ff7812 */ /* 0x000fc4000788c0ff */
[----:B------:R-:W-:-:S07]  /*10a5a0*/  PRMT R5, R29, 0x7773, RZ ;  /* 0x000077731d057816 */ /* 0x000fce00000000ff */
        /* <DEDUP_REMOVED lines=163> */
[C---:B------:R-:W-:Y:S02]  /*10afe0*/  LOP3.LUT P4, RZ, R4.reuse, 0x2000000, RZ, 0xc0, !PT ;  /* 0x0200000004ff7812 */ /* 0x040fe4000788c0ff */
[C---:B------:R-:W-:Y:S02]  /*10aff0*/  LOP3.LUT P5, RZ, R4.reuse, 0x4000000, RZ, 0xc0, !PT ;  /* 0x0400000004ff7812 */ /* 0x040fe400078ac0ff */
[----:B------:R-:W-:-:S03]  /*10b000*/  LOP3.LUT P2, RZ, R4, 0x20000000, RZ, 0xc0, !PT ;  /* 0x2000000004ff7812 */ /* 0x000fc6000784c0ff */
[----:B--2---:R1:W-:Y:S01]  /*10b010*/  @P0 STG.E.U8 desc[UR62][R20.64], R5 ;  /* 0x0000000514000986 */ /* 0x0043e2000c10113e */
[----:B0-----:R-:W-:Y:S01]  /*10b020*/  ISETP.LT.AND P0, PT, R17, UR4, !P3 ;  /* 0x0000000411007c0c */ /* 0x001fe2000df01270 */
[----:B------:R-:W0:Y:S02]  /*10b030*/  LDCU UR4, c[0x0][0x398] ;  /* 0x00007300ff0477ac */ /* 0x000e240008000800 */
[----:B-1----:R-:W2:Y:S01]  /*10b040*/  LDL.LU.64 R20, [R1+0x1748] ;  /* 0x0017480001147983 */ /* 0x002ea20000300a00 */
[----:B------:R-:W-:Y:S02]  /*10b050*/  LOP3.LUT P3, RZ, R4, 0x80000000, RZ, 0xc0, !PT ;  /* 0x8000000004ff7812 */ /* 0x000fe4000786c0ff */
[----:B------:R-:W-:-:S07]  /*10b060*/  PRMT R4, R13, 0x7771, RZ ;  /* 0x000077710d047816 */ /* 0x000fce00000000ff */
        /* <DEDUP_REMOVED lines=71> */
[----:B------:R-:W2:Y:S01]  /*10b4e0*/  LDL.LU R28, [R1] ;  /* 0x00000000011c7983 */ /* 0x000ea20000300800 */
        /* <DEDUP_REMOVED lines=88> */
[----:B------:R-:W0:Y:S01]  /*10ba70*/  LDCU UR4, c[0x0][0x398] ;  /* 0x00007300ff0477ac */ /* 0x000e220008000800 */
[----:B-1----:R-:W-:Y:S01]  /*10ba80*/  PRMT R4, R29, 0x7772, RZ ;  /* 0x000077721d047816 */ /* 0x002fe200000000ff */
[----:B------:R-:W4:Y:S01]  /*10ba90*/  LDL.LU.64 R18, [R1+0x1830] ;  /* 0x0018300001127983 */ /* 0x000f220000300a00 */
[C---:B------:R-:W-:Y:S02]  /*10baa0*/  LOP3.LUT P3, RZ, R3.reuse, 0x2000000, RZ, 0xc0, !PT ;  /* 0x0200000003ff7812 */ /* 0x040fe4000786c0ff */
[----:B------:R-:W-:Y:S01]  /*10bab0*/  LOP3.LUT P4, RZ, R3, 0x8000000, RZ, 0xc0, !PT ;  /* 0x0800000003ff7812 */ /* 0x000fe2000788c0ff */
[----:B------:R-:W4:Y:S06]  /*10bac0*/  LDL.LU R10, [R1+0x350] ;  /* 0x00035000010a7983 */ /* 0x000f2c0000300800 */
[----:B--2---:R1:W-:Y:S01]  /*10bad0*/  @P0 STG.E.U8 desc[UR62][R20.64], R4 ;  /* 0x0000000414000986 */ /* 0x0043e2000c10113e */
[----:B0-----:R-:W-:Y:S01]  /*10bae0*/  ISETP.LT.AND P0, PT, R17, UR4, !P2 ;  /* 0x0000000411007c0c */ /* 0x001fe2000d701270 */
[----:B------:R-:W0:Y:S01]  /*10baf0*/  LDCU UR4, c[0x0][0x398] ;  /* 0x00007300ff0477ac */ /* 0x000e220008000800 */
[----:B------:R-:W-:-:S02]  /*10bb00*/  LOP3.LUT P2, RZ, R3, 0x80000000, RZ, 0xc0, !PT ;  /* 0x8000000003ff7812 */ /* 0x000fc4000784c0ff */
[----:B------:R-:W-:Y:S01]  /*10bb10*/  PRMT R3, R29, 0x7773, RZ ;  /* 0x000077731d037816 */ /* 0x000fe200000000ff */
[----:B-1----:R-:W2:Y:S08]  /*10bb20*/  LDL.LU.64 R20, [R1+0x1838] ;  /* 0x0018380001147983 */ /* 0x002eb00000300a00 */
[----:B------:R1:W-:Y:S01]  /*10bb30*/  @P0 STG.E.U8 desc[UR62][R14.64], R3 ;  /* 0x000000030e000986 */ /* 0x0003e2000c10113e */
[----:B0-----:R-:W-:Y:S01]  /*10bb40*/  ISETP.LT.AND P0, PT, R16, UR4, !P3 ;  /* 0x0000000410007c0c */ /* 0x001fe2000df01270 */
[----:B------:R-:W0:Y:S01]  /*10bb50*/  LDCU UR4, c[0x0][0x398] ;  /* 0x00007300ff0477ac */ /* 0x000e220008000800 */
[----:B-1----:R-:W-:-:S11]  /*10bb60*/  PRMT R3, R28, 0x7770, RZ ;  /* 0x000077701c037816 */ /* 0x002fd600000000ff */
        /* <DEDUP_REMOVED lines=11> */
[----:B-1----:R-:W4:Y:S04]  /*10bc20*/  LDL.LU.64 R24, [R1+0x1850] ;  /* 0x0018500001187983 */ /* 0x002f280000300a00 */
[----:B------:R-:W4:Y:S04]  /*10bc30*/  LDL.LU.64 R12, [R1+0x1858] ;  /* 0x00185800010c7983 */ /* 0x000f280000300a00 */
[----:B------:R-:W4:Y:S01]  /*10bc40*/  LDL.LU R29, [R1+0x354] ;  /* 0x00035400011d7983 */ /* 0x000f220000300800 */
[----:B0-----:R-:W-:-:S03]  /*10bc50*/  ISETP.LT.AND P0, PT, R17, UR4, !P4 ;  /* 0x0000000411007c0c */ /* 0x001fc6000e701270 */
[----:B------:R-:W4:Y:S01]  /*10bc60*/  LDL.LU.64 R14, [R1+0x1860] ;  /* 0x00186000010e7983 */ /* 0x000f220000300a00 */
[----:B------:R-:W0:Y:S01]  /*10bc70*/  LDCU UR4, c[0x0][0x398] ;  /* 0x00007300ff0477ac */ /* 0x000e220008000800 */
[----:B------:R-:W-:-:S08]  /*10bc80*/  PRMT R3, R28, 0x7773, RZ ;  /* 0x000077731c037816 */ /* 0x000fd000000000ff */
        /* <DEDUP_REMOVED lines=13> */
[----:B------:R-:W-:Y:S01]  /*10bd60*/  PRMT R2, R10, 0x7771, RZ ;  /* 0x000077710a027816 */ /* 0x000fe200000000ff */
        /* <DEDUP_REMOVED lines=18> */
[----:B------:R-:W0:Y:S01]  /*10be90*/  LDCU UR4, c[0x0][0x398] ;  /* 0x00007300ff0477ac */ /* 0x000e220008000800 */
[----:B-1----:R-:W-:-:S11]  /*10bea0*/  PRMT R2, R29, 0x7771, RZ ;  /* 0x000077711d027816 */ /* 0x002fd600000000ff */
        /* <DEDUP_REMOVED lines=8> */
[----:B--2---:R1:W-:Y:S01]  /*10bf30*/  @P0 STG.E.U8 desc[UR62][R20.64], R2 ;  /* 0x0000000214000986 */ /* 0x0043e2000c10113e */
[----:B0-----:R-:W-:Y:S01]  /*10bf40*/  ISETP.LT.AND P0, PT, R16, UR4, !P5 ;  /* 0x0000000410007c0c */ /* 0x001fe2000ef01270 */
[----:B------:R-:W0:Y:S01]  /*10bf50*/  LDCU UR4, c[0x0][0x398] ;  /* 0x00007300ff0477ac */ /* 0x000e220008000800 */
[----:B-1----:R-:W-:-:S11]  /*10bf60*/  PRMT R2, R28, 0x7770, RZ ;  /* 0x000077701c027816 */ /* 0x002fd600000000ff */
[----:B---3--:R1:W-:Y:S01]  /*10bf70*/  @P0 STG.E.U8 desc[UR62][R22.64], R2 ;  /* 0x0000000216000986 */ /* 0x0083e2000c10113e */
[----:B0-----:R-:W-:Y:S01]  /*10bf80*/  ISETP.LT.AND P0, PT, R17, UR4, !P5 ;  /* 0x0000000411007c0c */ /* 0x001fe2000ef01270 */
[----:B------:R-:W0:Y:S01]  /*10bf90*/  LDCU UR4, c[0x0][0x398] ;  /* 0x00007300ff0477ac */ /* 0x000e220008000800 */
[----:B-1----:R-:W-:-:S11]  /*10bfa0*/  PRMT R2, R28, 0x7771, RZ ;  /* 0x000077711c027816 */ /* 0x002fd600000000ff */
[----:B----4-:R1:W-:Y:S01]  /*10bfb0*/  @P0 STG.E.U8 desc[UR62][R26.64], R2 ;  /* 0x000000021a000986 */ /* 0x0103e2000c10113e */
[----:B0-----:R-:W-:Y:S01]  /*10bfc0*/  ISETP.LT.AND P0, PT, R16, UR4, !P6 ;  /* 0x0000000410007c0c */ /* 0x001fe2000f701270 */
[----:B------:R-:W0:Y:S02]  /*10bfd0*/  LDCU UR4, c[0x0][0x398] ;  /* 0x00007300ff0477ac */ /* 0x000e240008000800 */
[----:B-1----:R-:W2:Y:S01]  /*10bfe0*/  LDL.LU.64 R26, [R1+0x1890] ;  /* 0x00189000011a7983 */ /* 0x002ea20000300a00 */
[----:B------:R-:W-:-:S09]  /*10bff0*/  PRMT R2, R28, 0x7772, RZ ;  /* 0x000077721c027816 */ /* 0x000fd200000000ff */
[----:B------:R1:W-:Y:S04]  /*10c000*/  @P0 STG.E.U8 desc[UR62][R24.64], R2 ;  /* 0x0000000218000986 */ /* 0x0003e8000c10113e */
[----:B-1----:R-:W3:Y:S04]  /*10c010*/  LDL.LU.64 R24, [R1+0x1898] ;  /* 0x0018980001187983 */ /* 0x002ee80000300a00 */
[----:B------:R-:W4:Y:S04]  /*10c020*/  LDL.LU R15, [R1+0x35c] ;  /* 0x00035c00010f7983 */ /* 0x000f280000300800 */
[----:B------:R-:W3:Y:S04]  /*10c030*/  LDL.LU.64 R20, [R1+0x18a0] ;  /* 0x0018a00001147983 */ /* 0x000ee80000300a00 */
[----:B------:R-:W3:Y:S04]  /*10c040*/  LDL.LU.64 R18, [R1+0x18b0] ;  /* 0x0018b00001127983 */ /* 0x000ee80000300a00 */
[----:B------:R-:W3:Y:S04]  /*10c050*/  LDL R29, [R1+0xa0] ;  /* 0x0000a000011d7983 */ /* 0x000ee80000100800 */
[----:B------:R-:W3:Y:S01]  /*10c060*/  LDL.LU.64 R22, [R1+0x18a8] ;  /* 0x0018a80001167983 */ /* 0x000ee20000300a00 */
[----:B0-----:R-:W-:-:S02]  /*10c070*/  ISETP.LT.AND P0, PT, R17, UR4, !P6 ;  /* 0x0000000411007c0c */ /* 0x001fc4000f701270 */
[C---:B------:R-:W-:Y:S02]  /*10c080*/  LOP3.LUT P5, RZ, R0.reuse, 0x80000000, RZ, 0xc0, !PT ;  /* 0x8000000000ff7812 */ /* 0x040fe400078ac0ff */
[----:B------:R-:W-:Y:S02]  /*10c090*/  LOP3.LUT P6, RZ, R0, 0x40000000, RZ, 0xc0, !PT ;  /* 0x4000000000ff7812 */ /* 0x000fe400078cc0ff */
[----:B------:R-:W-:Y:S02]  /*10c0a0*/  PRMT R0, R28, 0x7773, RZ ;  /* 0x000077731c007816 */ /* 0x000fe400000000ff */
[C---:B------:R-:W-:Y:S02]  /*10c0b0*/  LOP3.LUT P2, RZ, R11.reuse, 0x4, RZ, 0xc0, !PT ;  /* 0x000000040bff7812 */ /* 0x040fe4000784c0ff */
[C---:B------:R-:W-:Y:S02]  /*10c0c0*/  LOP3.LUT P3, RZ, R11.reuse, 0x2, RZ, 0xc0, !PT ;  /* 0x000000020bff7812 */ /* 0x040fe4000786c0ff */
[----:B------:R-:W-:Y:S01]  /*10c0d0*/  LOP3.LUT P4, RZ, R11, 0x1, RZ, 0xc0, !PT ;  /* 0x000000010bff7812 */ /* 0x000fe2000788c0ff */
[----:B------:R-:W0:Y:S01]  /*10c0e0*/  LDCU UR4, c[0x0][0x39c] ;  /* 0x00007380ff0477ac */ /* 0x000e220008000800 */
[----:B--2---:R1:W-:Y:S01]  /*10c0f0*/  @P0 STG.E.U8 desc[UR62][R26.64], R0 ;  /* 0x000000001a000986 */ /* 0x0043e2000c10113e */
[----:B------:R-:W-:-:S03]  /*10c100*/  ISETP.LT.AND P0, PT, R16, UR6, !P1 ;  /* 0x0000000610007c0c */ /* 0x000fc6000cf01270 */
[----:B-1----:R-:W2:Y:S04]  /*10c110*/  LDL.LU.64 R26, [R1+0x18b8] ;  /* 0x0018b800011a7983 */ /* 0x002ea80000300a00 */
[----:B------:R-:W2:Y:S01]  /*10c120*/  LDL.LU R28, [R1+0x3e0] ;  /* 0x0003e000011c7983 */ /* 0x000ea20000300800 */
[C---:B----4-:R-:W-:Y:S02]  /*10c130*/  PRMT R0, R15.reuse, 0x7770, RZ ;  /* 0x000077700f007816 */ /* 0x050fe400000000ff */
[C---:B------:R-:W-:Y:S02]  /*10c140*/  PRMT R3, R15.reuse, 0x7772, RZ ;  /* 0x000077720f037816 */ /* 0x040fe400000000ff */
[----:B------:R-:W-:Y:S01]  /*10c150*/  PRMT R2, R15, 0x7773, RZ ;  /* 0x000077730f027816 */ /* 0x000fe200000000ff */
[----:B------:R-:W1:Y:S01]  /*10c160*/  LDCU UR6, c[0x0][0x39c] ;  /* 0x00007380ff0677ac */ /* 0x000e620008000800 */
[----:B---3--:R3:W-:Y:S04]  /*10c170*/  @P0 STG.E.U8 desc[UR62][R24.64], R0 ;  /* 0x0000000018000986 */ /* 0x0087e8000c10113e */
[----:B---3--:R-:W3:Y:S01]  /*10c180*/  LDL.LU.64 R24, [R1+0x18c0] ;  /* 0x0018c00001187983 */ /* 0x008ee20000300a00 */
[----:B------:R-:W-:-:S02]  /*10c190*/  ISETP.LT.AND P1, PT, R17, UR12, !P1 ;  /* 0x0000000c11007c0c */ /* 0x000fc4000cf21270 */
[----:B------:R-:W-:Y:S02]  /*10c1a0*/  ISETP.LT.AND P0, PT, R16, UR64, !P2 ;  /* 0x0000004010007c0c */ /* 0x000fe4000d701270 */
[----:B------:R-:W-:Y:S01]  /*10c1b0*/  PRMT R0, R15, 0x7771, RZ ;  /* 0x000077710f007816 */ /* 0x000fe200000000ff */
[----:B------:R-:W4:Y:S01]  /*10c1c0*/  LDCU UR64, c[0x0][0x398] ;  /* 0x00007300ff4077ac */ /* 0x000f220008000800 */
[----:B------:R-:W4:Y:S01]  /*10c1d0*/  LDL.LU.64 R14, [R1+0x18c8] ;  /* 0x0018c800010e7983 */ /* 0x000f220000300a00 */
[----:B------:R-:W-:-:S03]  /*10c1e0*/  ISETP.LT.AND P2, PT, R17, UR65, !P2 ;  /* 0x0000004111007c0c */ /* 0x000fc6000d741270 */
[----:B------:R-:W4:Y:S01]  /*10c1f0*/  LDL.LU.64 R12, [R1+0x18d0] ;  /* 0x0018d000010c7983 */ /* 0x000f220000300a00 */
[----:B------:R-:W0:Y:S01]  /*10c200*/  LDCU UR65, c[0x0][0x398] ;  /* 0x00007300ff4177ac */ /* 0x000e220008000800 */
[----:B------:R-:W0:Y:S02]  /*10c210*/  LDCU UR12, c[0x0][0x39c] ;  /* 0x00007380ff0c77ac */ /* 0x000e240008000800 */
[----:B------:R1:W-:Y:S04]  /*10c220*/  @P1 STG.E.U8 desc[UR62][R20.64], R0 ;  /* 0x0000000014001986 */ /* 0x0003e8000c10113e */
[----:B------:R0:W-:Y:S04]  /*10c230*/  @P0 STG.E.U8 desc[UR62][R18.64], R3 ;  /* 0x0000000312000986 */ /* 0x0001e8000c10113e */
[----:B-1----:R-:W4:Y:S04]  /*10c240*/  LDL.LU R20, [R1+0x3e4] ;  /* 0x0003e40001147983 */ /* 0x002f280000300800 */
[----:B0-----:R-:W4:Y:S04]  /*10c250*/  LDL.LU.64 R18, [R1+0x18d8] ;  /* 0x0018d80001127983 */ /* 0x001f280000300a00 */
[----:B------:R0:W-:Y:S04]  /*10c260*/  @P2 STG.E.U8 desc[UR62][R22.64], R2 ;  /* 0x0000000216002986 */ /* 0x0001e8000c10113e */
[----:B0-----:R-:W4:Y:S01]  /*10c270*/  LDL.LU.64 R22, [R1+0x18e0] ;  /* 0x0018e00001167983 */ /* 0x001f220000300a00 */
[----:B------:R-:W-:Y:S01]  /*10c280*/  ISETP.LT.AND P1, PT, R16, UR66, !P3 ;  /* 0x0000004210007c0c */ /* 0x000fe2000df21270 */
[----:B------:R-:W-:Y:S01]  /*10c290*/  VIADD R0, R29, 0x1ff ;  /* 0x000001ff1d007836 */ /* 0x000fe20000000000 */
[----:B------:R-:W-:Y:S01]  /*10c2a0*/  ISETP.LT.AND P3, PT, R17, UR67, !P3 ;  /* 0x0000004311007c0c */ /* 0x000fe2000df61270 */
[----:B------:R-:W0:Y:S03]  /*10c2b0*/  LDCU UR66, c[0x0][0x398] ;  /* 0x00007300ff4277ac */ /* 0x000e260008000800 */
[----:B------:R-:W-:Y:S01]  /*10c2c0*/  ISETP.GE.AND P0, PT, R0, UR25, PT ;  /* 0x0000001900007c0c */ /* 0x000fe2000bf06270 */
[----:B------:R-:W1:Y:S01]  /*10c2d0*/  LDCU UR25, c[0x0][0x398] ;  /* 0x00007300ff1977ac */ /* 0x000e620008000800 */
[----:B--2---:R-:W-:-:S05]  /*10c2e0*/  PRMT R0, R28, 0x7770, RZ ;  /* 0x000077701c007816 */ /* 0x004fca00000000ff */
[----:B------:R2:W-:Y:S04]  /*10c2f0*/  @P1 STG.E.U8 desc[UR62][R26.64], R0 ;  /* 0x000000001a001986 */ /* 0x0005e8000c10113e */
[----:B--2---:R-:W2:Y:S01]  /*10c300*/  LDL.LU.64 R26, [R1+0x18e8] ;  /* 0x0018e800011a7983 */ /* 0x004ea20000300a00 */
[----:B------:R-:W-:-:S05]  /*10c310*/  PRMT R0, R28, 0x7771, RZ ;  /* 0x000077711c007816 */ /* 0x000fca00000000ff */
[----:B---3--:R3:W-:Y:S04]  /*10c320*/  @P3 STG.E.U8 desc[UR62][R24.64], R0 ;  /* 0x0000000018003986 */ /* 0x0087e8000c10113e */
[----:B---3--:R-:W3:Y:S01]  /*10c330*/  LDL.LU.64 R24, [R1+0x18f0] ;  /* 0x0018f00001187983 */ /* 0x008ee20000300a00 */
[----:B----4-:R-:W-:Y:S02]  /*10c340*/  ISETP.LT.AND P2, PT, R16, UR64, !P4 ;  /* 0x0000004010007c0c */ /* 0x010fe4000e741270 */
[C---:B------:R-:W-:Y:S02]  /*10c350*/  ISETP.LT.AND P4, PT, R17.reuse, UR65, !P4 ;  /* 0x0000004111007c0c */ /* 0x040fe4000e781270 */
[----:B------:R-:W-:Y:S02]  /*10c360*/  PRMT R0, R28, 0x7772, RZ ;  /* 0x000077721c007816 */ /* 0x000fe400000000ff */
[----:B-1----:R-:W-:Y:S01]  /*10c370*/  ISETP.LT.AND P3, PT, R16, UR25, !P5 ;  /* 0x0000001910007c0c */ /* 0x002fe2000ef61270 */
[----:B------:R-:W4:Y:S01]  /*10c380*/  LDL.LU R21, [R1+0x3e8] ;  /* 0x0003e80001157983 */ /* 0x000f220000300800 */
[----:B0-----:R-:W-:Y:S01]  /*10c390*/  ISETP.LT.AND P5, PT, R17, UR66, !P5 ;  /* 0x0000004211007c0c */ /* 0x001fe2000efa1270 */
[----:B------:R-:W-:Y:S01]  /*10c3a0*/  VIADD R2, R29, 0x1f5 ;  /* 0x000001f51d027836 */ /* 0x000fe20000000000 */
[----:B------:R-:W0:Y:S01]  /*10c3b0*/  LDCU UR64, c[0x0][0x398] ;  /* 0x00007300ff4077ac */ /* 0x000e220008000800 */
[----:B------:R-:W1:Y:S02]  /*10c3c0*/  LDCU UR25, c[0x0][0x398] ;  /* 0x00007300ff1977ac */ /* 0x000e640008000800 */
[----:B------:R0:W-:Y:S02]  /*10c3d0*/  @P2 STG.E.U8 desc[UR62][R14.64], R0 ;  /* 0x000000000e002986 */ /* 0x0001e4000c10113e */
[----:B0-----:R-:W-:-:S02]  /*10c3e0*/  PRMT R0, R28, 0x7773, RZ ;  /* 0x000077731c007816 */ /* 0x001fc400000000ff */
[----:B------:R-:W4:Y:S04]  /*10c3f0*/  LDL.LU.64 R14, [R1+0x18f8] ;  /* 0x0018f800010e7983 */ /* 0x000f280000300a00 */
[----:B------:R0:W-:Y:S01]  /*10c400*/  @P4 STG.E.U8 desc[UR62][R12.64], R0 ;  /* 0x000000000c004986 */ /* 0x0001e2000c10113e */
[----:B------:R-:W-:Y:S01]  /*10c410*/  ISETP.GE.AND P1, PT, R2, UR23, PT ;  /* 0x0000001702007c0c */ /* 0x000fe2000bf26270 */
[----:B------:R-:W1:Y:S01]  /*10c420*/  LDCU UR23, c[0x0][0x398] ;  /* 0x00007300ff1777ac */ /* 0x000e620008000800 */
[----:B0-----:R-:W-:-:S05]  /*10c430*/  PRMT R0, R20, 0x7770, RZ ;  /* 0x0000777014007816 */ /* 0x001fca00000000ff */
[----:B------:R0:W-:Y:S04]  /*10c440*/  @P3 STG.E.U8 desc[UR62][R18.64], R0 ;  /* 0x0000000012003986 */ /* 0x0001e8000c10113e */
[----:B0-----:R-:W4:Y:S01]  /*10c450*/  LDL.LU.64 R18, [R1+0x1900] ;  /* 0x0019000001127983 */ /* 0x001f220000300a00 */
[----:B------:R-:W-:-:S05]  /*10c460*/  PRMT R0, R20, 0x7771, RZ ;  /* 0x0000777114007816 */ /* 0x000fca00000000ff */
[----:B------:R0:W-:Y:S04]  /*10c470*/  @P5 STG.E.U8 desc[UR62][R22.64], R0 ;  /* 0x0000000016005986 */ /* 0x0001e8000c10113e */
[----:B0-----:R-:W4:Y:S01]  /*10c480*/  LDL.LU.64 R22, [R1+0x1910] ;  /* 0x0019100001167983 */ /* 0x001f220000300a00 */
[----:B-1----:R-:W-:Y:S02]  /*10c490*/  ISETP.LT.AND P4, PT, R16, UR23, !P6 ;  /* 0x0000001710007c0c */ /* 0x002fe4000f781270 */
[----:B------:R-:W-:Y:S02]  /*10c4a0*/  ISETP.LT.AND P6, PT, R17, UR64, !P6 ;  /* 0x0000004011007c0c */ /* 0x000fe4000f7c1270 */
[C---:B------:R-:W-:Y:S01]  /*10c4b0*/  PRMT R0, R20.reuse, 0x7772, RZ ;  /* 0x0000777214007816 */ /* 0x040fe200000000ff */
[----:B------:R-:W-:Y:S01]  /*10c4c0*/  VIADD R2, R29, 0x1f6 ;  /* 0x000001f61d027836 */ /* 0x000fe20000000000 */
[----:B------:R-:W0:Y:S07]  /*10c4d0*/  LDCU UR23, c[0x0][0x398] ;  /* 0x00007300ff1777ac */ /* 0x000e2e0008000800 */
[----:B--2---:R1:W-:Y:S04]  /*10c4e0*/  @P4 STG.E.U8 desc[UR62][R26.64], R0 ;  /* 0x000000001a004986 */ /* 0x0043e8000c10113e */
[----:B-1----:R-:W2:Y:S01]  /*10c4f0*/  LDL.LU.64 R26, [R1+0x1908] ;  /* 0x00190800011a7983 */ /* 0x002ea20000300a00 */
[----:B------:R-:W-:-:S03]  /*10c500*/  PRMT R0, R20, 0x7773, RZ ;  /* 0x0000777314007816 */ /* 0x000fc600000000ff */
[----:B------:R-:W2:Y:S04]  /*10c510*/  LDL.LU R28, [R1+0x3ec] ;  /* 0x0003ec00011c7983 */ /* 0x000ea80000300800 */
[----:B---3--:R1:W-:Y:S04]  /*10c520*/  @P6 STG.E.U8 desc[UR62][R24.64], R0 ;  /* 0x0000000018006986 */ /* 0x0083e8000c10113e */
[----:B-1----:R-:W3:Y:S01]  /*10c530*/  LDL.LU.64 R24, [R1+0x1918] ;  /* 0x0019180001187983 */ /* 0x002ee20000300a00 */
[----:B------:R-:W-:Y:S01]  /*10c540*/  ISETP.GE.AND P2, PT, R2, UR21, PT ;  /* 0x0000001502007c0c */ /* 0x000fe2000bf46270 */
[----:B------:R-:W1:Y:S01]  /*10c550*/  LDCU UR21, c[0x0][0x398] ;  /* 0x00007300ff1577ac */ /* 0x000e620008000800 */
[----:B------:R-:W-:-:S05]  /*10c560*/  VIADD R2, R29, 0x1ac ;  /* 0x000001ac1d027836 */ /* 0x000fca0000000000 */
[----:B------:R-:W-:Y:S01]  /*10c570*/  ISETP.GE.AND P3, PT, R2, UR61, PT ;  /* 0x0000003d02007c0c */ /* 0x000fe2000bf66270 */
[----:B------:R-:W-:Y:S01]  /*10c580*/  VIADD R2, R29, 0x1ad ;  /* 0x000001ad1d027836 */ /* 0x000fe20000000000 */
[C---:B----4-:R-:W-:Y:S02]  /*10c590*/  PRMT R0, R21.reuse, 0x7770, RZ ;  /* 0x0000777015007816 */ /* 0x050fe400000000ff */
[----:B------:R-:W-:Y:S01]  /*10c5a0*/  PRMT R3, R21, 0x7772, RZ ;  /* 0x0000777215037816 */ /* 0x000fe200000000ff */
[----:B------:R-:W4:Y:S01]  /*10c5b0*/  LDCU UR61, c[0x0][0x398] ;  /* 0x00007300ff3d77ac */ /* 0x000f220008000800 */
[----:B-1----:R-:W-:Y:S02]  /*10c5c0*/  ISETP.LT.AND P5, PT, R16, UR21, !P3 ;  /* 0x0000001510007c0c */ /* 0x002fe4000dfa1270 */
[----:B------:R-:W-:Y:S02]  /*10c5d0*/  ISETP.LT.AND P3, PT, R17, UR25, !P3 ;  /* 0x0000001911007c0c */ /* 0x000fe4000df61270 */
[----:B------:R-:W-:Y:S01]  /*10c5e0*/  ISETP.GE.AND P4, PT, R2, UR60, PT ;  /* 0x0000003c02007c0c */ /* 0x000fe2000bf86270 */
[----:B------:R-:W1:Y:S01]  /*10c5f0*/  LDCU UR60, c[0x0][0x398] ;  /* 0x00007300ff3c77ac */ /* 0x000e620008000800 */
[----:B------:R-:W1:Y:S01]  /*10c600*/  LDCU UR25, c[0x0][0x398] ;  /* 0x00007300ff1977ac */ /* 0x000e620008000800 */
[----:B------:R-:W1:Y:S01]  /*10c610*/  LDCU UR21, c[0x0][0x39c] ;  /* 0x00007380ff1577ac */ /* 0x000e620008000800 */
[----:B0-----:R-:W-:-:S05]  /*10c620*/  ISETP.LT.AND P6, PT, R16, UR23, !P4 ;  /* 0x0000001710007c0c */ /* 0x001fca000e7c1270 */
[----:B------:R0:W-:Y:S01]  /*10c630*/  @P5 STG.E.U8 desc[UR62][R14.64], R0 ;  /* 0x000000000e005986 */ /* 0x0001e2000c10113e */
[----:B------:R-:W-:Y:S01]  /*10c640*/  VIADD R2, R29, 0x1ae ;  /* 0x000001ae1d027836 */ /* 0x000fe20000000000 */
[----:B------:R-:W1:Y:S02]  /*10c650*/  LDCU UR23, c[0x0][0x39c] ;  /* 0x00007380ff1777ac */ /* 0x000e640008000800 */
[----:B0-----:R-:W3:Y:S01]  /*10c660*/  LDL.LU.64 R14, [R1+0x1920] ;  /* 0x00192000010e7983 */ /* 0x001ee20000300a00 */
[----:B------:R-:W-:-:S05]  /*10c670*/  PRMT R0, R21, 0x7771, RZ ;  /* 0x0000777115007816 */ /* 0x000fca00000000ff */
[----:B------:R0:W-:Y:S04]  /*10c680*/  @P3 STG.E.U8 desc[UR62][R18.64], R0 ;  /* 0x0000000012003986 */ /* 0x0001e8000c10113e */
[----:B0-----:R-:W3:Y:S04]  /*10c690*/  LDL.LU.64 R18, [R1+0x1930] ;  /* 0x0019300001127983 */ /* 0x001ee80000300a00 */
[----:B------:R0:W-:Y:S04]  /*10c6a0*/  @P6 STG.E.U8 desc[UR62][R22.64], R3 ;  /* 0x0000000316006986 */ /* 0x0001e8000c10113e */
[----:B0-----:R-:W3:Y:S01]  /*10c6b0*/  LDL.LU.64 R22, [R1+0x1928] ;  /* 0x0019280001167983 */ /* 0x001ee20000300a00 */
[----:B----4-:R-:W-:-:S02]  /*10c6c0*/  ISETP.LT.AND P4, PT, R17, UR61, !P4 ;  /* 0x0000003d11007c0c */ /* 0x010fc4000e781270 */
[----:B------:R-:W-:Y:S01]  /*10c6d0*/  ISETP.GE.AND P5, PT, R2, UR59, PT ;  /* 0x0000003b02007c0c */ /* 0x000fe2000bfa6270 */
[----:B------:R-:W-:Y:S01]  /*10c6e0*/  VIADD R2, R29, 0x1af ;  /* 0x000001af1d027836 */ /* 0x000fe20000000000 */
[----:B------:R-:W-:Y:S01]  /*10c6f0*/  PRMT R0, R21, 0x7773, RZ ;  /* 0x0000777315007816 */ /* 0x000fe200000000ff */
[----:B------:R-:W4:Y:S01]  /*10c700*/  LDL.LU R12, [R1+0x3d0] ;  /* 0x0003d000010c7983 */ /* 0x000f220000300800 */
[----:B-1----:R-:W-:Y:S01]  /*10c710*/  ISETP.LT.AND P3, PT, R16, UR60, !P5 ;  /* 0x0000003c10007c0c */ /* 0x002fe2000ef61270 */
[----:B------:R-:W0:Y:S01]  /*10c720*/  LDCU UR59, c[0x0][0x398] ;  /* 0x00007300ff3b77ac */ /* 0x000e220008000800 */
[----:B------:R-:W-:Y:S01]  /*10c730*/  ISETP.GE.AND P6, PT, R2, UR58, PT ;  /* 0x0000003a02007c0c */ /* 0x000fe2000bfc6270 */
[----:B------:R-:W1:Y:S04]  /*10c740*/  LDCU UR61, c[0x0][0x398] ;  /* 0x00007300ff3d77ac */ /* 0x000e680008000800 */
[----:B--2---:R2:W-:Y:S01]  /*10c750*/  @P4 STG.E.U8 desc[UR62][R26.64], R0 ;  /* 0x000000001a004986 */ /* 0x0045e2000c10113e */
[----:B------:R-:W-:-:S02]  /*10c760*/  ISETP.LT.AND P5, PT, R17, UR25, !P5 ;  /* 0x0000001911007c0c */ /* 0x000fc4000efa1270 */
[C---:B------:R-:W-:Y:S02]  /*10c770*/  PRMT R2, R28.reuse, 0x7770, RZ ;  /* 0x000077701c027816 */ /* 0x040fe400000000ff */
[----:B------:R-:W-:Y:S01]  /*10c780*/  PRMT R3, R28, 0x7772, RZ ;  /* 0x000077721c037816 */ /* 0x000fe200000000ff */
[----:B------:R-:W1:Y:S01]  /*10c790*/  LDCU UR58, c[0x0][0x398] ;  /* 0x00007300ff3a77ac */ /* 0x000e620008000800 */
[----:B------:R-:W1:Y:S01]  /*10c7a0*/  LDCU UR60, c[0x0][0x398] ;  /* 0x00007300ff3c77ac */ /* 0x000e620008000800 */
[----:B--2---:R-:W2:Y:S01]  /*10c7b0*/  LDL.LU.64 R26, [R1+0x1938] ;  /* 0x00193800011a7983 */ /* 0x004ea20000300a00 */
[----:B------:R-:W-:Y:S01]  /*10c7c0*/  VIADD R0, R29, 0x1b0 ;  /* 0x000001b01d007836 */ /* 0x000fe20000000000 */
[----:B0-----:R-:W-:Y:S01]  /*10c7d0*/  ISETP.LT.AND P4, PT, R16, UR59, !P6 ;  /* 0x0000003b10007c0c */ /* 0x001fe2000f781270 */
[----:B------:R-:W0:Y:S01]  /*10c7e0*/  LDCU UR25, c[0x0][0x39c] ;  /* 0x00007380ff1977ac */ /* 0x000e220008000800 */
[----:B---3--:R3:W-:Y:S01]  /*10c7f0*/  @P3 STG.E.U8 desc[UR62][R24.64], R2 ;  /* 0x0000000218003986 */ /* 0x0087e2000c10113e */
[----:B------:R-:W0:Y:S03]  /*10c800*/  LDCU UR59, c[0x0][0x398] ;  /* 0x00007300ff3b77ac */ /* 0x000e260008000800 */
[----:B---3--:R-:W3:Y:S01]  /*10c810*/  LDL.LU.64 R24, [R1+0x1940] ;  /* 0x0019400001187983 */ /* 0x008ee20000300a00 */
[----:B------:R-:W-:-:S02]  /*10c820*/  ISETP.GE.AND P3, PT, R0, UR57, PT ;  /* 0x0000003900007c0c */ /* 0x000fc4000bf66270 */
[C---:B------:R-:W-:Y:S01]  /*10c830*/  PRMT R0, R28.reuse, 0x7771, RZ ;  /* 0x000077711c007816 */ /* 0x040fe200000000ff */
[----:B------:R-:W3:Y:S01]  /*10c840*/  LDL.LU.64 R20, [R1+0x1948] ;  /* 0x0019480001147983 */ /* 0x000ee20000300a00 */
[----:B-1----:R-:W-:Y:S02]  /*10c850*/  ISETP.LT.AND P6, PT, R17, UR61, !P6 ;  /* 0x0000003d11007c0c */ /* 0x002fe4000f7c1270 */
[----:B------:R-:W-:Y:S01]  /*10c860*/  PRMT R2, R28, 0x7773, RZ ;  /* 0x000077731c027816 */ /* 0x000fe200000000ff */
[----:B------:R-:W1:Y:S01]  /*10c870*/  LDCU UR57, c[0x0][0x398] ;  /* 0x00007300ff3977ac */ /* 0x000e620008000800 */
[----:B------:R0:W-:Y:S04]  /*10c880*/  @P5 STG.E.U8 desc[UR62][R14.64], R0 ;  /* 0x000000000e005986 */ /* 0x0001e8000c10113e */
[----:B0-----:R-:W3:Y:S04]  /*10c890*/  LDL.LU.64 R14, [R1+0x1950] ;  /* 0x00195000010e7983 */ /* 0x001ee80000300a00 */
[----:B------:R-:W3:Y:S04]  /*10c8a0*/  LDL.LU R13, [R1+0x3d4] ;  /* 0x0003d400010d7983 */ /* 0x000ee80000300800 */
[----:B------:R0:W-:Y:S04]  /*10c8b0*/  @P4 STG.E.U8 desc[UR62][R18.64], R3 ;  /* 0x0000000312004986 */ /* 0x0001e8000c10113e */
[----:B0-----:R-:W3:Y:S04]  /*10c8c0*/  LDL.LU.64 R18, [R1+0x1958] ;  /* 0x0019580001127983 */ /* 0x001ee80000300a00 */
[----:B------:R0:W-:Y:S04]  /*10c8d0*/  @P6 STG.E.U8 desc[UR62][R22.64], R2 ;  /* 0x0000000216006986 */ /* 0x0001e8000c10113e */
[----:B0-----:R-:W3:Y:S01]  /*10c8e0*/  LDL.LU.64 R22, [R1+0x1960] ;  /* 0x0019600001167983 */ /* 0x001ee20000300a00 */
[----:B------:R-:W-:Y:S01]  /*10c8f0*/  ISETP.LT.AND P5, PT, R16, UR58, !P3 ;  /* 0x0000003a10007c0c */ /* 0x000fe2000dfa1270 */
[----:B------:R-:W-:Y:S01]  /*10c900*/  VIADD R0, R29, 0x1b1 ;  /* 0x000001b11d007836 */ /* 0x000fe20000000000 */
[----:B------:R-:W-:Y:S01]  /*10c910*/  ISETP.LT.AND P3, PT, R17, UR60, !P3 ;  /* 0x0000003c11007c0c */ /* 0x000fe2000df61270 */
[----:B------:R-:W0:Y:S03]  /*10c920*/  LDCU UR58, c[0x0][0x398] ;  /* 0x00007300ff3a77ac */ /* 0x000e260008000800 */
[----:B------:R-:W-:-:S02]  /*10c930*/  ISETP.GE.AND P4, PT, R0, UR52, PT ;  /* 0x0000003400007c0c */ /* 0x000fc4000bf86270 */
[C---:B----4-:R-:W-:Y:S01]  /*10c940*/  PRMT R0, R12.reuse, 0x7770, RZ ;  /* 0x000077700c007816 */ /* 0x050fe200000000ff */
[----:B------:R-:W4:Y:S04]  /*10c950*/  LDCU UR52, c[0x0][0x398] ;  /* 0x00007300ff3477ac */ /* 0x000f280008000800 */
[----:B--2---:R2:W-:Y:S04]  /*10c960*/  @P5 STG.E.U8 desc[UR62][R26.64], R0 ;  /* 0x000000001a005986 */ /* 0x0045e8000c10113e */
[----:B--2---:R-:W2:Y:S01]  /*10c970*/  LDL.LU.64 R26, [R1+0x1968] ;  /* 0x00196800011a7983 */ /* 0x004ea20000300a00 */
[----:B------:R-:W-:-:S05]  /*10c980*/  PRMT R0, R12, 0x7771, RZ ;  /* 0x000077710c007816 */ /* 0x000fca00000000ff */
[----:B---3--:R3:W-:Y:S04]  /*10c990*/  @P3 STG.E.U8 desc[UR62][R24.64], R0 ;  /* 0x0000000018003986 */ /* 0x0087e8000c10113e */
[----:B---3--:R-:W3:Y:S01]  /*10c9a0*/  LDL.LU.64 R24, [R1+0x1970] ;  /* 0x0019700001187983 */ /* 0x008ee20000300a00 */
[----:B-1----:R-:W-:Y:S01]  /*10c9b0*/  ISETP.LT.AND P6, PT, R16, UR57, !P4 ;  /* 0x0000003910007c0c */ /* 0x002fe2000e7c1270 */
[----:B------:R-:W-:Y:S01]  /*10c9c0*/  VIADD R2, R29, 0x1b2 ;  /* 0x000001b21d027836 */ /* 0x000fe20000000000 */
[----:B------:R-:W-:Y:S02]  /*10c9d0*/  ISETP.LT.AND P4, PT, R17, UR59, !P4 ;  /* 0x0000003b11007c0c */ /* 0x000fe4000e781270 */
[----:B------:R-:W-:Y:S01]  /*10c9e0*/  PRMT R0, R12, 0x7772, RZ ;  /* 0x000077720c007816 */ /* 0x000fe200000000ff */
[----:B------:R-:W3:Y:S01]  /*10c9f0*/  LDL.LU R28, [R1+0x3d8] ;  /* 0x0003d800011c7983 */ /* 0x000ee20000300800 */
[----:B------:R-:W1:Y:S01]  /*10ca00*/  LDCU UR57, c[0x0][0x398] ;  /* 0x00007300ff3977ac */ /* 0x000e620008000800 */
[----:B------:R-:W-:Y:S01]  /*10ca10*/  ISETP.GE.AND P5, PT, R2, UR56, PT ;  /* 0x0000003802007c0c */ /* 0x000fe2000bfa6270 */
[----:B------:R-:W1:Y:S03]  /*10ca20*/  LDCU UR56, c[0x0][0x398] ;  /* 0x00007300ff3877ac */ /* 0x000e660008000800 */
[----:B----4-:R-:W-:-:S02]  /*10ca30*/  ISETP.LT.AND P3, PT, R16, UR52, !P5 ;  /* 0x0000003410007c0c */ /* 0x010fc4000ef61270 */
[----:B------:R4:W-:Y:S01]  /*10ca40*/  @P6 STG.E.U8 desc[UR62][R20.64], R0 ;  /* 0x0000000014006986 */ /* 0x0009e2000c10113e */
[----:B0-----:R-:W-:Y:S01]  /*10ca50*/  ISETP.LT.AND P5, PT, R17, UR58, !P5 ;  /* 0x0000003a11007c0c */ /* 0x001fe2000efa1270 */
[----:B------:R-:W-:Y:S01]  /*10ca60*/  VIADD R2, R29, 0x1b3 ;  /* 0x000001b31d027836 */ /* 0x000fe20000000000 */
[----:B------:R-:W0:Y:S01]  /*10ca70*/  LDCU UR52, c[0x0][0x398] ;  /* 0x00007300ff3477ac */ /* 0x000e220008000800 */
[----:B----4-:R-:W-:Y:S01]  /*10ca80*/  PRMT R0, R12, 0x7773, RZ ;  /* 0x000077730c007816 */ /* 0x010fe200000000ff */
[----:B------:R-:W4:Y:S04]  /*10ca90*/  LDL.LU.64 R20, [R1+0x1978] ;  /* 0x0019780001147983 */ /* 0x000f280000300a00 */
[----:B------:R0:W-:Y:S02]  /*10caa0*/  @P4 STG.E.U8 desc[UR62][R14.64], R0 ;  /* 0x000000000e004986 */ /* 0x0001e4000c10113e */
[----:B0-----:R-:W-:-:S05]  /*10cab0*/  PRMT R0, R13, 0x7770, RZ ;  /* 0x000077700d007816 */ /* 0x001fca00000000ff */
[----:B------:R0:W-:Y:S04]  /*10cac0*/  @P3 STG.E.U8 desc[UR62][R18.64], R0 ;  /* 0x0000000012003986 */ /* 0x0001e8000c10113e */
[----:B0-----:R-:W4:Y:S01]  /*10cad0*/  LDL.LU.64 R18, [R1+0x1980] ;  /* 0x0019800001127983 */ /* 0x001f220000300a00 */
[----:B------:R-:W-:-:S05]  /*10cae0*/  PRMT R0, R13, 0x7771, RZ ;  /* 0x000077710d007816 */ /* 0x000fca00000000ff */
[----:B------:R0:W-:Y:S04]  /*10caf0*/  @P5 STG.E.U8 desc[UR62][R22.64], R0 ;  /* 0x0000000016005986 */ /* 0x0001e8000c10113e */
[----:B0-----:R-:W4:Y:S01]  /*10cb00*/  LDL.LU.64 R22, [R1+0x1990] ;  /* 0x0019900001167983 */ /* 0x001f220000300a00 */
[----:B------:R-:W-:Y:S02]  /*10cb10*/  ISETP.GE.AND P6, PT, R2, UR55, PT ;  /* 0x0000003702007c0c */ /* 0x000fe4000bfc6270 */
[----:B------:R-:W-:Y:S01]  /*10cb20*/  PRMT R0, R13, 0x7772, RZ ;  /* 0x000077720d007816 */ /* 0x000fe200000000ff */
[----:B------:R-:W-:Y:S01]  /*10cb30*/  VIADD R2, R29, 0x1b4 ;  /* 0x000001b41d027836 */ /* 0x000fe20000000000 */
[----:B------:R-:W0:Y:S01]  /*10cb40*/  LDCU UR55, c[0x0][0x398] ;  /* 0x00007300ff3777ac */ /* 0x000e220008000800 */
[----:B-1----:R-:W-:-:S02]  /*10cb50*/  ISETP.LT.AND P4, PT, R16, UR56, !P6 ;  /* 0x0000003810007c0c */ /* 0x002fc4000f781270 */
[----:B------:R-:W-:Y:S01]  /*10cb60*/  ISETP.LT.AND P6, PT, R17, UR57, !P6 ;  /* 0x0000003911007c0c */ /* 0x000fe2000f7c1270 */
[----:B------:R-:W1:Y:S10]  /*10cb70*/  LDCU UR56, c[0x0][0x398] ;  /* 0x00007300ff3877ac */ /* 0x000e740008000800 */
[----:B--2---:R2:W-:Y:S04]  /*10cb80*/  @P4 STG.E.U8 desc[UR62][R26.64], R0 ;  /* 0x000000001a004986 */ /* 0x0045e8000c10113e */
[----:B--2---:R-:W2:Y:S01]  /*10cb90*/  LDL.LU.64 R26, [R1+0x1988] ;  /* 0x00198800011a7983 */ /* 0x004ea20000300a00 */
[----:B------:R-:W-:-:S03]  /*10cba0*/  PRMT R0, R13, 0x7773, RZ ;  /* 0x000077730d007816 */ /* 0x000fc600000000ff */
[----:B------:R-:W2:Y:S04]  /*10cbb0*/  LDL.LU R15, [R1+0x3dc] ;  /* 0x0003dc00010f7983 */ /* 0x000ea80000300800 */
[----:B---3--:R3:W-:Y:S04]  /*10cbc0*/  @P6 STG.E.U8 desc[UR62][R24.64], R0 ;  /* 0x0000000018006986 */ /* 0x0087e8000c10113e */
[----:B---3--:R-:W3:Y:S01]  /*10cbd0*/  LDL.LU.64 R24, [R1+0x1998] ;  /* 0x0019980001187983 */ /* 0x008ee20000300a00 */
[----:B------:R-:W-:Y:S01]  /*10cbe0*/  ISETP.GE.AND P3, PT, R2, UR54, PT ;  /* 0x0000003602007c0c */ /* 0x000fe2000bf66270 */
[----:B------:R-:W1:Y:S03]  /*10cbf0*/  LDCU UR54, c[0x0][0x398] ;  /* 0x00007300ff3677ac */ /* 0x000e660008000800 */
[----:B------:R-:W-:Y:S01]  /*10cc00*/  ISETP.LT.AND P5, PT, R16, UR52, !P3 ;  /* 0x0000003410007c0c */ /* 0x000fe2000dfa1270 */
[----:B------:R-:W-:Y:S01]  /*10cc10*/  VIADD R2, R29, 0x1b5 ;  /* 0x000001b51d027836 */ /* 0x000fe20000000000 */
[----:B0-----:R-:W-:-:S02]  /*10cc20*/  ISETP.LT.AND P3, PT, R17, UR55, !P3 ;  /* 0x0000003711007c0c */ /* 0x001fc4000df61270 */
[C---:B------:R-:W-:Y:S02]  /*10cc30*/  PRMT R0, R28.reuse, 0x7770, RZ ;  /* 0x000077701c007816 */ /* 0x040fe400000000ff */
[----:B------:R-:W-:Y:S01]  /*10cc40*/  PRMT R3, R28, 0x7772, RZ ;  /* 0x000077721c037816 */ /* 0x000fe200000000ff */
[----:B------:R-:W0:Y:S01]  /*10cc50*/  LDCU UR55, c[0x0][0x398] ;  /* 0x00007300ff3777ac */ /* 0x000e220008000800 */
[----:B------:R-:W-:Y:S01]  /*10cc60*/  ISETP.GE.AND P4, PT, R2, UR53, PT ;  /* 0x0000003502007c0c */ /* 0x000fe2000bf86270 */
[----:B------:R-:W0:Y:S01]  /*10cc70*/  LDCU UR53, c[0x0][0x398] ;  /* 0x00007300ff3577ac */ /* 0x000e220008000800 */
[----:B------:R-:W0:Y:S03]  /*10cc80*/  LDCU UR52, c[0x0][0x39c] ;  /* 0x00007380ff3477ac */ /* 0x000e260008000800 */
[----:B----4-:R4:W-:Y:S01]  /*10cc90*/  @P5 STG.E.U8 desc[UR62][R20.64], R0 ;  /* 0x0000000014005986 */ /* 0x0109e2000c10113e */
[----:B-1----:R-:W-:-:S02]  /*10cca0*/  ISETP.LT.AND P6, PT, R16, UR54, !P4 ;  /* 0x0000003610007c0c */ /* 0x002fc4000e7c1270 */
[----:B----4-:R-:W-:Y:S01]  /*10ccb0*/  PRMT R0, R28, 0x7771, RZ ;  /* 0x000077711c007816 */ /* 0x010fe200000000ff */
[----:B------:R-:W4:Y:S01]  /*10ccc0*/  LDL.LU.64 R20, [R1+0x19a0] ;  /* 0x0019a00001147983 */ /* 0x000f220000300a00 */
[----:B------:R-:W-:Y:S01]  /*10ccd0*/  VIADD R2, R29, 0x1b6 ;  /* 0x000001b61d027836 */ /* 0x000fe20000000000 */
[----:B------:R-:W1:Y:S02]  /*10cce0*/  LDCU UR54, c[0x0][0x398] ;  /* 0x00007300ff3677ac */ /* 0x000e640008000800 */
[----:B------:R0:W-:Y:S04]  /*10ccf0*/  @P3 STG.E.U8 desc[UR62][R18.64], R0 ;  /* 0x0000000012003986 */ /* 0x0001e8000c10113e */
[----:B0-----:R-:W4:Y:S04]  /*10cd00*/  LDL.LU.64 R18, [R1+0x19b0] ;  /* 0x0019b00001127983 */ /* 0x001f280000300a00 */
[----:B------:R0:W-:Y:S04]  /*10cd10*/  @P6 STG.E.U8 desc[UR62][R22.64], R3 ;  /* 0x0000000316006986 */ /* 0x0001e8000c10113e */
[----:B0-----:R-:W4:Y:S01]  /*10cd20*/  LDL.LU.64 R22, [R1+0x19a8] ;  /* 0x0019a80001167983 */ /* 0x001f220000300a00 */
[----:B------:R-:W-:-:S02]  /*10cd30*/  ISETP.LT.AND P4, PT, R17, UR56, !P4 ;  /* 0x0000003811007c0c */ /* 0x000fc4000e781270 */
[----:B------:R-:W-:Y:S01]  /*10cd40*/  ISETP.GE.AND P5, PT, R2, UR51, PT ;  /* 0x0000003302007c0c */ /* 0x000fe2000bfa6270 */
[----:B------:R-:W-:Y:S01]  /*10cd50*/  VIADD R2, R29, 0x1b7 ;  /* 0x000001b71d027836 */ /* 0x000fe20000000000 */
[----:B------:R-:W-:Y:S01]  /*10cd60*/  PRMT R0, R28, 0x7773, RZ ;  /* 0x000077731c007816 */ /* 0x000fe200000000ff */
[----:B------:R-:W0:Y:S01]  /*10cd70*/  LDCU UR56, c[0x0][0x398] ;  /* 0x00007300ff3877ac */ /* 0x000e220008000800 */
[----:B------:R-:W-:Y:S01]  /*10cd80*/  ISETP.LT.AND P3, PT, R16, UR53, !P5 ;  /* 0x0000003510007c0c */ /* 0x000fe2000ef61270 */
[----:B------:R-:W4:Y:S01]  /*10cd90*/  LDL.LU R28, [R1+0x3c0] ;  /* 0x0003c000011c7983 */ /* 0x000f220000300800 */
[----:B------:R-:W-:Y:S01]  /*10cda0*/  ISETP.GE.AND P6, PT, R2, UR50, PT ;  /* 0x0000003202007c0c */ /* 0x000fe2000bfc6270 */
[----:B------:R-:W0:Y:S04]  /*10cdb0*/  LDCU UR51, c[0x0][0x39c] ;  /* 0x00007380ff3377ac */ /* 0x000e280008000800 */
[----:B--2---:R2:W-:Y:S01]  /*10cdc0*/  @P4 STG.E.U8 desc[UR62][R26.64], R0 ;  /* 0x000000001a004986 */ /* 0x0045e2000c10113e */
[----:B-1----:R-:W-:-:S02]  /*10cdd0*/  ISETP.LT.AND P5, PT, R17, UR54, !P5 ;  /* 0x0000003611007c0c */ /* 0x002fc4000efa1270 */
[C---:B------:R-:W-:Y:S02]  /*10cde0*/  PRMT R2, R15.reuse, 0x7770, RZ ;  /* 0x000077700f027816 */ /* 0x040fe400000000ff */
[----:B------:R-:W-:Y:S01]  /*10cdf0*/  PRMT R3, R15, 0x7772, RZ ;  /* 0x000077720f037816 */ /* 0x000fe200000000ff */
[----:B------:R-:W1:Y:S01]  /*10ce00*/  LDCU UR50, c[0x0][0x398] ;  /* 0x00007300ff3277ac */ /* 0x000e620008000800 */
[----:B------:R-:W0:Y:S01]  /*10ce10*/  LDCU UR53, c[0x0][0x398] ;  /* 0x00007300ff3577ac */ /* 0x000e220008000800 */
[----:B--2---:R-:W2:Y:S01]  /*10ce20*/  LDL.LU.64 R26, [R1+0x19b8] ;  /* 0x0019b800011a7983 */ /* 0x004ea20000300a00 */
[----:B------:R-:W-:Y:S01]  /*10ce30*/  VIADD R0, R29, 0x1b8 ;  /* 0x000001b81d007836 */ /* 0x000fe20000000000 */
[----:B------:R-:W-:Y:S01]  /*10ce40*/  ISETP.LT.AND P4, PT, R16, UR55, !P6 ;  /* 0x0000003710007c0c */ /* 0x000fe2000f781270 */
[----:B------:R-:W0:Y:S01]  /*10ce50*/  LDCU UR54, c[0x0][0x398] ;  /* 0x00007300ff3677ac */ /* 0x000e220008000800 */
[----:B---3--:R3:W-:Y:S01]  /*10ce60*/  @P3 STG.E.U8 desc[UR62][R24.64], R2 ;  /* 0x0000000218003986 */ /* 0x0087e2000c10113e */
[----:B------:R-:W0:Y:S03]  /*10ce70*/  LDCU UR55, c[0x0][0x398] ;  /* 0x00007300ff3777ac */ /* 0x000e260008000800 */
[----:B---3--:R-:W3:Y:S01]  /*10ce80*/  LDL.LU.64 R24, [R1+0x19c0] ;  /* 0x0019c00001187983 */ /* 0x008ee20000300a00 */
[----:B------:R-:W-:-:S02]  /*10ce90*/  ISETP.GE.AND P3, PT, R0, UR49, PT ;  /* 0x0000003100007c0c */ /* 0x000fc4000bf66270 */
[C---:B------:R-:W-:Y:S02]  /*10cea0*/  PRMT R0, R15.reuse, 0x7771, RZ ;  /* 0x000077710f007816 */ /* 0x040fe400000000ff */
[----:B------:R-:W-:Y:S02]  /*10ceb0*/  PRMT R2, R15, 0x7773, RZ ;  /* 0x000077730f027816 */ /* 0x000fe400000000ff */
[----:B0-----:R-:W-:Y:S01]  /*10cec0*/  ISETP.LT.AND P6, PT, R17, UR56, !P6 ;  /* 0x0000003811007c0c */ /* 0x001fe2000f7c1270 */
[----:B------:R-:W3:Y:S04]  /*10ced0*/  LDL.LU.64 R14, [R1+0x19c8] ;  /* 0x0019c800010e7983 */ /* 0x000ee80000300a00 */
[----:B------:R-:W3:Y:S01]  /*10cee0*/  LDL.LU.64 R12, [R1+0x19d0] ;  /* 0x0019d000010c7983 */ /* 0x000ee20000300a00 */
[----:B------:R-:W0:Y:S03]  /*10cef0*/  LDCU UR49, c[0x0][0x39c] ;  /* 0x00007380ff3177ac */ /* 0x000e260008000800 */
[----:B----4-:R4:W-:Y:S04]  /*10cf00*/  @P5 STG.E.U8 desc[UR62][R20.64], R0 ;  /* 0x0000000014005986 */ /* 0x0109e8000c10113e */
[----:B----4-:R-:W4:Y:S04]  /*10cf10*/  LDL.LU R20, [R1+0x3c4] ;  /* 0x0003c40001147983 */ /* 0x010f280000300800 */
[----:B------:R0:W-:Y:S04]  /*10cf20*/  @P4 STG.E.U8 desc[UR62][R18.64], R3 ;  /* 0x0000000312004986 */ /* 0x0001e8000c10113e */
[----:B0-----:R-:W4:Y:S04]  /*10cf30*/  LDL.LU.64 R18, [R1+0x19d8] ;  /* 0x0019d80001127983 */ /* 0x001f280000300a00 */
[----:B------:R0:W-:Y:S04]  /*10cf40*/  @P6 STG.E.U8 desc[UR62][R22.64], R2 ;  /* 0x0000000216006986 */ /* 0x0001e8000c10113e */
[----:B0-----:R-:W4:Y:S01]  /*10cf50*/  LDL.LU.64 R22, [R1+0x19e0] ;  /* 0x0019e00001167983 */ /* 0x001f220000300a00 */
[----:B-1----:R-:W-:Y:S01]  /*10cf60*/  ISETP.LT.AND P5, PT, R16, UR50, !P3 ;  /* 0x0000003210007c0c */ /* 0x002fe2000dfa1270 */
[----:B------:R-:W-:Y:S01]  /*10cf70*/  VIADD R0, R29, 0x1b9 ;  /* 0x000001b91d007836 */ /* 0x000fe20000000000 */
[----:B------:R-:W-:Y:S01]  /*10cf80*/  ISETP.LT.AND P3, PT, R17, UR53, !P3 ;  /* 0x0000003511007c0c */ /* 0x000fe2000df61270 */
[----:B------:R-:W0:Y:S01]  /*10cf90*/  LDCU UR50, c[0x0][0x398] ;  /* 0x00007300ff3277ac */ /* 0x000e220008000800 */
[----:B------:R-:W-:Y:S01]  /*10cfa0*/  VIADD R2, R29, 0x1ba ;  /* 0x000001ba1d027836 */ /* 0x000fe20000000000 */
[----:B------:R-:W1:Y:S01]  /*10cfb0*/  LDCU UR53, c[0x0][0x398] ;  /* 0x00007300ff3577ac */ /* 0x000e620008000800 */
[----:B------:R-:W-:-:S02]  /*10cfc0*/  ISETP.GE.AND P4, PT, R0, UR44, PT ;  /* 0x0000002c00007c0c */ /* 0x000fc4000bf86270 */
[C---:B------:R-:W-:Y:S01]  /*10cfd0*/  PRMT R0, R28.reuse, 0x7770, RZ ;  /* 0x000077701c007816 */ /* 0x040fe200000000ff */
[----:B------:R-:W0:Y:S04]  /*10cfe0*/  LDCU UR44, c[0x0][0x398] ;  /* 0x00007300ff2c77ac */ /* 0x000e280008000800 */
[----:B--2---:R2:W-:Y:S04]  /*10cff0*/  @P5 STG.E.U8 desc[UR62][R26.64], R0 ;  /* 0x000000001a005986 */ /* 0x0045e8000c10113e */
[----:B--2---:R-:W2:Y:S01]  /*10d000*/  LDL.LU.64 R26, [R1+0x19f0] ;  /* 0x0019f000011a7983 */ /* 0x004ea20000300a00 */
[----:B------:R-:W-:-:S05]  /*10d010*/  PRMT R0, R28, 0x7771, RZ ;  /* 0x000077711c007816 */ /* 0x000fca00000000ff */
[----:B---3--:R3:W-:Y:S04]  /*10d020*/  @P3 STG.E.U8 desc[UR62][R24.64], R0 ;  /* 0x0000000018003986 */ /* 0x0087e8000c10113e */
[----:B---3--:R-:W3:Y:S01]  /*10d030*/  LDL.LU.64 R24, [R1+0x19f8] ;  /* 0x0019f80001187983 */ /* 0x008ee20000300a00 */
[----:B------:R-:W-:Y:S02]  /*10d040*/  ISETP.LT.AND P6, PT, R16, UR54, !P4 ;  /* 0x0000003610007c0c */ /* 0x000fe4000e7c1270 */
[----:B------:R-:W-:Y:S02]  /*10d050*/  ISETP.LT.AND P4, PT, R17, UR55, !P4 ;  /* 0x0000003711007c0c */ /* 0x000fe4000e781270 */
[----:B------:R-:W-:Y:S02]  /*10d060*/  ISETP.GE.AND P5, PT, R2, UR48, PT ;  /* 0x0000003002007c0c */ /* 0x000fe4000bfa6270 */
[----:B------:R-:W-:Y:S01]  /*10d070*/  PRMT R0, R28, 0x7772, RZ ;  /* 0x000077721c007816 */ /* 0x000fe200000000ff */
[----:B------:R-:W3:Y:S01]  /*10d080*/  LDL.LU R21, [R1+0x3c8] ;  /* 0x0003c80001157983 */ /* 0x000ee20000300800 */
[----:B------:R-:W1:Y:S01]  /*10d090*/  LDCU UR48, c[0x0][0x398] ;  /* 0x00007300ff3077ac */ /* 0x000e620008000800 */
[----:B0-----:R-:W-:-:S02]  /*10d0a0*/  ISETP.LT.AND P3, PT, R16, UR44, !P5 ;  /* 0x0000002c10007c0c */ /* 0x001fc4000ef61270 */
[----:B------:R-:W-:Y:S01]  /*10d0b0*/  ISETP.LT.AND P5, PT, R17, UR50, !P5 ;  /* 0x0000003211007c0c */ /* 0x000fe2000efa1270 */
[----:B------:R-:W-:Y:S01]  /*10d0c0*/  VIADD R2, R29, 0x1bb ;  /* 0x000001bb1d027836 */ /* 0x000fe20000000000 */
[----:B------:R-:W0:Y:S01]  /*10d0d0*/  LDCU UR44, c[0x0][0x398] ;  /* 0x00007300ff2c77ac */ /* 0x000e220008000800 */
[----:B------:R1:W-:Y:S02]  /*10d0e0*/  @P6 STG.E.U8 desc[UR62][R14.64], R0 ;  /* 0x000000000e006986 */ /* 0x0003e4000c10113e */
[----:B-1----:R-:W-:Y:S02]  /*10d0f0*/  PRMT R0, R28, 0x7773, RZ ;  /* 0x000077731c007816 */ /* 0x002fe400000000ff */
[----:B------:R-:W3:Y:S04]  /*10d100*/  LDL.LU.64 R14, [R1+0x1a00] ;  /* 0x001a0000010e7983 */ /* 0x000ee80000300a00 */
[----:B------:R4:W-:Y:S02]  /*10d110*/  @P4 STG.E.U8 desc[UR62][R12.64], R0 ;  /* 0x000000000c004986 */ /* 0x0009e4000c10113e */
[----:B----4-:R-:W-:-:S05]  /*10d120*/  PRMT R0, R20, 0x7770, RZ ;  /* 0x0000777014007816 */ /* 0x010fca00000000ff */
[----:B------:R1:W-:Y:S04]  /*10d130*/  @P3 STG.E.U8 desc[UR62][R18.64], R0 ;  /* 0x0000000012003986 */ /* 0x0003e8000c10113e */
[----:B-1----:R-:W4:Y:S01]  /*10d140*/  LDL.LU.64 R18, [R1+0x1a08] ;  /* 0x001a080001127983 */ /* 0x002f220000300a00 */
[----:B------:R-:W-:-:S05]  /*10d150*/  PRMT R0, R20, 0x7771, RZ ;  /* 0x0000777114007816 */ /* 0x000fca00000000ff */
[----:B------:R1:W-:Y:S04]  /*10d160*/  @P5 STG.E.U8 desc[UR62][R22.64], R0 ;  /* 0x0000000016005986 */ /* 0x0003e8000c10113e */
[----:B-1----:R-:W4:Y:S01]  /*10d170*/  LDL.LU.64 R22, [R1+0x1a18] ;  /* 0x001a180001167983 */ /* 0x002f220000300a00 */
[----:B------:R-:W-:Y:S02]  /*10d180*/  ISETP.GE.AND P6, PT, R2, UR47, PT ;  /* 0x0000002f02007c0c */ /* 0x000fe4000bfc6270 */
[----:B------:R-:W-:Y:S01]  /*10d190*/  PRMT R0, R20, 0x7772, RZ ;  /* 0x0000777214007816 */ /* 0x000fe200000000ff */
[----:B------:R-:W-:Y:S01]  /*10d1a0*/  VIADD R2, R29, 0x1bc ;  /* 0x000001bc1d027836 */ /* 0x000fe20000000000 */
[----:B------:R-:W1:Y:S01]  /*10d1b0*/  LDCU UR47, c[0x0][0x398] ;  /* 0x00007300ff2f77ac */ /* 0x000e620008000800 */
[----:B------:R-:W-:-:S02]  /*10d1c0*/  ISETP.LT.AND P4, PT, R16, UR48, !P6 ;  /* 0x0000003010007c0c */ /* 0x000fc4000f781270 */
[----:B------:R-:W-:Y:S01]  /*10d1d0*/  ISETP.LT.AND P6, PT, R17, UR53, !P6 ;  /* 0x0000003511007c0c */ /* 0x000fe2000f7c1270 */
[----:B------:R-:W0:Y:S10]  /*10d1e0*/  LDCU UR48, c[0x0][0x398] ;  /* 0x00007300ff3077ac */ /* 0x000e340008000800 */
        /* <DEDUP_REMOVED lines=8> */
[----:B0-----:R-:W-:Y:S01]  /*10d270*/  ISETP.LT.AND P5, PT, R16, UR44, !P3 ;  /* 0x0000002c10007c0c */ /* 0x001fe2000dfa1270 */
[----:B------:R-:W-:Y:S01]  /*10d280*/  VIADD R2, R29, 0x1bd ;  /* 0x000001bd1d027836 */ /* 0x000fe20000000000 */
[----:B-1----:R-:W-:-:S02]  /*10d290*/  ISETP.LT.AND P3, PT, R17, UR47, !P3 ;  /* 0x0000002f11007c0c */ /* 0x002fc4000df61270 */
[C---:B------:R-:W-:Y:S02]  /*10d2a0*/  PRMT R0, R21.reuse, 0x7770, RZ ;  /* 0x0000777015007816 */ /* 0x040fe400000000ff */
[----:B------:R-:W-:Y:S01]  /*10d2b0*/  PRMT R3, R21, 0x7772, RZ ;  /* 0x0000777215037816 */ /* 0x000fe200000000ff */
[----:B------:R-:W0:Y:S01]  /*10d2c0*/  LDCU UR47, c[0x0][0x398] ;  /* 0x00007300ff2f77ac */ /* 0x000e220008000800 */
[----:B------:R-:W-:Y:S01]  /*10d2d0*/  ISETP.GE.AND P4, PT, R2, UR45, PT ;  /* 0x0000002d02007c0c */ /* 0x000fe2000bf86270 */
[----:B------:R-:W1:Y:S01]  /*10d2e0*/  LDCU UR45, c[0x0][0x398] ;  /* 0x00007300ff2d77ac */ /* 0x000e620008000800 */
[----:B------:R-:W0:Y:S03]  /*10d2f0*/  LDCU UR44, c[0x0][0x39c] ;  /* 0x00007380ff2c77ac */ /* 0x000e260008000800 */
[----:B------:R1:W-:Y:S01]  /*10d300*/  @P5 STG.E.U8 desc[UR62][R14.64], R0 ;  /* 0x000000000e005986 */ /* 0x0003e2000c10113e */
[----:B------:R-:W-:-:S03]  /*10d310*/  ISETP.LT.AND P6, PT, R16, UR46, !P4 ;  /* 0x0000002e10007c0c */ /* 0x000fc6000e7c1270 */
[----:B-1----:R-:W3:Y:S01]  /*10d320*/  LDL.LU.64 R14, [R1+0x1a30] ;  /* 0x001a3000010e7983 */ /* 0x002ee20000300a00 */
[----:B------:R-:W-:Y:S01]  /*10d330*/  PRMT R0, R21, 0x7771, RZ ;  /* 0x0000777115007816 */ /* 0x000fe200000000ff */
[----:B------:R-:W-:Y:S01]  /*10d340*/  VIADD R2, R29, 0x1be ;  /* 0x000001be1d027836 */ /* 0x000fe20000000000 */
[----:B------:R-:W1:Y:S03]  /*10d350*/  LDCU UR46, c[0x0][0x398] ;  /* 0x00007300ff2e77ac */ /* 0x000e660008000800 */
[----:B----4-:R4:W-:Y:S04]  /*10d360*/  @P3 STG.E.U8 desc[UR62][R18.64], R0 ;  /* 0x0000000012003986 */ /* 0x0109e8000c10113e */
[----:B----4-:R-:W4:Y:S04]  /*10d370*/  LDL.LU.64 R18, [R1+0x1a40] ;  /* 0x001a400001127983 */ /* 0x010f280000300a00 */
[----:B------:R0:W-:Y:S04]  /*10d380*/  @P6 STG.E.U8 desc[UR62][R22.64], R3 ;  /* 0x0000000316006986 */ /* 0x0001e8000c10113e */
[----:B0-----:R-:W4:Y:S01]  /*10d390*/  LDL.LU.64 R22, [R1+0x1a38] ;  /* 0x001a380001167983 */ /* 0x001f220000300a00 */
[----:B------:R-:W-:-:S02]  /*10d3a0*/  ISETP.LT.AND P4, PT, R17, UR48, !P4 ;  /* 0x0000003011007c0c */ /* 0x000fc4000e781270 */
[----:B------:R-:W-:Y:S01]  /*10d3b0*/  ISETP.GE.AND P5, PT, R2, UR43, PT ;  /* 0x0000002b02007c0c */ /* 0x000fe2000bfa6270 */
[----:B------:R-:W-:Y:S01]  /*10d3c0*/  VIADD R2, R29, 0x1bf ;  /* 0x000001bf1d027836 */ /* 0x000fe20000000000 */
[----:B------:R-:W-:Y:S01]  /*10d3d0*/  PRMT R0, R21, 0x7773, RZ ;  /* 0x0000777315007816 */ /* 0x000fe200000000ff */
[----:B------:R-:W4:Y:S01]  /*10d3e0*/  LDL.LU R12, [R1+0x3b0] ;  /* 0x0003b000010c7983 */ /* 0x000f220000300800 */
[----:B------:R-:W-:Y:S01]  /*10d3f0*/  ISETP.LT.AND P3, PT, R16, UR45, !P5 ;  /* 0x0000002d10007c0c */ /* 0x000fe2000ef61270 */
[----:B------:R-:W0:Y:S01]  /*10d400*/  LDCU UR48, c[0x0][0x398] ;  /* 0x00007300ff3077ac */ /* 0x000e220008000800 */
        /* <DEDUP_REMOVED lines=13> */
[----:B------:R-:W1:Y:S03]  /*10d4e0*/  LDCU UR47, c[0x0][0x398] ;  /* 0x00007300ff2f77ac */ /* 0x000e660008000800 */
[----:B---3--:R-:W3:Y:S01]  /*10d4f0*/  LDL.LU.64 R24, [R1+0x1a50] ;  /* 0x001a500001187983 */ /* 0x008ee20000300a00 */
[----:B------:R-:W-:-:S02]  /*10d500*/  ISETP.GE.AND P3, PT, R0, UR41, PT ;  /* 0x0000002900007c0c */ /* 0x000fc4000bf66270 */
[C---:B------:R-:W-:Y:S02]  /*10d510*/  PRMT R0, R28.reuse, 0x7771, RZ ;  /* 0x000077711c007816 */ /* 0x040fe400000000ff */
[----:B0-----:R-:W-:Y:S01]  /*10d520*/  ISETP.LT.AND P6, PT, R17, UR48, !P6 ;  /* 0x0000003011007c0c */ /* 0x001fe2000f7c1270 */
[----:B------:R-:W3:Y:S01]  /*10d530*/  LDL.LU.64 R20, [R1+0x1a58] ;  /* 0x001a580001147983 */ /* 0x000ee20000300a00 */
[----:B------:R-:W-:Y:S01]  /*10d540*/  PRMT R2, R28, 0x7773, RZ ;  /* 0x000077731c027816 */ /* 0x000fe200000000ff */
[----:B------:R-:W0:Y:S02]  /*10d550*/  LDCU UR41, c[0x0][0x39c] ;  /* 0x00007380ff2977ac */ /* 0x000e240008000800 */
[----:B------:R0:W-:Y:S04]  /*10d560*/  @P5 STG.E.U8 desc[UR62][R14.64], R0 ;  /* 0x000000000e005986 */ /* 0x0001e8000c10113e */
[----:B0-----:R-:W3:Y:S04]  /*10d570*/  LDL.LU.64 R14, [R1+0x1a60] ;  /* 0x001a6000010e7983 */ /* 0x001ee80000300a00 */
[----:B------:R-:W3:Y:S04]  /*10d580*/  LDL.LU R13, [R1+0x3b4] ;  /* 0x0003b400010d7983 */ /* 0x000ee80000300800 */
[----:B----4-:R0:W-:Y:S04]  /*10d590*/  @P4 STG.E.U8 desc[UR62][R18.64], R3 ;  /* 0x0000000312004986 */ /* 0x0101e8000c10113e */
[----:B0-----:R-:W4:Y:S04]  /*10d5a0*/  LDL.LU.64 R18, [R1+0x1a68] ;  /* 0x001a680001127983 */ /* 0x001f280000300a00 */
[----:B------:R0:W-:Y:S04]  /*10d5b0*/  @P6 STG.E.U8 desc[UR62][R22.64], R2 ;  /* 0x0000000216006986 */ /* 0x0001e8000c10113e */
[----:B0-----:R-:W4:Y:S01]  /*10d5c0*/  LDL.LU.64 R22, [R1+0x1a70] ;  /* 0x001a700001167983 */ /* 0x001f220000300a00 */
[----:B-1----:R-:W-:-:S02]  /*10d5d0*/  ISETP.LT.AND P5, PT, R16, UR42, !P3 ;  /* 0x0000002a10007c0c */ /* 0x002fc4000dfa1270 */
[----:B------:R-:W-:Y:S02]  /*10d5e0*/  ISETP.LT.AND P3, PT, R17, UR45, !P3 ;  /* 0x0000002d11007c0c */ /* 0x000fe4000df61270 */
[C---:B------:R-:W-:Y:S01]  /*10d5f0*/  PRMT R2, R12.reuse, 0x7770, RZ ;  /* 0x000077700c027816 */ /* 0x040fe200000000ff */
[----:B------:R-:W-:Y:S01]  /*10d600*/  VIADD R0, R29, 0x1c1 ;  /* 0x000001c11d007836 */ /* 0x000fe20000000000 */
[----:B------:R-:W0:Y:S01]  /*10d610*/  LDCU UR42, c[0x0][0x398] ;  /* 0x00007300ff2a77ac */ /* 0x000e220008000800 */
[----:B------:R-:W1:Y:S06]  /*10d620*/  LDCU UR45, c[0x0][0x398] ;  /* 0x00007300ff2d77ac */ /* 0x000e6c0008000800 */
[----:B--2---:R2:W-:Y:S04]  /*10d630*/  @P5 STG.E.U8 desc[UR62][R26.64], R2 ;  /* 0x000000021a005986 */ /* 0x0045e8000c10113e */
[----:B--2---:R-:W2:Y:S01]  /*10d640*/  LDL.LU.64 R26, [R1+0x1a80] ;  /* 0x001a8000011a7983 */ /* 0x004ea20000300a00 */
[----:B------:R-:W-:-:S05]  /*10d650*/  PRMT R2, R12, 0x7771, RZ ;  /* 0x000077710c027816 */ /* 0x000fca00000000ff */
[----:B---3--:R3:W-:Y:S04]  /*10d660*/  @P3 STG.E.U8 desc[UR62][R24.64], R2 ;  /* 0x0000000218003986 */ /* 0x0087e8000c10113e */
[----:B---3--:R-:W3:Y:S01]  /*10d670*/  LDL.LU.64 R24, [R1+0x1a88] ;  /* 0x001a880001187983 */ /* 0x008ee20000300a00 */
[----:B------:R-:W-:Y:S01]  /*10d680*/  ISETP.GE.AND P4, PT, R0, UR36, PT ;  /* 0x0000002400007c0c */ /* 0x000fe2000bf86270 */
[----:B------:R-:W0:Y:S01]  /*10d690*/  LDCU UR36, c[0x0][0x398] ;  /* 0x00007300ff2477ac */ /* 0x000e220008000800 */
[C---:B------:R-:W-:Y:S02]  /*10d6a0*/  VIADD R0, R29.reuse, 0x1c2 ;  /* 0x000001c21d007836 */ /* 0x040fe40000000000 */
[----:B------:R-:W-:Y:S01]  /*10d6b0*/  VIADD R2, R29, 0x1c3 ;  /* 0x000001c31d027836 */ /* 0x000fe20000000000 */
[----:B------:R-:W-:Y:S01]  /*10d6c0*/  ISETP.LT.AND P6, PT, R16, UR46, !P4 ;  /* 0x0000002e10007c0c */ /* 0x000fe2000e7c1270 */
[----:B------:R-:W3:Y:S01]  /*10d6d0*/  LDL.LU R28, [R1+0x3b8] ;  /* 0x0003b800011c7983 */ /* 0x000ee20000300800 */
[----:B------:R-:W-:-:S02]  /*10d6e0*/  ISETP.GE.AND P5, PT, R0, UR40, PT ;  /* 0x0000002800007c0c */ /* 0x000fc4000bfa6270 */
[----:B------:R-:W-:Y:S02]  /*10d6f0*/  ISETP.LT.AND P4, PT, R17, UR47, !P4 ;  /* 0x0000002f11007c0c */ /* 0x000fe4000e781270 */
[----:B------:R-:W-:Y:S01]  /*10d700*/  PRMT R0, R12, 0x7772, RZ ;  /* 0x000077720c007816 */ /* 0x000fe200000000ff */
[----:B------:R-:W1:Y:S01]  /*10d710*/  LDCU UR40, c[0x0][0x398] ;  /* 0x00007300ff2877ac */ /* 0x000e620008000800 */
[----:B0-----:R-:W-:-:S05]  /*10d720*/  ISETP.LT.AND P3, PT, R16, UR36, !P5 ;  /* 0x0000002410007c0c */ /* 0x001fca000ef61270 */
[----:B------:R0:W-:Y:S01]  /*10d730*/  @P6 STG.E.U8 desc[UR62][R20.64], R0 ;  /* 0x0000000014006986 */ /* 0x0001e2000c10113e */
[----:B------:R-:W-:Y:S02]  /*10d740*/  ISETP.LT.AND P5, PT, R17, UR42, !P5 ;  /* 0x0000002a11007c0c */ /* 0x000fe4000efa1270 */
[----:B------:R-:W-:Y:S02]  /*10d750*/  ISETP.GE.AND P6, PT, R2, UR39, PT ;  /* 0x0000002702007c0c */ /* 0x000fe4000bfc6270 */
[C---:B------:R-:W-:Y:S01]  /*10d760*/  PRMT R2, R13.reuse, 0x7770, RZ ;  /* 0x000077700d027816 */ /* 0x040fe200000000ff */
[----:B------:R-:W1:Y:S01]  /*10d770*/  LDCU UR36, c[0x0][0x398] ;  /* 0x00007300ff2477ac */ /* 0x000e620008000800 */
[----:B------:R-:W1:Y:S01]  /*10d780*/  LDCU UR39, c[0x0][0x398] ;  /* 0x00007300ff2777ac */ /* 0x000e620008000800 */
[----:B0-----:R-:W-:Y:S01]  /*10d790*/  PRMT R0, R12, 0x7773, RZ ;  /* 0x000077730c007816 */ /* 0x001fe200000000ff */
[----:B------:R-:W3:Y:S04]  /*10d7a0*/  LDL.LU.64 R20, [R1+0x1a90] ;  /* 0x001a900001147983 */ /* 0x000ee80000300a00 */
[----:B------:R-:W-:Y:S04]  /*10d7b0*/  @P4 STG.E.U8 desc[UR62][R14.64], R0 ;  /* 0x000000000e004986 */ /* 0x000fe8000c10113e */
[----:B----4-:R0:W-:Y:S04]  /*10d7c0*/  @P3 STG.E.U8 desc[UR62][R18.64], R2 ;  /* 0x0000000212003986 */ /* 0x0101e8000c10113e */
[----:B0-----:R-:W4:Y:S01]  /*10d7d0*/  LDL.LU.64 R18, [R1+0x1a98] ;  /* 0x001a980001127983 */ /* 0x001f220000300a00 */
[----:B------:R-:W-:-:S05]  /*10d7e0*/  PRMT R2, R13, 0x7771, RZ ;  /* 0x000077710d027816 */ /* 0x000fca00000000ff */
[----:B------:R0:W-:Y:S04]  /*10d7f0*/  @P5 STG.E.U8 desc[UR62][R22.64], R2 ;  /* 0x0000000216005986 */ /* 0x0001e8000c10113e */
[----:B0-----:R-:W4:Y:S01]  /*10d800*/  LDL.LU.64 R22, [R1+0x1aa8] ;  /* 0x001aa80001167983 */ /* 0x001f220000300a00 */
[----:B-1----:R-:W-:Y:S02]  /*10d810*/  ISETP.LT.AND P4, PT, R16, UR40, !P6 ;  /* 0x0000002810007c0c */ /* 0x002fe4000f781270 */
[----:B------:R-:W-:Y:S02]  /*10d820*/  ISETP.LT.AND P6, PT, R17, UR45, !P6 ;  /* 0x0000002d11007c0c */ /* 0x000fe4000f7c1270 */
[----:B------:R-:W-:Y:S01]  /*10d830*/  PRMT R2, R13, 0x7772, RZ ;  /* 0x000077720d027816 */ /* 0x000fe200000000ff */
        /* <DEDUP_REMOVED lines=10> */
[----:B------:R-:W-:-:S02]  /*10d8e0*/  VIADD R0, R29, 0x1c5 ;  /* 0x000001c51d007836 */ /* 0x000fc40000000000 */
[----:B------:R-:W-:Y:S02]  /*10d8f0*/  ISETP.LT.AND P5, PT, R16, UR36, !P3 ;  /* 0x0000002410007c0c */ /* 0x000fe4000dfa1270 */
[----:B------:R-:W-:Y:S01]  /*10d900*/  ISETP.LT.AND P3, PT, R17, UR39, !P3 ;  /* 0x0000002711007c0c */ /* 0x000fe2000df61270 */
[----:B------:R-:W-:Y:S01]  /*10d910*/  VIADD R2, R29, 0x1c6 ;  /* 0x000001c61d027836 */ /* 0x000fe20000000000 */
[----:B------:R-:W-:Y:S02]  /*10d920*/  ISETP.GE.AND P4, PT, R0, UR37, PT ;  /* 0x0000002500007c0c */ /* 0x000fe4000bf86270 */
[C---:B------:R-:W-:Y:S01]  /*10d930*/  PRMT R0, R28.reuse, 0x7770, RZ ;  /* 0x000077701c007816 */ /* 0x040fe200000000ff */
[----:B------:R-:W4:Y:S01]  /*10d940*/  LDCU UR37, c[0x0][0x398] ;  /* 0x00007300ff2577ac */ /* 0x000f220008000800 */
[----:B------:R-:W-:Y:S01]  /*10d950*/  PRMT R3, R28, 0x7773, RZ ;  /* 0x000077731c037816 */ /* 0x000fe200000000ff */
[----:B------:R-:W2:Y:S01]  /*10d960*/  LDCU UR39, c[0x0][0x398] ;  /* 0x00007300ff2777ac */ /* 0x000ea20008000800 */
[----:B------:R-:W2:Y:S01]  /*10d970*/  LDCU UR36, c[0x0][0x39c] ;  /* 0x00007380ff2477ac */ /* 0x000ea20008000800 */
[----:B-1----:R-:W-:-:S02]  /*10d980*/  ISETP.LT.AND P6, PT, R16, UR38, !P4 ;  /* 0x0000002610007c0c */ /* 0x002fc4000e7c1270 */
[----:B------:R1:W-:Y:S01]  /*10d990*/  @P5 STG.E.U8 desc[UR62][R20.64], R0 ;  /* 0x0000000014005986 */ /* 0x0003e2000c10113e */
[----:B------:R-:W-:Y:S02]  /*10d9a0*/  ISETP.GE.AND P5, PT, R2, UR35, PT ;  /* 0x0000002302007c0c */ /* 0x000fe4000bfa6270 */
[C---:B------:R-:W-:Y:S02]  /*10d9b0*/  PRMT R2, R28.reuse, 0x7772, RZ ;  /* 0x000077721c027816 */ /* 0x040fe400000000ff */
[----:B0-----:R-:W-:Y:S01]  /*10d9c0*/  ISETP.LT.AND P4, PT, R17, UR40, !P4 ;  /* 0x0000002811007c0c */ /* 0x001fe2000e781270 */
[----:B------:R-:W0:Y:S01]  /*10d9d0*/  LDCU UR38, c[0x0][0x398] ;  /* 0x00007300ff2677ac */ /* 0x000e220008000800 */
[----:B------:R-:W0:Y:S01]  /*10d9e0*/  LDCU UR40, c[0x0][0x398] ;  /* 0x00007300ff2877ac */ /* 0x000e220008000800 */
[----:B------:R-:W0:Y:S01]  /*10d9f0*/  LDCU UR35, c[0x0][0x39c] ;  /* 0x00007380ff2377ac */ /* 0x000e220008000800 */
[----:B-1----:R-:W-:Y:S01]  /*10da00*/  PRMT R0, R28, 0x7771, RZ ;  /* 0x000077711c007816 */ /* 0x002fe200000000ff */
[----:B------:R-:W3:Y:S04]  /*10da10*/  LDL.LU.64 R20, [R1+0x1ac0] ;  /* 0x001ac00001147983 */ /* 0x000ee80000300a00 */
[----:B----4-:R1:W-:Y:S04]  /*10da20*/  @P3 STG.E.U8 desc[UR62][R18.64], R0 ;  /* 0x0000000012003986 */ /* 0x0103e8000c10113e */
[----:B-1----:R-:W4:Y:S04]  /*10da30*/  LDL.LU.64 R18, [R1+0x1ad0] ;  /* 0x001ad00001127983 */ /* 0x002f280000300a00 */
[----:B------:R1:W-:Y:S04]  /*10da40*/  @P6 STG.E.U8 desc[UR62][R22.64], R2 ;  /* 0x0000000216006986 */ /* 0x0003e8000c10113e */
[----:B-1----:R-:W4:Y:S01]  /*10da50*/  LDL.LU.64 R22, [R1+0x1ac8] ;  /* 0x001ac80001167983 */ /* 0x002f220000300a00 */
[----:B------:R-:W-:Y:S01]  /*10da60*/  ISETP.LT.AND P3, PT, R16, UR37, !P5 ;  /* 0x0000002510007c0c */ /* 0x000fe2000ef61270 */
[----:B------:R-:W-:-:S02]  /*10da70*/  VIADD R0, R29, 0x1c7 ;  /* 0x000001c71d007836 */ /* 0x000fc40000000000 */
[----:B------:R-:W4:Y:S01]  /*10da80*/  LDL.LU R28, [R1+0x3a0] ;  /* 0x0003a000011c7983 */ /* 0x000f220000300800 */
[----:B------:R-:W-:Y:S01]  /*10da90*/  VIADD R2, R29, 0x1c8 ;  /* 0x000001c81d027836 */ /* 0x000fe20000000000 */
[----:B------:R-:W1:Y:S01]  /*10daa0*/  LDCU UR37, c[0x0][0x398] ;  /* 0x00007300ff2577ac */ /* 0x000e620008000800 */
[----:B------:R-:W-:Y:S01]  /*10dab0*/  ISETP.GE.AND P6, PT, R0, UR34, PT ;  /* 0x0000002200007c0c */ /* 0x000fe2000bfc6270 */
[----:B--2---:R2:W-:Y:S01]  /*10dac0*/  @P4 STG.E.U8 desc[UR62][R26.64], R3 ;  /* 0x000000031a004986 */ /* 0x0045e2000c10113e */
[----:B0-----:R-:W-:Y:S02]  /*10dad0*/  ISETP.LT.AND P5, PT, R17, UR38, !P5 ;  /* 0x0000002611007c0c */ /* 0x001fe4000efa1270 */
[----:B------:R-:W-:Y:S01]  /*10dae0*/  PRMT R0, R15, 0x7770, RZ ;  /* 0x000077700f007816 */ /* 0x000fe200000000ff */
[----:B------:R-:W0:Y:S01]  /*10daf0*/  LDCU UR34, c[0x0][0x398] ;  /* 0x00007300ff2277ac */ /* 0x000e220008000800 */
[----:B--2---:R-:W2:Y:S01]  /*10db00*/  LDL.LU.64 R26, [R1+0x1ad8] ;  /* 0x001ad800011a7983 */ /* 0x004ea20000300a00 */
[----:B------:R-:W-:-:S02]  /*10db10*/  ISETP.LT.AND P4, PT, R16, UR39, !P6 ;  /* 0x0000002710007c0c */ /* 0x000fc4000f781270 */
[C---:B------:R-:W-:Y:S01]  /*10db20*/  PRMT R3, R15.reuse, 0x7773, RZ ;  /* 0x000077730f037816 */ /* 0x040fe200000000ff */
[----:B------:R-:W0:Y:S01]  /*10db30*/  LDCU UR38, c[0x0][0x398] ;  /* 0x00007300ff2677ac */ /* 0x000e220008000800 */
[----:B---3--:R3:W-:Y:S01]  /*10db40*/  @P3 STG.E.U8 desc[UR62][R24.64], R0 ;  /* 0x0000000018003986 */ /* 0x0087e2000c10113e */
[----:B------:R-:W0:Y:S03]  /*10db50*/  LDCU UR39, c[0x0][0x398] ;  /* 0x00007300ff2777ac */ /* 0x000e260008000800 */
[----:B---3--:R-:W3:Y:S01]  /*10db60*/  LDL.LU.64 R24, [R1+0x1ae0] ;  /* 0x001ae00001187983 */ /* 0x008ee20000300a00 */
[----:B------:R-:W-:Y:S02]  /*10db70*/  ISETP.GE.AND P3, PT, R2, UR33, PT ;  /* 0x0000002102007c0c */ /* 0x000fe4000bf66270 */
[----:B------:R-:W-:Y:S02]  /*10db80*/  PRMT R2, R15, 0x7771, RZ ;  /* 0x000077710f027816 */ /* 0x000fe400000000ff */
[----:B------:R-:W-:-:S02]  /*10db90*/  ISETP.LT.AND P6, PT, R17, UR40, !P6 ;  /* 0x0000002811007c0c */ /* 0x000fc4000f7c1270 */
[----:B------:R-:W-:Y:S01]  /*10dba0*/  PRMT R0, R15, 0x7772, RZ ;  /* 0x000077720f007816 */ /* 0x000fe200000000ff */
[----:B------:R-:W0:Y:S01]  /*10dbb0*/  LDCU UR33, c[0x0][0x39c] ;  /* 0x00007380ff2177ac */ /* 0x000e220008000800 */
[----:B------:R-:W3:Y:S04]  /*10dbc0*/  LDL.LU.64 R14, [R1+0x1ae8] ;  /* 0x001ae800010e7983 */ /* 0x000ee80000300a00 */
[----:B------:R-:W3:Y:S04]  /*10dbd0*/  LDL.LU.64 R12, [R1+0x1af0] ;  /* 0x001af000010c7983 */ /* 0x000ee80000300a00 */
[----:B------:R0:W-:Y:S04]  /*10dbe0*/  @P5 STG.E.U8 desc[UR62][R20.64], R2 ;  /* 0x0000000214005986 */ /* 0x0001e8000c10113e */
[----:B0-----:R-:W3:Y:S04]  /*10dbf0*/  LDL.LU R20, [R1+0x3a4] ;  /* 0x0003a40001147983 */ /* 0x001ee80000300800 */
[----:B----4-:R0:W-:Y:S04]  /*10dc00*/  @P4 STG.E.U8 desc[UR62][R18.64], R0 ;  /* 0x0000000012004986 */ /* 0x0101e8000c10113e */
[----:B0-----:R-:W4:Y:S04]  /*10dc10*/  LDL.LU.64 R18, [R1+0x1af8] ;  /* 0x001af80001127983 */ /* 0x001f280000300a00 */
[----:B------:R0:W-:Y:S04]  /*10dc20*/  @P6 STG.E.U8 desc[UR62][R22.64], R3 ;  /* 0x0000000316006986 */ /* 0x0001e8000c10113e */
[----:B0-----:R-:W4:Y:S01]  /*10dc30*/  LDL.LU.64 R22, [R1+0x1b00] ;  /* 0x001b000001167983 */ /* 0x001f220000300a00 */
[----:B------:R-:W-:-:S02]  /*10dc40*/  ISETP.LT.AND P5, PT, R16, UR34, !P3 ;  /* 0x0000002210007c0c */ /* 0x000fc4000dfa1270 */
[----:B-1----:R-:W-:Y:S02]  /*10dc50*/  ISETP.LT.AND P3, PT, R17, UR37, !P3 ;  /* 0x0000002511007c0c */ /* 0x002fe4000df61270 */
        /* <DEDUP_REMOVED lines=11> */
[----:B------:R-:W-:Y:S01]  /*10dd10*/  VIADD R2, R29, 0x1ca ;  /* 0x000001ca1d027836 */ /* 0x000fe20000000000 */
[----:B------:R-:W-:Y:S02]  /*10dd20*/  PRMT R0, R28, 0x7772, RZ ;  /* 0x000077721c007816 */ /* 0x000fe400000000ff */
[----:B------:R-:W-:Y:S01]  /*10dd30*/  ISETP.LT.AND P6, PT, R16, UR38, !P4 ;  /* 0x0000002610007c0c */ /* 0x000fe2000e7c1270 */
[----:B------:R-:W3:Y:S01]  /*10dd40*/  LDL.LU R21, [R1+0x3a8] ;  /* 0x0003a80001157983 */ /* 0x000ee20000300800 */
[----:B------:R-:W-:-:S02]  /*10dd50*/  ISETP.GE.AND P5, PT, R2, UR32, PT ;  /* 0x0000002002007c0c */ /* 0x000fc4000bfa6270 */
[----:B------:R-:W-:Y:S01]  /*10dd60*/  ISETP.LT.AND P4, PT, R17, UR39, !P4 ;  /* 0x0000002711007c0c */ /* 0x000fe2000e781270 */
[----:B------:R-:W-:Y:S01]  /*10dd70*/  VIADD R2, R29, 0x1cb ;  /* 0x000001cb1d027836 */ /* 0x000fe20000000000 */
[----:B------:R-:W1:Y:S01]  /*10dd80*/  LDCU UR32, c[0x0][0x398] ;  /* 0x00007300ff2077ac */ /* 0x000e620008000800 */
[----:B0-----:R-:W-:-:S06]  /*10dd90*/  ISETP.LT.AND P3, PT, R16, UR28, !P5 ;  /* 0x0000001c10007c0c */ /* 0x001fcc000ef61270 */
[----:B------:R0:W-:Y:S01]  /*10dda0*/  @P6 STG.E.U8 desc[UR62][R14.64], R0 ;  /* 0x000000000e006986 */ /* 0x0001e2000c10113e */
[----:B------:R-:W-:Y:S02]  /*10ddb0*/  ISETP.LT.AND P5, PT, R17, UR34, !P5 ;  /* 0x0000002211007c0c */ /* 0x000fe4000efa1270 */
[----:B------:R-:W-:Y:S02]  /*10ddc0*/  ISETP.GE.AND P6, PT, R2, UR31, PT ;  /* 0x0000001f02007c0c */ /* 0x000fe4000bfc6270 */
[----:B------:R-:W-:Y:S01]  /*10ddd0*/  PRMT R2, R20, 0x7770, RZ ;  /* 0x0000777014027816 */ /* 0x000fe200000000ff */
        /* <DEDUP_REMOVED lines=36> */
[----:B------:R-:W-:Y:S02]  /*10e020*/  PRMT R2, R21, 0x7772, RZ ;  /* 0x0000777215027816 */ /* 0x000fe400000000ff */
[----:B0-----:R-:W-:Y:S01]  /*10e030*/  ISETP.LT.AND P4, PT, R17, UR32, !P4 ;  /* 0x0000002011007c0c */ /* 0x001fe2000e781270 */
[----:B------:R-:W0:Y:S01]  /*10e040*/  LDCU UR30, c[0x0][0x398] ;  /* 0x00007300ff1e77ac */ /* 0x000e220008000800 */
[----:B------:R-:W0:Y:S01]  /*10e050*/  LDCU UR32, c[0x0][0x398] ;  /* 0x00007300ff2077ac */ /* 0x000e220008000800 */
[----:B------:R-:W0:Y:S01]  /*10e060*/  LDCU UR27, c[0x0][0x39c] ;  /* 0x00007380ff1b77ac */ /* 0x000e220008000800 */
[----:B-1----:R-:W3:Y:S01]  /*10e070*/  LDL.LU.64 R14, [R1+0x1b50] ;  /* 0x001b5000010e7983 */ /* 0x002ee20000300a00 */
[----:B------:R-:W-:-:S05]  /*10e080*/  PRMT R0, R21, 0x7771, RZ ;  /* 0x0000777115007816 */ /* 0x000fca00000000ff */
        /* <DEDUP_REMOVED lines=16> */
[----:B------:R-:W-:Y:S01]  /*10e190*/  PRMT R3, R28, 0x7773, RZ ;  /* 0x000077731c037816 */ /* 0x000fe200000000ff */
[----:B------:R-:W0:Y:S01]  /*10e1a0*/  LDCU UR30, c[0x0][0x398] ;  /* 0x00007300ff1e77ac */ /* 0x000e220008000800 */
[----:B---3--:R3:W-:Y:S04]  /*10e1b0*/  @P3 STG.E.U8 desc[UR62][R24.64], R0 ;  /* 0x0000000018003986 */ /* 0x0087e8000c10113e */
[----:B---3--:R-:W3:Y:S01]  /*10e1c0*/  LDL.LU.64 R24, [R1+0x1b70] ;  /* 0x001b700001187983 */ /* 0x008ee20000300a00 */
[----:B------:R-:W-:Y:S02]  /*10e1d0*/  ISETP.GE.AND P3, PT, R2, UR26, PT ;  /* 0x0000001a02007c0c */ /* 0x000fe4000bf66270 */
[C---:B------:R-:W-:Y:S02]  /*10e1e0*/  PRMT R2, R28.reuse, 0x7771, RZ ;  /* 0x000077711c027816 */ /* 0x040fe400000000ff */
[----:B------:R-:W-:Y:S01]  /*10e1f0*/  ISETP.LT.AND P6, PT, R17, UR32, !P6 ;  /* 0x0000002011007c0c */ /* 0x000fe2000f7c1270 */
        /* <DEDUP_REMOVED lines=107> */
[----:B------:R-:W3:Y:S01]  /*10e8b0*/  LDL.LU.64 R12, [R1+0x1c10] ;  /* 0x001c1000010c7983 */ /* 0x000ee20000300a00 */
[----:B------:R-:W0:Y:S03]  /*10e8c0*/  LDCU UR4, c[0x0][0x39c] ;  /* 0x00007380ff0477ac */ /* 0x000e260008000800 */
[----:B------:R0:W-:Y:S04]  /*10e8d0*/  @P5 STG.E.U8 desc[UR62][R20.64], R2 ;  /* 0x0000000214005986 */ /* 0x0001e8000c10113e */
[----:B0-----:R-:W3:Y:S04]  /*10e8e0*/  LDL.LU R20, [R1+0x384] ;  /* 0x0003840001147983 */ /* 0x001ee80000300800 */
[----:B----4-:R0:W-:Y:S04]  /*10e8f0*/  @P4 STG.E.U8 desc[UR62][R18.64], R0 ;  /* 0x0000000012004986 */ /* 0x0101e8000c10113e */
[----:B0-----:R-:W4:Y:S04]  /*10e900*/  LDL.LU.64 R18, [R1+0x1c18] ;  /* 0x001c180001127983 */ /* 0x001f280000300a00 */
[----:B------:R0:W-:Y:S04]  /*10e910*/  @P6 STG.E.U8 desc[UR62][R22.64], R3 ;  /* 0x0000000316006986 */ /* 0x0001e8000c10113e */
[----:B0-----:R-:W4:Y:S01]  /*10e920*/  LDL.LU.64 R22, [R1+0x1c20] ;  /* 0x001c200001167983 */ /* 0x001f220000300a00 */
[----:B------:R-:W-:-:S02]  /*10e930*/  ISETP.LT.AND P5, PT, R16, UR8, !P3 ;  /* 0x0000000810007c0c */ /* 0x000fc4000dfa1270 */
[----:B------:R-:W-:Y:S02]  /*10e940*/  ISETP.LT.AND P3, PT, R17, UR16, !P3 ;  /* 0x0000001011007c0c */ /* 0x000fe4000df61270 */
[C---:B------:R-:W-:Y:S01]  /*10e950*/  PRMT R0, R28.reuse, 0x7770, RZ ;  /* 0x000077701c007816 */ /* 0x040fe200000000ff */
[----:B------:R-:W-:Y:S01]  /*10e960*/  VIADD R2, R29, 0x1d9 ;  /* 0x000001d91d027836 */ /* 0x000fe20000000000 */
[----:B------:R-:W0:Y:S01]  /*10e970*/  LDCU UR8, c[0x0][0x398] ;  /* 0x00007300ff0877ac */ /* 0x000e220008000800 */
[----:B------:R-:W0:Y:S06]  /*10e980*/  LDCU UR16, c[0x0][0x398] ;  /* 0x00007300ff1077ac */ /* 0x000e2c0008000800 */
        /* <DEDUP_REMOVED lines=9> */
[----:B-1----:R-:W-:Y:S01]  /*10ea20*/  ISETP.LT.AND P6, PT, R16, UR18, !P4 ;  /* 0x0000001210007c0c */ /* 0x002fe2000e7c1270 */
[----:B------:R-:W3:Y:S01]  /*10ea30*/  LDL.LU R21, [R1+0x388] ;  /* 0x0003880001157983 */ /* 0x000ee20000300800 */
[----:B------:R-:W-:-:S02]  /*10ea40*/  ISETP.GE.AND P5, PT, R2, UR12, PT ;  /* 0x0000000c02007c0c */ /* 0x000fc4000bfa6270 */
[----:B------:R-:W-:Y:S01]  /*10ea50*/  ISETP.LT.AND P4, PT, R17, UR20, !P4 ;  /* 0x0000001411007c0c */ /* 0x000fe2000e781270 */
[----:B------:R-:W-:Y:S01]  /*10ea60*/  VIADD R2, R29, 0x1db ;  /* 0x000001db1d027836 */ /* 0x000fe20000000000 */
[----:B------:R-:W1:Y:S01]  /*10ea70*/  LDCU UR12, c[0x0][0x398] ;  /* 0x00007300ff0c77ac */ /* 0x000e620008000800 */
[----:B------:R-:W1:Y:S01]  /*10ea80*/  LDCU UR18, c[0x0][0x398] ;  /* 0x00007300ff1277ac */ /* 0x000e620008000800 */
[----:B------:R-:W1:Y:S01]  /*10ea90*/  LDCU UR20, c[0x0][0x398] ;  /* 0x00007300ff1477ac */ /* 0x000e620008000800 */
[----:B0-----:R-:W-:-:S04]  /*10eaa0*/  ISETP.LT.AND P3, PT, R16, UR6, !P5 ;  /* 0x0000000610007c0c */ /* 0x001fc8000ef61270 */
[----:B------:R0:W-:Y:S01]  /*10eab0*/  @P6 STG.E.U8 desc[UR62][R14.64], R0 ;  /* 0x000000000e006986 */ /* 0x0001e2000c10113e */
[----:B------:R-:W-:Y:S02]  /*10eac0*/  ISETP.LT.AND P5, PT, R17, UR8, !P5 ;  /* 0x0000000811007c0c */ /* 0x000fe4000efa1270 */
[----:B------:R-:W-:Y:S02]  /*10ead0*/  ISETP.GE.AND P6, PT, R2, UR21, PT ;  /* 0x0000001502007c0c */ /* 0x000fe4000bfc6270 */
[----:B------:R-:W-:Y:S01]  /*10eae0*/  PRMT R2, R20, 0x7770, RZ ;  /* 0x0000777014027816 */ /* 0x000fe200000000ff */
[----:B------:R-:W1:Y:S01]  /*10eaf0*/  LDCU UR6, c[0x0][0x398] ;  /* 0x00007300ff0677ac */ /* 0x000e620008000800 */
        /* <DEDUP_REMOVED lines=14> */
[----:B------:R-:W0:Y:S01]  /*10ebe0*/  LDCU UR12, c[0x0][0x398] ;  /* 0x00007300ff0c77ac */ /* 0x000e220008000800 */
[----:B------:R-:W1:Y:S06]  /*10ebf0*/  LDCU UR16, c[0x0][0x398] ;  /* 0x00007300ff1077ac */ /* 0x000e6c0008000800 */
[----:B--2---:R2:W-:Y:S04]  /*10ec00*/  @P4 STG.E.U8 desc[UR62][R26.64], R2 ;  /* 0x000000021a004986 */ /* 0x0045e8000c10113e */
[----:B--2---:R-:W2:Y:S01]  /*10ec10*/  LDL.LU.64 R26, [R1+0x1c48] ;  /* 0x001c4800011a7983 */ /* 0x004ea20000300a00 */
[----:B------:R-:W-:-:S03]  /*10ec20*/  PRMT R2, R20, 0x7773, RZ ;  /* 0x0000777314027816 */ /* 0x000fc600000000ff */
[----:B------:R-:W2:Y:S04]  /*10ec30*/  LDL.LU R28, [R1+0x38c] ;  /* 0x00038c00011c7983 */ /* 0x000ea80000300800 */
[----:B---3--:R3:W-:Y:S04]  /*10ec40*/  @P6 STG.E.U8 desc[UR62][R24.64], R2 ;  /* 0x0000000218006986 */ /* 0x0087e8000c10113e */
[----:B---3--:R-:W3:Y:S01]  /*10ec50*/  LDL.LU.64 R24, [R1+0x1c70] ;  /* 0x001c700001187983 */ /* 0x008ee20000300a00 */
[----:B------:R-:W-:Y:S01]  /*10ec60*/  ISETP.GE.AND P3, PT, R0, UR23, PT ;  /* 0x0000001700007c0c */ /* 0x000fe2000bf66270 */
[----:B------:R-:W-:-:S02]  /*10ec70*/  VIADD R0, R29, 0x1dd ;  /* 0x000001dd1d007836 */ /* 0x000fc40000000000 */
[----:B------:R-:W-:Y:S01]  /*10ec80*/  VIADD R2, R29, 0x1de ;  /* 0x000001de1d027836 */ /* 0x000fe20000000000 */
[----:B------:R-:W3:Y:S01]  /*10ec90*/  LDL.LU.64 R12, [R1+0x1c80] ;  /* 0x001c8000010c7983 */ /* 0x000ee20000300a00 */
[----:B------:R-:W-:Y:S02]  /*10eca0*/  ISETP.LT.AND P5, PT, R16, UR6, !P3 ;  /* 0x0000000610007c0c */ /* 0x000fe4000dfa1270 */
[----:B------:R-:W-:Y:S02]  /*10ecb0*/  ISETP.LT.AND P3, PT, R17, UR8, !P3 ;  /* 0x0000000811007c0c */ /* 0x000fe4000df61270 */
[----:B------:R-:W-:Y:S02]  /*10ecc0*/  ISETP.GE.AND P4, PT, R0, UR25, PT ;  /* 0x0000001900007c0c */ /* 0x000fe4000bf86270 */
[C---:B------:R-:W-:Y:S02]  /*10ecd0*/  PRMT R0, R21.reuse, 0x7770, RZ ;  /* 0x0000777015007816 */ /* 0x040fe400000000ff */
[----:B------:R-:W-:Y:S01]  /*10ece0*/  PRMT R3, R21, 0x7773, RZ ;  /* 0x0000777315037816 */ /* 0x000fe200000000ff */
[----:B------:R-:W1:Y:S01]  /*10ecf0*/  LDCU UR23, c[0x0][0x398] ;  /* 0x00007300ff1777ac */ /* 0x000e620008000800 */
[----:B0-----:R-:W-:Y:S01]  /*10ed00*/  ISETP.LT.AND P6, PT, R16, UR12, !P4 ;  /* 0x0000000c10007c0c */ /* 0x001fe2000e7c1270 */
[----:B------:R-:W0:Y:S01]  /*10ed10*/  LDCU UR25, c[0x0][0x398] ;  /* 0x00007300ff1977ac */ /* 0x000e220008000800 */
[----:B------:R-:W0:Y:S01]  /*10ed20*/  LDCU UR6, c[0x0][0x39c] ;  /* 0x00007380ff0677ac */ /* 0x000e220008000800 */
[----:B------:R-:W0:Y:S01]  /*10ed30*/  LDCU UR8, c[0x0][0x39c] ;  /* 0x00007380ff0877ac */ /* 0x000e220008000800 */
[----:B------:R1:W-:Y:S01]  /*10ed40*/  @P5 STG.E.U8 desc[UR62][R14.64], R0 ;  /* 0x000000000e005986 */ /* 0x0003e2000c10113e */
[----:B------:R-:W-:-:S02]  /*10ed50*/  ISETP.GE.AND P5, PT, R2, UR52, PT ;  /* 0x0000003402007c0c */ /* 0x000fc4000bfa6270 */
[C---:B------:R-:W-:Y:S01]  /*10ed60*/  PRMT R2, R21.reuse, 0x7772, RZ ;  /* 0x0000777215027816 */ /* 0x040fe200000000ff */
[----:B------:R-:W0:Y:S01]  /*10ed70*/  LDCU UR12, c[0x0][0x398] ;  /* 0x00007300ff0c77ac */ /* 0x000e220008000800 */
[----:B-1----:R-:W-:-:S05]  /*10ed80*/  PRMT R0, R21, 0x7771, RZ ;  /* 0x0000777115007816 */ /* 0x002fca00000000ff */
[----:B----4-:R1:W-:Y:S04]  /*10ed90*/  @P3 STG.E.U8 desc[UR62][R18.64], R0 ;  /* 0x0000000012003986 */ /* 0x0103e8000c10113e */
[----:B-1----:R-:W4:Y:S04]  /*10eda0*/  LDL.LU.64 R18, [R1+0x1c88] ;  /* 0x001c880001127983 */ /* 0x002f280000300a00 */
[----:B------:R1:W-:Y:S04]  /*10edb0*/  @P6 STG.E.U8 desc[UR62][R22.64], R2 ;  /* 0x0000000216006986 */ /* 0x0003e8000c10113e */
[----:B-1----:R-:W4:Y:S01]  /*10edc0*/  LDL.LU.64 R22, [R1+0x1c78] ;  /* 0x001c780001167983 */ /* 0x002f220000300a00 */
[----:B------:R-:W-:-:S02]  /*10edd0*/  ISETP.LT.AND P4, PT, R17, UR16, !P4 ;  /* 0x0000001011007c0c */ /* 0x000fc4000e781270 */
[----:B------:R-:W-:Y:S01]  /*10ede0*/  ISETP.LT.AND P3, PT, R16, UR18, !P5 ;  /* 0x0000001210007c0c */ /* 0x000fe2000ef61270 */
[C---:B------:R-:W-:Y:S01]  /*10edf0*/  VIADD R0, R29.reuse, 0x1df ;  /* 0x000001df1d007836 */ /* 0x040fe20000000000 */
[----:B------:R-:W4:Y:S01]  /*10ee00*/  LDL.LU R20, [R1+0x370] ;  /* 0x0003700001147983 */ /* 0x000f220000300800 */
[----:B------:R-:W1:Y:S01]  /*10ee10*/  LDCU UR16, c[0x0][0x398] ;  /* 0x00007300ff1077ac */ /* 0x000e620008000800 */
[----:B------:R-:W-:Y:S01]  /*10ee20*/  VIADD R2, R29, 0x1e0 ;  /* 0x000001e01d027836 */ /* 0x000fe20000000000 */
[----:B------:R-:W0:Y:S01]  /*10ee30*/  LDCU UR18, c[0x0][0x398] ;  /* 0x00007300ff1277ac */ /* 0x000e220008000800 */
[----:B------:R-:W-:-:S05]  /*10ee40*/  ISETP.GE.AND P6, PT, R0, UR51, PT ;  /* 0x0000003300007c0c */ /* 0x000fca000bfc6270 */
[----:B--2---:R2:W-:Y:S01]  /*10ee50*/  @P4 STG.E.U8 desc[UR62][R26.64], R3 ;  /* 0x000000031a004986 */ /* 0x0045e2000c10113e */
[----:B------:R-:W-:-:S03]  /*10ee60*/  PRMT R0, R28, 0x7770, RZ ;  /* 0x000077701c007816 */ /* 0x000fc600000000ff */
[----:B--2---:R-:W2:Y:S04]  /*10ee70*/  LDL.LU.64 R26, [R1+0x1c98] ;  /* 0x001c9800011a7983 */ /* 0x004ea80000300a00 */
[----:B---3--:R3:W-:Y:S04]  /*10ee80*/  @P3 STG.E.U8 desc[UR62][R24.64], R0 ;  /* 0x0000000018003986 */ /* 0x0087e8000c10113e */
[----:B---3--:R-:W3:Y:S01]  /*10ee90*/  LDL.LU.64 R24, [R1+0x1c90] ;  /* 0x001c900001187983 */ /* 0x008ee20000300a00 */
[----:B0-----:R-:W-:Y:S02]  /*10eea0*/  ISETP.LT.AND P5, PT, R17, UR12, !P5 ;  /* 0x0000000c11007c0c */ /* 0x001fe4000efa1270 */
[----:B-1----:R-:W-:-:S02]  /*10eeb0*/  ISETP.LT.AND P4, PT, R16, UR16, !P6 ;  /* 0x0000001010007c0c */ /* 0x002fc4000f781270 */
[----:B------:R-:W-:Y:S02]  /*10eec0*/  ISETP.GE.AND P3, PT, R2, UR49, PT ;  /* 0x0000003102007c0c */ /* 0x000fe4000bf66270 */
[C---:B------:R-:W-:Y:S02]  /*10eed0*/  PRMT R2, R28.reuse, 0x7771, RZ ;  /* 0x000077711c027816 */ /* 0x040fe400000000ff */
[----:B------:R-:W-:Y:S01]  /*10eee0*/  ISETP.LT.AND P6, PT, R17, UR20, !P6 ;  /* 0x0000001411007c0c */ /* 0x000fe2000f7c1270 */
[----:B------:R-:W3:Y:S01]  /*10eef0*/  LDL.LU.64 R14, [R1+0x1cb8] ;  /* 0x001cb800010e7983 */ /* 0x000ee20000300a00 */
[C---:B------:R-:W-:Y:S02]  /*10ef00*/  PRMT R0, R28.reuse, 0x7772, RZ ;  /* 0x000077721c007816 */ /* 0x040fe400000000ff */
[----:B------:R-:W-:Y:S01]  /*10ef10*/  PRMT R3, R28, 0x7773, RZ ;  /* 0x000077731c037816 */ /* 0x000fe200000000ff */
[----:B------:R-:W0:Y:S01]  /*10ef20*/  LDCU UR16, c[0x0][0x398] ;  /* 0x00007300ff1077ac */ /* 0x000e220008000800 */
[----:B------:R-:W1:Y:S01]  /*10ef30*/  LDCU UR20, c[0x0][0x398] ;  /* 0x00007300ff1477ac */ /* 0x000e620008000800 */
[----:B------:R-:W0:Y:S01]  /*10ef40*/  LDCU UR12, c[0x0][0x39c] ;  /* 0x00007380ff0c77ac */ /* 0x000e220008000800 */
[----:B------:R1:W-:Y:S04]  /*10ef50*/  @P5 STG.E.U8 desc[UR62][R12.64], R2 ;  /* 0x000000020c005986 */ /* 0x0003e8000c10113e */
[----:B-1----:R-:W3:Y:S04]  /*10ef60*/  LDL.LU.64 R12, [R1+0x1cb0] ;  /* 0x001cb000010c7983 */ /* 0x002ee80000300a00 */
[----:B------:R-:W3:Y:S01]  /*10ef70*/  LDL.LU R28, [R1+0x374] ;  /* 0x00037400011c7983 */ /* 0x000ee20000300800 */
[----:B------:R-:W-:-:S03]  /*10ef80*/  ISETP.LT.AND P5, PT, R16, UR18, !P3 ;  /* 0x0000001210007c0c */ /* 0x000fc6000dfa1270 */
[----:B----4-:R1:W-:Y:S01]  /*10ef90*/  @P4 STG.E.U8 desc[UR62][R18.64], R0 ;  /* 0x0000000012004986 */ /* 0x0103e2000c10113e */
[----:B------:R-:W4:Y:S03]  /*10efa0*/  LDCU UR18, c[0x0][0x398] ;  /* 0x00007300ff1277ac */ /* 0x000f260008000800 */
[----:B-1----:R-:W3:Y:S04]  /*10efb0*/  LDL.LU.64 R18, [R1+0x1cc8] ;  /* 0x001cc80001127983 */ /* 0x002ee80000300a00 */
[----:B------:R1:W-:Y:S04]  /*10efc0*/  @P6 STG.E.U8 desc[UR62][R22.64], R3 ;  /* 0x0000000316006986 */ /* 0x0003e8000c10113e */
[----:B-1----:R-:W3:Y:S01]  /*10efd0*/  LDL.LU.64 R22, [R1+0x1cc0] ;  /* 0x001cc00001167983 */ /* 0x002ee20000300a00 */
[----:B------:R-:W-:-:S02]  /*10efe0*/  ISETP.LT.AND P3, PT, R17, UR21, !P3 ;  /* 0x0000001511007c0c */ /* 0x000fc4000df61270 */
[C---:B------:R-:W-:Y:S01]  /*10eff0*/  PRMT R0, R20.reuse, 0x7770, RZ ;  /* 0x0000777014007816 */ /* 0x040fe200000000ff */
[----:B------:R-:W-:Y:S01]  /*10f000*/  VIADD R2, R29, 0x1e1 ;  /* 0x000001e11d027836 */ /* 0x000fe20000000000 */
[----:B------:R-:W1:Y:S03]  /*10f010*/  LDCU UR21, c[0x0][0x398] ;  /* 0x00007300ff1577ac */ /* 0x000e660008000800 */
[----:B--2---:R2:W-:Y:S04]  /*10f020*/  @P5 STG.E.U8 desc[UR62][R26.64], R0 ;  /* 0x000000001a005986 */ /* 0x0045e8000c10113e */
[----:B--2---:R-:W2:Y:S01]  /*10f030*/  LDL.LU.64 R26, [R1+0x1ce8] ;  /* 0x001ce800011a7983 */ /* 0x004ea20000300a00 */
[----:B------:R-:W-:-:S05]  /*10f040*/  PRMT R0, R20, 0x7771, RZ ;  /* 0x0000777114007816 */ /* 0x000fca00000000ff */
[----:B---3--:R3:W-:Y:S04]  /*10f050*/  @P3 STG.E.U8 desc[UR62][R24.64], R0 ;  /* 0x0000000018003986 */ /* 0x0087e8000c10113e */
[----:B---3--:R-:W3:Y:S01]  /*10f060*/  LDL.LU.64 R24, [R1+0x1ce0] ;  /* 0x001ce00001187983 */ /* 0x008ee20000300a00 */
[----:B------:R-:W-:Y:S01]  /*10f070*/  ISETP.GE.AND P4, PT, R2, UR44, PT ;  /* 0x0000002c02007c0c */ /* 0x000fe2000bf86270 */
[----:B------:R-:W-:Y:S01]  /*10f080*/  VIADD R2, R29, 0x1e2 ;  /* 0x000001e21d027836 */ /* 0x000fe20000000000 */
[----:B------:R-:W-:Y:S01]  /*10f090*/  PRMT R0, R20, 0x7772, RZ ;  /* 0x0000777214007816 */ /* 0x000fe200000000ff */
[----:B------:R-:W3:Y:S01]  /*10f0a0*/  LDL.LU R21, [R1+0x378] ;  /* 0x0003780001157983 */ /* 0x000ee20000300800 */
[----:B0-----:R-:W-:Y:S02]  /*10f0b0*/  ISETP.LT.AND P6, PT, R16, UR16, !P4 ;  /* 0x0000001010007c0c */ /* 0x001fe4000e7c1270 */
[----:B------:R-:W-:-:S02]  /*10f0c0*/  ISETP.GE.AND P5, PT, R2, UR43, PT ;  /* 0x0000002b02007c0c */ /* 0x000fc4000bfa6270 */
[----:B------:R-:W-:Y:S01]  /*10f0d0*/  ISETP.LT.AND P4, PT, R17, UR20, !P4 ;  /* 0x0000001411007c0c */ /* 0x000fe2000e781270 */
[----:B------:R-:W-:Y:S01]  /*10f0e0*/  VIADD R2, R29, 0x1e3 ;  /* 0x000001e31d027836 */ /* 0x000fe20000000000 */
[----:B------:R-:W0:Y:S01]  /*10f0f0*/  LDCU UR16, c[0x0][0x398] ;  /* 0x00007300ff1077ac */ /* 0x000e220008000800 */
[----:B----4-:R-:W-:Y:S02]  /*10f100*/  ISETP.LT.AND P3, PT, R16, UR18, !P5 ;  /* 0x0000001210007c0c */ /* 0x010fe4000ef61270 */
[----:B-1----:R-:W-:Y:S01]  /*10f110*/  ISETP.LT.AND P5, PT, R17, UR21, !P5 ;  /* 0x0000001511007c0c */ /* 0x002fe2000efa1270 */
[----:B------:R-:W1:Y:S01]  /*10f120*/  LDCU UR20, c[0x0][0x398] ;  /* 0x00007300ff1477ac */ /* 0x000e620008000800 */
[----:B------:R-:W4:Y:S01]  /*10f130*/  LDCU UR18, c[0x0][0x398] ;  /* 0x00007300ff1277ac */ /* 0x000f220008000800 */
[----:B------:R-:W0:Y:S01]  /*10f140*/  LDCU UR21, c[0x0][0x398] ;  /* 0x00007300ff1577ac */ /* 0x000e220008000800 */
[----:B------:R1:W-:Y:S01]  /*10f150*/  @P6 STG.E.U8 desc[UR62][R14.64], R0 ;  /* 0x000000000e006986 */ /* 0x0003e2000c10113e */
[----:B------:R-:W-:-:S02]  /*10f160*/  ISETP.GE.AND P6, PT, R2, UR41, PT ;  /* 0x0000002902007c0c */ /* 0x000fc4000bfc6270 */
[----:B------:R-:W-:Y:S02]  /*10f170*/  PRMT R2, R28, 0x7770, RZ ;  /* 0x000077701c027816 */ /* 0x000fe400000000ff */
[----:B-1----:R-:W-:Y:S01]  /*10f180*/  PRMT R0, R20, 0x7773, RZ ;  /* 0x0000777314007816 */ /* 0x002fe200000000ff */
[----:B------:R-:W4:Y:S04]  /*10f190*/  LDL.LU.64 R14, [R1+0x1cf8] ;  /* 0x001cf800010e7983 */ /* 0x000f280000300a00 */
[----:B------:R-:W-:Y:S04]  /*10f1a0*/  @P4 STG.E.U8 desc[UR62][R12.64], R0 ;  /* 0x000000000c004986 */ /* 0x000fe8000c10113e */
[----:B------:R1:W-:Y:S02]  /*10f1b0*/  @P3 STG.E.U8 desc[UR62][R18.64], R2 ;  /* 0x0000000212003986 */ /* 0x0003e4000c10113e */
[----:B-1----:R-:W-:-:S02]  /*10f1c0*/  PRMT R2, R28, 0x7771, RZ ;  /* 0x000077711c027816 */ /* 0x002fc400000000ff */
[----:B------:R-:W4:Y:S04]  /*10f1d0*/  LDL.LU.64 R18, [R1+0x1cf0] ;  /* 0x001cf00001127983 */ /* 0x000f280000300a00 */
[----:B------:R1:W-:Y:S04]  /*10f1e0*/  @P5 STG.E.U8 desc[UR62][R22.64], R2 ;  /* 0x0000000216005986 */ /* 0x0003e8000c10113e */
[----:B-1----:R-:W4:Y:S01]  /*10f1f0*/  LDL.LU.64 R22, [R1+0x1d18] ;  /* 0x001d180001167983 */ /* 0x002f220000300a00 */
[----:B0-----:R-:W-:Y:S02]  /*10f200*/  ISETP.LT.AND P4, PT, R16, UR16, !P6 ;  /* 0x0000001010007c0c */ /* 0x001fe4000f781270 */
[----:B------:R-:W-:-:S02]  /*10f210*/  ISETP.LT.AND P6, PT, R17, UR20, !P6 ;  /* 0x0000001411007c0c */ /* 0x000fc4000f7c1270 */
        /* <DEDUP_REMOVED lines=11> */
[----:B------:R-:W-:-:S03]  /*10f2d0*/  VIADD R0, R29, 0x1e5 ;  /* 0x000001e51d007836 */ /* 0x000fc60000000000 */
[----:B----4-:R-:W-:Y:S02]  /*10f2e0*/  ISETP.LT.AND P5, PT, R16, UR18, !P3 ;  /* 0x0000001210007c0c */ /* 0x010fe4000dfa1270 */
[----:B------:R-:W-:Y:S02]  /*10f2f0*/  ISETP.GE.AND P4, PT, R0, UR35, PT ;  /* 0x0000002300007c0c */ /* 0x000fe4000bf86270 */
[----:B------:R-:W-:Y:S02]  /*10f300*/  ISETP.LT.AND P3, PT, R17, UR21, !P3 ;  /* 0x0000001511007c0c */ /* 0x000fe4000df61270 */
[----:B------:R-:W-:Y:S01]  /*10f310*/  PRMT R0, R21, 0x7770, RZ ;  /* 0x0000777015007816 */ /* 0x000fe200000000ff */
[----:B------:R-:W-:Y:S01]  /*10f320*/  VIADD R2, R29, 0x1e6 ;  /* 0x000001e61d027836 */ /* 0x000fe20000000000 */
[----:B------:R-:W-:Y:S01]  /*10f330*/  ISETP.LT.AND P6, PT, R16, UR22, !P4 ;  /* 0x0000001610007c0c */ /* 0x000fe2000e7c1270 */
[----:B------:R-:W4:Y:S01]  /*10f340*/  LDCU UR18, c[0x0][0x398] ;  /* 0x00007300ff1277ac */ /* 0x000f220008000800 */
[----:B------:R-:W-:Y:S01]  /*10f350*/  PRMT R3, R21, 0x7773, RZ ;  /* 0x0000777315037816 */ /* 0x000fe200000000ff */
[----:B------:R-:W1:Y:S02]  /*10f360*/  LDCU UR21, c[0x0][0x398] ;  /* 0x00007300ff1577ac */ /* 0x000e640008000800 */
[----:B------:R0:W-:Y:S01]  /*10f370*/  @P5 STG.E.U8 desc[UR62][R14.64], R0 ;  /* 0x000000000e005986 */ /* 0x0001e2000c10113e */
[----:B------:R-:W-:-:S02]  /*10f380*/  ISETP.GE.AND P5, PT, R2, UR33, PT ;  /* 0x0000002102007c0c */ /* 0x000fc4000bfa6270 */
[C---:B------:R-:W-:Y:S01]  /*10f390*/  PRMT R2, R21.reuse, 0x7772, RZ ;  /* 0x0000777215027816 */ /* 0x040fe200000000ff */
[----:B------:R-:W1:Y:S01]  /*10f3a0*/  LDCU UR22, c[0x0][0x398] ;  /* 0x00007300ff1677ac */ /* 0x000e620008000800 */
[----:B0-----:R-:W-:Y:S01]  /*10f3b0*/  PRMT R0, R21, 0x7771, RZ ;  /* 0x0000777115007816 */ /* 0x001fe200000000ff */
[----:B------:R-:W3:Y:S01]  /*10f3c0*/  LDL.LU.64 R14, [R1+0x1d40] ;  /* 0x001d4000010e7983 */ /* 0x000ee20000300a00 */
[----:B------:R-:W-:Y:S01]  /*10f3d0*/  ISETP.LT.AND P4, PT, R17, UR20, !P4 ;  /* 0x0000001411007c0c */ /* 0x000fe2000e781270 */
[----:B------:R-:W0:Y:S02]  /*10f3e0*/  LDCU UR20, c[0x0][0x398] ;  /* 0x00007300ff1477ac */ /* 0x000e240008000800 */
[----:B------:R0:W-:Y:S04]  /*10f3f0*/  @P3 STG.E.U8 desc[UR62][R18.64], R0 ;  /* 0x0000000012003986 */ /* 0x0001e8000c10113e */
[----:B0-----:R-:W3:Y:S04]  /*10f400*/  LDL.LU.64 R18, [R1+0x1d50] ;  /* 0x001d500001127983 */ /* 0x001ee80000300a00 */
[----:B------:R-:W3:Y:S04]  /*10f410*/  LDL.LU R28, [R1+0x360] ;  /* 0x00036000011c7983 */ /* 0x000ee80000300800 */
[----:B------:R0:W-:Y:S04]  /*10f420*/  @P6 STG.E.U8 desc[UR62][R22.64], R2 ;  /* 0x0000000216006986 */ /* 0x0001e8000c10113e */
[----:B0-----:R-:W3:Y:S01]  /*10f430*/  LDL.LU.64 R22, [R1+0x1d38] ;  /* 0x001d380001167983 */ /* 0x001ee20000300a00 */
[----:B----4-:R-:W-:Y:S01]  /*10f440*/  ISETP.LT.AND P3, PT, R16, UR18, !P5 ;  /* 0x0000001210007c0c */ /* 0x010fe2000ef61270 */
[----:B------:R-:W-:-:S02]  /*10f450*/  VIADD R0, R29, 0x1e7 ;  /* 0x000001e71d007836 */ /* 0x000fc40000000000 */
[----:B------:R-:W-:Y:S01]  /*10f460*/  VIADD R2, R29, 0x1e8 ;  /* 0x000001e81d027836 */ /* 0x000fe20000000000 */
[----:B------:R-:W0:Y:S02]  /*10f470*/  LDCU UR18, c[0x0][0x39c] ;  /* 0x00007380ff1277ac */ /* 0x000e240008000800 */
[----:B------:R-:W-:Y:S01]  /*10f480*/  ISETP.GE.AND P6, PT, R0, UR28, PT ;  /* 0x0000001c00007c0c */ /* 0x000fe2000bfc6270 */
[----:B--2---:R2:W-:Y:S01]  /*10f490*/  @P4 STG.E.U8 desc[UR62][R26.64], R3 ;  /* 0x000000031a004986 */ /* 0x0045e2000c10113e */
[----:B------:R-:W-:-:S03]  /*10f4a0*/  PRMT R0, R13, 0x7770, RZ ;  /* 0x000077700d007816 */ /* 0x000fc600000000ff */
[----:B--2---:R-:W2:Y:S04]  /*10f4b0*/  LDL.LU.64 R26, [R1+0x1d60] ;  /* 0x001d6000011a7983 */ /* 0x004ea80000300a00 */
[----:B---3--:R3:W-:Y:S04]  /*10f4c0*/  @P3 STG.E.U8 desc[UR62][R24.64], R0 ;  /* 0x0000000018003986 */ /* 0x0087e8000c10113e */
[----:B---3--:R-:W3:Y:S01]  /*10f4d0*/  LDL.LU.64 R24, [R1+0x1d58] ;  /* 0x001d580001187983 */ /* 0x008ee20000300a00 */
[----:B-1----:R-:W-:Y:S02]  /*10f4e0*/  ISETP.LT.AND P5, PT, R17, UR21, !P5 ;  /* 0x0000001511007c0c */ /* 0x002fe4000efa1270 */
[----:B------:R-:W-:-:S02]  /*10f4f0*/  ISETP.LT.AND P4, PT, R16, UR20, !P6 ;  /* 0x0000001410007c0c */ /* 0x000fc4000f781270 */
[----:B------:R-:W-:Y:S01]  /*10f500*/  ISETP.LT.AND P6, PT, R17, UR22, !P6 ;  /* 0x0000001611007c0c */ /* 0x000fe2000f7c1270 */
[----:B------:R-:W4:Y:S01]  /*10f510*/  LDL.LU.64 R20, [R1+0x1d80] ;  /* 0x001d800001147983 */ /* 0x000f220000300a00 */
[----:B------:R-:W-:Y:S02]  /*10f520*/  ISETP.GE.AND P3, PT, R2, UR27, PT ;  /* 0x0000001b02007c0c */ /* 0x000fe4000bf66270 */
[C---:B------:R-:W-:Y:S02]  /*10f530*/  PRMT R2, R13.reuse, 0x7771, RZ ;  /* 0x000077710d027816 */ /* 0x040fe400000000ff */
[C---:B------:R-:W-:Y:S02]  /*10f540*/  PRMT R0, R13.reuse, 0x7772, RZ ;  /* 0x000077720d007816 */ /* 0x040fe400000000ff */
[----:B------:R-:W-:Y:S01]  /*10f550*/  PRMT R3, R13, 0x7773, RZ ;  /* 0x000077730d037816 */ /* 0x000fe200000000ff */
[----:B------:R-:W4:Y:S01]  /*10f560*/  LDL.LU R10, [R1+0x364] ;  /* 0x00036400010a7983 */ /* 0x000f220000300800 */
[----:B------:R-:W1:Y:S01]  /*10f570*/  LDCU UR21, c[0x0][0x398] ;  /* 0x00007300ff1577ac */ /* 0x000e620008000800 */
[----:B------:R-:W0:Y:S01]  /*10f580*/  LDCU UR22, c[0x0][0x398] ;  /* 0x00007300ff1677ac */ /* 0x000e220008000800 */
[----:B------:R-:W0:Y:S01]  /*10f590*/  LDCU UR20, c[0x0][0x39c] ;  /* 0x00007380ff1477ac */ /* 0x000e220008000800 */
[----:B------:R1:W-:Y:S04]  /*10f5a0*/  @P5 STG.E.U8 desc[UR62][R14.64], R2 ;  /* 0x000000020e005986 */ /* 0x0003e8000c10113e */
[----:B-1----:R-:W4:Y:S01]  /*10f5b0*/  LDL.LU.64 R14, [R1+0x1d78] ;  /* 0x001d7800010e7983 */ /* 0x002f220000300a00 */
[----:B------:R-:W-:-:S03]  /*10f5c0*/  ISETP.LT.AND P5, PT, R16, UR23, !P3 ;  /* 0x0000001710007c0c */ /* 0x000fc6000dfa1270 */
[----:B------:R-:W-:Y:S01]  /*10f5d0*/  @P4 STG.E.U8 desc[UR62][R18.64], R0 ;  /* 0x0000000012004986 */ /* 0x000fe2000c10113e */
[----:B------:R-:W-:Y:S01]  /*10f5e0*/  VIADD R2, R29, 0x1e9 ;  /* 0x000001e91d027836 */ /* 0x000fe20000000000 */
[----:B------:R-:W1:Y:S02]  /*10f5f0*/  LDCU UR23, c[0x0][0x398] ;  /* 0x00007300ff1777ac */ /* 0x000e640008000800 */
[----:B------:R0:W-:Y:S04]  /*10f600*/  @P6 STG.E.U8 desc[UR62][R22.64], R3 ;  /* 0x0000000316006986 */ /* 0x0001e8000c10113e */
[----:B0-----:R-:W4:Y:S01]  /*10f610*/  LDL.LU.64 R22, [R1+0x1d90] ;  /* 0x001d900001167983 */ /* 0x001f220000300a00 */
[----:B------:R-:W-:Y:S02]  /*10f620*/  ISETP.LT.AND P3, PT, R17, UR21, !P3 ;  /* 0x0000001511007c0c */ /* 0x000fe4000df61270 */
[----:B------:R-:W-:-:S02]  /*10f630*/  PRMT R0, R28, 0x7770, RZ ;  /* 0x000077701c007816 */ /* 0x000fc400000000ff */
[----:B------:R-:W-:Y:S01]  /*10f640*/  ISETP.GE.AND P4, PT, R2, UR24, PT ;  /* 0x0000001802007c0c */ /* 0x000fe2000bf86270 */
[----:B------:R-:W0:Y:S02]  /*10f650*/  LDCU UR21, c[0x0][0x398] ;  /* 0x00007300ff1577ac */ /* 0x000e240008000800 */
[----:B--2---:R2:W-:Y:S04]  /*10f660*/  @P5 STG.E.U8 desc[UR62][R26.64], R0 ;  /* 0x000000001a005986 */ /* 0x0045e8000c10113e */
[----:B--2---:R-:W2:Y:S01]  /*10f670*/  LDL.LU.64 R26, [R1+0x1d88] ;  /* 0x001d8800011a7983 */ /* 0x004ea20000300a00 */
[----:B------:R-:W-:-:S05]  /*10f680*/  PRMT R0, R28, 0x7771, RZ ;  /* 0x000077711c007816 */ /* 0x000fca00000000ff */
[----:B---3--:R3:W-:Y:S04]  /*10f690*/  @P3 STG.E.U8 desc[UR62][R24.64], R0 ;  /* 0x0000000018003986 */ /* 0x0087e8000c10113e */
[----:B---3--:R-:W3:Y:S04]  /*10f6a0*/  LDL.LU.64 R24, [R1+0x1da0] ;  /* 0x001da00001187983 */ /* 0x008ee80000300a00 */
[----:B------:R-:W3:Y:S01]  /*10f6b0*/  LDL.LU.64 R12, [R1+0x1d98] ;  /* 0x001d9800010c7983 */ /* 0x000ee20000300a00 */
[----:B------:R-:W-:Y:S01]  /*10f6c0*/  ISETP.LT.AND P6, PT, R16, UR25, !P4 ;  /* 0x0000001910007c0c */ /* 0x000fe2000e7c1270 */
[----:B------:R-:W-:Y:S01]  /*10f6d0*/  VIADD R2, R29, 0x1ea ;  /* 0x000001ea1d027836 */ /* 0x000fe20000000000 */
[----:B------:R-:W-:-:S02]  /*10f6e0*/  PRMT R0, R28, 0x7772, RZ ;  /* 0x000077721c007816 */ /* 0x000fc400000000ff */
[----:B------:R-:W-:Y:S01]  /*10f6f0*/  ISETP.LT.AND P4, PT, R17, UR22, !P4 ;  /* 0x0000001611007c0c */ /* 0x000fe2000e781270 */
[----:B------:R-:W4:Y:S01]  /*10f700*/  LDCU UR22, c[0x0][0x398] ;  /* 0x00007300ff1677ac */ /* 0x000f220008000800 */
[----:B------:R-:W-:Y:S01]  /*10f710*/  ISETP.GE.AND P5, PT, R2, UR14, PT ;  /* 0x0000000e02007c0c */ /* 0x000fe2000bfa6270 */
[----:B------:R-:W-:Y:S01]  /*10f720*/  VIADD R2, R29, 0x1eb ;  /* 0x000001eb1d027836 */ /* 0x000fe20000000000 */
[----:B------:R-:W4:Y:S02]  /*10f730*/  LDCU UR14, c[0x0][0x398] ;  /* 0x00007300ff0e77ac */ /* 0x000f240008000800 */
[----:B-1----:R-:W-:-:S03]  /*10f740*/  ISETP.LT.AND P3, PT, R16, UR23, !P5 ;  /* 0x0000001710007c0c */ /* 0x002fc6000ef61270 */
[----:B----4-:R1:W-:Y:S01]  /*10f750*/  @P6 STG.E.U8 desc[UR62][R20.64], R0 ;  /* 0x0000000014006986 */ /* 0x0103e2000c10113e */
[----:B------:R-:W-:Y:S02]  /*10f760*/  ISETP.GE.AND P6, PT, R2, UR10, PT ;  /* 0x0000000a02007c0c */ /* 0x000fe4000bfc6270 */
[----:B------:R-:W-:Y:S02]  /*10f770*/  PRMT R2, R10, 0x7770, RZ ;  /* 0x000077700a027816 */ /* 0x000fe400000000ff */
[----:B0-----:R-:W-:Y:S01]  /*10f780*/  ISETP.LT.AND P5, PT, R17, UR21, !P5 ;  /* 0x0000001511007c0c */ /* 0x001fe2000efa1270 */
[----:B------:R-:W0:Y:S01]  /*10f790*/  LDCU UR10, c[0x0][0x398] ;  /* 0x00007300ff0a77ac */ /* 0x000e220008000800 */
[----:B------:R-:W4:Y:S01]  /*10f7a0*/  LDCU UR21, c[0x0][0x398] ;  /* 0x00007300ff1577ac */ /* 0x000f220008000800 */
[----:B-1----:R-:W4:Y:S04]  /*10f7b0*/  LDL.LU.64 R20, [R1+0x1d48] ;  /* 0x001d480001147983 */ /* 0x002f280000300a00 */
[----:B------:R-:W4:Y:S01]  /*10f7c0*/  LDL.LU R18, [R1+0x368] ;  /* 0x0003680001127983 */ /* 0x000f220000300800 */
[----:B------:R-:W-:-:S03]  /*10f7d0*/  PRMT R0, R28, 0x7773, RZ ;  /* 0x000077731c007816 */ /* 0x000fc600000000ff */
[----:B------:R-:W4:Y:S04]  /*10f7e0*/  LDL.LU R19, [R1+0xa8] ;  /* 0x0000a80001137983 */ /* 0x000f280000300800 */
[----:B------:R1:W-:Y:S01]  /*10f7f0*/  @P4 STG.E.U8 desc[UR62][R14.64], R0 ;  /* 0x000000000e004986 */ /* 0x0003e2000c10113e */
[----:B------:R-:W-:-:S03]  /*10f800*/  ISETP.LT.AND P4, PT, R16, UR14, !P6 ;  /* 0x0000000e10007c0c */ /* 0x000fc6000f781270 */
[----:B------:R0:W-:Y:S01]  /*10f810*/  @P3 STG.E.U8 desc[UR62][R22.64], R2 ;  /* 0x0000000216003986 */ /* 0x0001e2000c10113e */
[----:B-1----:R-:W-:Y:S01]  /*10f820*/  VIADD R0, R29, 0x1ec ;  /* 0x000001ec1d007836 */ /* 0x002fe20000000000 */
[----:B------:R-:W1:Y:S02]  /*10f830*/  LDCU UR14, c[0x0][0x398] ;  /* 0x00007300ff0e77ac */ /* 0x000e640008000800 */
[----:B0-----:R-:W4:Y:S01]  /*10f840*/  LDL.LU.64 R22, [R1+0x1dc8] ;  /* 0x001dc80001167983 */ /* 0x001f220000300a00 */
[----:B------:R-:W-:-:S03]  /*10f850*/  PRMT R2, R10, 0x7771, RZ ;  /* 0x000077710a027816 */ /* 0x000fc600000000ff */
[----:B------:R-:W4:Y:S01]  /*10f860*/  LDL.LU.64 R14, [R1+0x1de8] ;  /* 0x001de800010e7983 */ /* 0x000f220000300a00 */
[----:B------:R-:W-:-:S03]  /*10f870*/  ISETP.LT.AND P6, PT, R17, UR22, !P6 ;  /* 0x0000001611007c0c */ /* 0x000fc6000f7c1270 */
[----:B--2---:R0:W-:Y:S02]  /*10f880*/  @P5 STG.E.U8 desc[UR62][R26.64], R2 ;  /* 0x000000021a005986 */ /* 0x0041e4000c10113e */
[C---:B0-----:R-:W-:Y:S02]  /*10f890*/  PRMT R2, R10.reuse, 0x7772, RZ ;  /* 0x000077720a027816 */ /* 0x041fe400000000ff */
[----:B------:R-:W2:Y:S04]  /*10f8a0*/  LDL.LU.64 R26, [R1+0x1de0] ;  /* 0x001de000011a7983 */ /* 0x000ea80000300a00 */
[----:B---3--:R0:W-:Y:S04]  /*10f8b0*/  @P4 STG.E.U8 desc[UR62][R24.64], R2 ;  /* 0x0000000218004986 */ /* 0x0081e8000c10113e */
[----:B0-----:R-:W3:Y:S04]  /*10f8c0*/  LDL.LU.64 R24, [R1+0x1e00] ;  /* 0x001e000001187983 */ /* 0x001ee80000300a00 */
[----:B------:R-:W3:Y:S01]  /*10f8d0*/  LDL.LU R28, [R1+0x36c] ;  /* 0x00036c00011c7983 */ /* 0x000ee20000300800 */
[----:B------:R-:W-:-:S05]  /*10f8e0*/  PRMT R2, R10, 0x7773, RZ ;  /* 0x000077730a027816 */ /* 0x000fca00000000ff */
[----:B------:R0:W-:Y:S01]  /*10f8f0*/  @P6 STG.E.U8 desc[UR62][R12.64], R2 ;  /* 0x000000020c006986 */ /* 0x0001e2000c10113e */
[----:B------:R-:W-:Y:S02]  /*10f900*/  ISETP.GE.AND P3, PT, R0, UR4, PT ;  /* 0x0000000400007c0c */ /* 0x000fe4000bf66270 */
[----:B----4-:R-:W-:Y:S01]  /*10f910*/  PRMT R3, R18, 0x7773, RZ ;  /* 0x0000777312037816 */ /* 0x010fe200000000ff */
[----:B------:R-:W4:Y:S04]  /*10f920*/  LDS.128 R4, [R19] ;  /* 0x0000000013047984 */ /* 0x000f280000000c00 */
[----:B0-----:R-:W4:Y:S01]  /*10f930*/  LDL.LU.64 R12, [R1+0x1e10] ;  /* 0x001e1000010c7983 */ /* 0x001f220000300a00 */
[----:B------:R-:W-:Y:S01]  /*10f940*/  ISETP.LT.AND P5, PT, R16, UR10, !P3 ;  /* 0x0000000a10007c0c */ /* 0x000fe2000dfa1270 */
[----:B------:R-:W-:Y:S01]  /*10f950*/  VIADD R0, R29, 0x1ed ;  /* 0x000001ed1d007836 */ /* 0x000fe20000000000 */
[----:B------:R-:W-:Y:S01]  /*10f960*/  ISETP.LT.AND P3, PT, R17, UR21, !P3 ;  /* 0x0000001511007c0c */ /* 0x000fe2000df61270 */
[----:B------:R-:W0:Y:S01]  /*10f970*/  LDCU UR4, c[0x0][0x398] ;  /* 0x00007300ff0477ac */ /* 0x000e220008000800 */
[----:B------:R-:W0:Y:S01]  /*10f980*/  LDCU UR10, c[0x0][0x398] ;  /* 0x00007300ff0a77ac */ /* 0x000e220008000800 */
[----:B------:R-:W1:Y:S01]  /*10f990*/  LDS.128 R8, [R19+0x400] ;  /* 0x0004000013087984 */ /* 0x000e620000000c00 */
[----:B------:R-:W-:-:S02]  /*10f9a0*/  ISETP.GE.AND P4, PT, R0, UR6, PT ;  /* 0x0000000600007c0c */ /* 0x000fc4000bf86270 */
[C---:B------:R-:W-:Y:S01]  /*10f9b0*/  PRMT R0, R18.reuse, 0x7770, RZ ;  /* 0x0000777012007816 */ /* 0x040fe200000000ff */
[----:B------:R-:W0:Y:S04]  /*10f9c0*/  LDCU UR6, c[0x0][0x398] ;  /* 0x00007300ff0677ac */ /* 0x000e280008000800 */
[----:B------:R0:W-:Y:S02]  /*10f9d0*/  @P5 STG.E.U8 desc[UR62][R20.64], R0 ;  /* 0x0000000014005986 */ /* 0x0001e4000c10113e */
[----:B0-----:R-:W-:Y:S02]  /*10f9e0*/  PRMT R0, R18, 0x7771, RZ ;  /* 0x0000777112007816 */ /* 0x001fe400000000ff */
[----:B------:R-:W4:Y:S01]  /*10f9f0*/  LDL.LU.64 R20, [R1+0x1e20] ;  /* 0x001e200001147983 */ /* 0x000f220000300a00 */
[----:B------:R-:W-:Y:S01]  /*10fa00*/  ISETP.LT.AND P6, PT, R16, UR4, !P4 ;  /* 0x0000000410007c0c */ /* 0x000fe2000e7c1270 */
[----:B------:R-:W-:-:S02]  /*10fa10*/  VIADD R2, R29, 0x1ee ;  /* 0x000001ee1d027836 */ /* 0x000fc40000000000 */
[----:B------:R0:W-:Y:S01]  /*10fa20*/  @P3 STG.E.U8 desc[UR62][R22.64], R0 ;  /* 0x0000000016003986 */ /* 0x0001e2000c10113e */
[----:B------:R-:W2:Y:S03]  /*10fa30*/  LDCU UR4, c[0x0][0x39c] ;  /* 0x00007380ff0477ac */ /* 0x000ea60008000800 */
[----:B0-----:R-:W4:Y:S01]  /*10fa40*/  LDL.LU.64 R22, [R1+0x1e08] ;  /* 0x001e080001167983 */ /* 0x001f220000300a00 */
[----:B-1----:R-:W-:Y:S02]  /*10fa50*/  ISETP.LT.AND P4, PT, R17, UR14, !P4 ;  /* 0x0000000e11007c0c */ /* 0x002fe4000e781270 */
[----:B------:R-:W-:Y:S02]  /*10fa60*/  ISETP.GE.AND P5, PT, R2, UR8, PT ;  /* 0x0000000802007c0c */ /* 0x000fe4000bfa6270 */
[----:B------:R-:W-:Y:S01]  /*10fa70*/  PRMT R2, R18, 0x7772, RZ ;  /* 0x0000777212027816 */ /* 0x000fe200000000ff */
[----:B------:R-:W-:Y:S01]  /*10fa80*/  VIADD R0, R29, 0x1ef ;  /* 0x000001ef1d007836 */ /* 0x000fe20000000000 */
[----:B------:R-:W0:Y:S01]  /*10fa90*/  LDCU UR8, c[0x0][0x398] ;  /* 0x00007300ff0877ac */ /* 0x000e220008000800 */
[----:B------:R-:W-:Y:S01]  /*10faa0*/  ISETP.LT.AND P3, PT, R16, UR6, !P5 ;  /* 0x0000000610007c0c */ /* 0x000fe2000ef61270 */
[----:B------:R-:W1:Y:S01]  /*10fab0*/  LDCU UR14, c[0x0][0x398] ;  /* 0x00007300ff0e77ac */ /* 0x000e620008000800 */
[----:B------:R0:W-:Y:S01]  /*10fac0*/  @P6 STG.E.U8 desc[UR62][R14.64], R2 ;  /* 0x000000020e006986 */ /* 0x0001e2000c10113e */
[----:B------:R-:W-:-:S02]  /*10fad0*/  ISETP.GE.AND P6, PT, R0, UR12, PT ;  /* 0x0000000c00007c0c */ /* 0x000fc4000bfc6270 */
[----:B------:R-:W-:Y:S01]  /*10fae0*/  ISETP.LT.AND P5, PT, R17, UR10, !P5 ;  /* 0x0000000a11007c0c */ /* 0x000fe2000efa1270 */
[----:B------:R-:W1:Y:S01]  /*10faf0*/  LDCU UR6, c[0x0][0x398] ;  /* 0x00007300ff0677ac */ /* 0x000e620008000800 */
[----:B------:R-:W1:Y:S01]  /*10fb00*/  LDCU UR10, c[0x0][0x398] ;  /* 0x00007300ff0a77ac */ /* 0x000e620008000800 */
[----:B------:R-:W1:Y:S01]  /*10fb10*/  LDCU UR12, c[0x0][0x398] ;  /* 0x00007300ff0c77ac */ /* 0x000e620008000800 */
[----:B0-----:R-:W4:Y:S01]  /*10fb20*/  LDL.LU.64 R14, [R1+0x1e30] ;  /* 0x001e3000010e7983 */ /* 0x001f220000300a00 */
[----:B------:R-:W-:-:S03]  /*10fb30*/  VIADD R2, R29, 0x1f0 ;  /* 0x000001f01d027836 */ /* 0x000fc60000000000 */
[----:B--2---:R0:W-:Y:S04]  /*10fb40*/  @P4 STG.E.U8 desc[UR62][R26.64], R3 ;  /* 0x000000031a004986 */ /* 0x0041e8000c10113e */
[----:B0-----:R-:W2:Y:S01]  /*10fb50*/  LDL.LU.64 R26, [R1+0x1e28] ;  /* 0x001e2800011a7983 */ /* 0x001ea20000300a00 */
[----:B---3--:R-:W-:-:S05]  /*10fb60*/  PRMT R0, R28, 0x7770, RZ ;  /* 0x000077701c007816 */ /* 0x008fca00000000ff */
[----:B------:R0:W-:Y:S01]  /*10fb70*/  @P3 STG.E.U8 desc[UR62][R24.64], R0 ;  /* 0x0000000018003986 */ /* 0x0001e2000c10113e */
[----:B------:R-:W-:Y:S02]  /*10fb80*/  ISETP.GE.AND P3, PT, R2, UR16, PT ;  /* 0x0000001002007c0c */ /* 0x000fe4000bf66270 */
[C---:B------:R-:W-:Y:S02]  /*10fb90*/  PRMT R2, R28.reuse, 0x7771, RZ ;  /* 0x000077711c027816 */ /* 0x040fe400000000ff */
[C---:B------:R-:W-:Y:S01]  /*10fba0*/  PRMT R3, R28.reuse, 0x7773, RZ ;  /* 0x000077731c037816 */ /* 0x040fe200000000ff */
[----:B0-----:R-:W3:Y:S04]  /*10fbb0*/  LDL.LU.64 R24, [R1+0x1e50] ;  /* 0x001e500001187983 */ /* 0x001ee80000300a00 */
[----:B----4-:R0:W-:Y:S01]  /*10fbc0*/  @P5 STG.E.U8 desc[UR62][R12.64], R2 ;  /* 0x000000020c005986 */ /* 0x0101e2000c10113e */
[----:B------:R-:W-:Y:S01]  /*10fbd0*/  PRMT R0, R28, 0x7772, RZ ;  /* 0x000077721c007816 */ /* 0x000fe200000000ff */
[----:B0-----:R-:W-:-:S02]  /*10fbe0*/  VIADD R2, R29, 0x1f1 ;  /* 0x000001f11d027836 */ /* 0x001fc40000000000 */
[----:B------:R-:W4:Y:S01]  /*10fbf0*/  LDL.LU.64 R28, [R1+0x1e48] ;  /* 0x001e4800011c7983 */ /* 0x000f220000300a00 */
[C---:B------:R-:W-:Y:S02]  /*10fc00*/  ISETP.LT.AND P4, PT, R16.reuse, UR8, !P6 ;  /* 0x0000000810007c0c */ /* 0x040fe4000f781270 */
[----:B-1----:R-:W-:Y:S01]  /*10fc10*/  ISETP.LT.AND P6, PT, R17, UR14, !P6 ;  /* 0x0000000e11007c0c */ /* 0x002fe2000f7c1270 */
[----:B------:R-:W0:Y:S01]  /*10fc20*/  LDCU UR8, c[0x0][0x398] ;  /* 0x00007300ff0877ac */ /* 0x000e220008000800 */
[----:B------:R-:W-:-:S09]  /*10fc30*/  ISETP.LT.AND P5, PT, R16, UR6, !P3 ;  /* 0x0000000610007c0c */ /* 0x000fd2000dfa1270 */
[----:B------:R1:W-:Y:S01]  /*10fc40*/  @P4 STG.E.U8 desc[UR62][R20.64], R0 ;  /* 0x0000000014004986 */ /* 0x0003e2000c10113e */
[----:B------:R-:W0:Y:S01]  /*10fc50*/  LDCU UR14, c[0x0][0x398] ;  /* 0x00007300ff0e77ac */ /* 0x000e220008000800 */
[----:B------:R-:W0:Y:S02]  /*10fc60*/  LDCU UR6, c[0x0][0x39c] ;  /* 0x00007380ff0677ac */ /* 0x000e240008000800 */
[----:B-1----:R-:W4:Y:S04]  /*10fc70*/  LDL.LU.64 R20, [R1+0x1e60] ;  /* 0x001e600001147983 */ /* 0x002f280000300a00 */
[----:B------:R1:W-:Y:S04]  /*10fc80*/  @P6 STG.E.U8 desc[UR62][R22.64], R3 ;  /* 0x0000000316006986 */ /* 0x0003e8000c10113e */
[----:B-1----:R-:W4:Y:S04]  /*10fc90*/  LDL.LU.64 R22, [R1+0x1e58] ;  /* 0x001e580001167983 */ /* 0x002f280000300a00 */
[----:B------:R-:W4:Y:S01]  /*10fca0*/  LDL.LU R3, [R1+0xa0] ;  /* 0x0000a00001037983 */ /* 0x000f220000300800 */
[----:B------:R-:W-:-:S02]  /*10fcb0*/  ISETP.LT.AND P3, PT, R17, UR10, !P3 ;  /* 0x0000000a11007c0c */ /* 0x000fc4000df61270 */
[----:B------:R-:W-:Y:S02]  /*10fcc0*/  PRMT R0, R4, 0x7770, RZ ;  /* 0x0000777004007816 */ /* 0x000fe400000000ff */
[----:B------:R-:W-:Y:S01]  /*10fcd0*/  ISETP.GE.AND P4, PT, R2, UR18, PT ;  /* 0x0000001202007c0c */ /* 0x000fe2000bf86270 */
[----:B------:R-:W1:Y:S02]  /*10fce0*/  LDCU UR10, c[0x0][0x398] ;  /* 0x00007300ff0a77ac */ /* 0x000e640008000800 */
[----:B------:R1:W-:Y:S01]  /*10fcf0*/  @P5 STG.E.U8 desc[UR62][R14.64], R0 ;  /* 0x000000000e005986 */ /* 0x0003e2000c10113e */
[----:B0-----:R-:W-:Y:S02]  /*10fd00*/  ISETP.LT.AND P6, PT, R16, UR8, !P4 ;  /* 0x0000000810007c0c */ /* 0x001fe4000e7c1270 */
[----:B------:R-:W-:Y:S01]  /*10fd10*/  ISETP.LT.AND P4, PT, R17, UR12, !P4 ;  /* 0x0000000c11007c0c */ /* 0x000fe2000e781270 */
[----:B------:R-:W0:Y:S01]  /*10fd20*/  LDCU UR8, c[0x0][0x398] ;  /* 0x00007300ff0877ac */ /* 0x000e220008000800 */
[----:B------:R-:W0:Y:S01]  /*10fd30*/  LDCU UR12, c[0x0][0x398] ;  /* 0x00007300ff0c77ac */ /* 0x000e220008000800 */
[C---:B-1----:R-:W-:Y:S01]  /*10fd40*/  PRMT R0, R4.reuse, 0x7771, RZ ;  /* 0x0000777104007816 */ /* 0x042fe200000000ff */
[----:B------:R-:W4:Y:S04]  /*10fd50*/  LDL.LU.64 R14, [R1+0x1e80] ;  /* 0x001e8000010e7983 */ /* 0x000f280000300a00 */
[----:B--2---:R1:W-:Y:S04]  /*10fd60*/  @P3 STG.E.U8 desc[UR62][R26.64], R0 ;  /* 0x000000001a003986 */ /* 0x0043e8000c10113e */
[----:B-1----:R-:W2:Y:S01]  /*10fd70*/  LDL.LU.64 R26, [R1+0x1e78] ;  /* 0x001e7800011a7983 */ /* 0x002ea20000300a00 */
[----:B------:R-:W-:-:S02]  /*10fd80*/  PRMT R0, R4, 0x7772, RZ ;  /* 0x0000777204007816 */ /* 0x000fc400000000ff */
[----:B------:R-:W-:-:S03]  /*10fd90*/  PRMT R4, R4, 0x7773, RZ ;  /* 0x0000777304047816 */ /* 0x000fc600000000ff */
[----:B---3--:R1:W-:Y:S04]  /*10fda0*/  @P6 STG.E.U8 desc[UR62][R24.64], R0 ;  /* 0x0000000018006986 */ /* 0x0083e8000c10113e */
[----:B-1----:R-:W3:Y:S04]  /*10fdb0*/  LDL.LU.64 R24, [R1+0x1e18] ;  /* 0x001e180001187983 */ /* 0x002ee80000300a00 */
[----:B----4-:R1:W-:Y:S04]  /*10fdc0*/  @P4 STG.E.U8 desc[UR62][R28.64], R4 ;  /* 0x000000041c004986 */ /* 0x0103e8000c10113e */
[----:B-1----:R-:W4:Y:S01]  /*10fdd0*/  LDL.LU.64 R28, [R1+0x1e98] ;  /* 0x001e9800011c7983 */ /* 0x002f220000300a00 */
[----:B------:R-:W-:-:S05]  /*10fde0*/  VIADD R2, R3, 0x1f2 ;  /* 0x000001f203027836 */ /* 0x000fca0000000000 */
[----:B------:R-:W-:Y:S01]  /*10fdf0*/  ISETP.GE.AND P5, PT, R2, UR20, PT ;  /* 0x0000001402007c0c */ /* 0x000fe2000bfa6270 */
[----:B------:R-:W-:-:S03]  /*10fe00*/  VIADD R2, R3, 0x1f3 ;  /* 0x000001f303027836 */ /* 0x000fc60000000000 */
[----:B------:R-:W-:Y:S02]  /*10fe10*/  ISETP.LT.AND P3, PT, R16, UR14, !P5 ;  /* 0x0000000e10007c0c */ /* 0x000fe4000ef61270 */
[----:B------:R-:W-:Y:S01]  /*10fe20*/  ISETP.GE.AND P6, PT, R2, UR4, PT ;  /* 0x0000000402007c0c */ /* 0x000fe2000bfc6270 */
[----:B------:R-:W1:Y:S01]  /*10fe30*/  LDCU UR4, c[0x0][0x398] ;  /* 0x00007300ff0477ac */ /* 0x000e620008000800 */
[----:B------:R-:W-:Y:S02]  /*10fe40*/  ISETP.LT.AND P5, PT, R17, UR10, !P5 ;  /* 0x0000000a11007c0c */ /* 0x000fe4000efa1270 */
[----:B------:R-:W-:Y:S01]  /*10fe50*/  PRMT R2, R5, 0x7770, RZ ;  /* 0x0000777005027816 */ /* 0x000fe200000000ff */
[----:B------:R-:W1:Y:S01]  /*10fe60*/  LDCU UR10, c[0x0][0x398] ;  /* 0x00007300ff0a77ac */ /* 0x000e620008000800 */
[----:B------:R-:W-:Y:S01]  /*10fe70*/  VIADD R0, R3, 0x1f4 ;  /* 0x000001f403007836 */ /* 0x000fe20000000000 */
[----:B0-----:R-:W-:Y:S02]  /*10fe80*/  ISETP.LT.AND P4, PT, R16, UR8, !P6 ;  /* 0x0000000810007c0c */ /* 0x001fe4000f781270 */
[----:B------:R-:W-:Y:S01]  /*10fe90*/  ISETP.LT.AND P6, PT, R17, UR12, !P6 ;  /* 0x0000000c11007c0c */ /* 0x000fe2000f7c1270 */
[----:B------:R-:W0:Y:S01]  /*10fea0*/  LDCU UR8, c[0x0][0x398] ;  /* 0x00007300ff0877ac */ /* 0x000e220008000800 */
[----:B------:R-:W0:Y:S01]  /*10feb0*/  LDCU UR12, c[0x0][0x398] ;  /* 0x00007300ff0c77ac */ /* 0x000e220008000800 */
[----:B------:R1:W-:Y:S01]  /*10fec0*/  @P3 STG.E.U8 desc[UR62][R20.64], R2 ;  /* 0x0000000214003986 */ /* 0x0003e2000c10113e */
[----:B------:R-:W-:Y:S01]  /*10fed0*/  ISETP.GE.AND P3, PT, R0, UR6, PT ;  /* 0x0000000600007c0c */ /* 0x000fe2000bf66270 */
[----:B------:R-:W-:Y:S01]  /*10fee0*/  VIADD R0, R3, 0x1f7 ;  /* 0x000001f703007836 */ /* 0x000fe20000000000 */
[----:B------:R-:W0:Y:S01]  /*10fef0*/  LDCU UR6, c[0x0][0x398] ;  /* 0x00007300ff0677ac */ /* 0x000e220008000800 */
[----:B-1----:R-:W-:Y:S01]  /*10ff00*/  PRMT R2, R5, 0x7771, RZ ;  /* 0x0000777105027816 */ /* 0x002fe200000000ff */
[----:B------:R-:W4:Y:S04]  /*10ff10*/  LDL.LU.64 R20, [R1+0x1ec0] ;  /* 0x001ec00001147983 */ /* 0x000f280000300a00 */
[----:B------:R1:W-:Y:S01]  /*10ff20*/  @P5 STG.E.U8 desc[UR62][R22.64], R2 ;  /* 0x0000000216005986 */ /* 0x0003e2000c10113e */
[----:B------:R-:W-:-:S02]  /*10ff30*/  ISETP.LT.AND P5, PT, R16, UR4, !P3 ;  /* 0x0000000410007c0c */ /* 0x000fc4000dfa1270 */
[----:B------:R-:W-:Y:S01]  /*10ff40*/  ISETP.LT.AND P3, PT, R17, UR10, !P3 ;  /* 0x0000000a11007c0c */ /* 0x000fe2000df61270 */
[----:B------:R-:W0:Y:S01]  /*10ff50*/  LDCU UR4, c[0x0][0x398] ;  /* 0x00007300ff0477ac */ /* 0x000e220008000800 */
[----:B------:R-:W0:Y:S01]  /*10ff60*/  LDCU UR10, c[0x0][0x398] ;  /* 0x00007300ff0a77ac */ /* 0x000e220008000800 */
[C---:B-1----:R-:W-:Y:S02]  /*10ff70*/  PRMT R2, R5.reuse, 0x7772, RZ ;  /* 0x0000777205027816 */ /* 0x042fe400000000ff */
[----:B------:R-:W-:Y:S01]  /*10ff80*/  PRMT R5, R5, 0x7773, RZ ;  /* 0x0000777305057816 */ /* 0x000fe200000000ff */
[----:B------:R-:W4:Y:S04]  /*10ff90*/  LDL.LU.64 R22, [R1+0x1eb0] ;  /* 0x001eb00001167983 */ /* 0x000f280000300a00 */
[----:B------:R-:W-:Y:S01]  /*10ffa0*/  @P4 STG.E.U8 desc[UR62][R14.64], R2 ;  /* 0x000000020e004986 */ /* 0x000fe2000c10113e */
[----:B------:R-:W-:-:S02]  /*10ffb0*/  ISETP.GE.AND P4, PT, R0, UR19, PT ;  /* 0x0000001300007c0c */ /* 0x000fc4000bf86270 */
[C---:B------:R-:W-:Y:S01]  /*10ffc0*/  PRMT R0, R6.reuse, 0x7770, RZ ;  /* 0x0000777006007816 */ /* 0x040fe200000000ff */
[----:B--2---:R1:W-:Y:S04]  /*10ffd0*/  @P6 STG.E.U8 desc[UR62][R26.64], R5 ;  /* 0x000000051a006986 */ /* 0x0043e8000c10113e */
[----:B-1----:R-:W2:Y:S04]  /*10ffe0*/  LDL.LU.64 R26, [R1+0x1ec8] ;  /* 0x001ec800011a7983 */ /* 0x002ea80000300a00 */
[----:B---3--:R1:W-:Y:S02]  /*10fff0*/  @P5 STG.E.U8 desc[UR62][R24.64], R0 ;  /* 0x0000000018005986 */ /* 0x0083e4000c10113e */
[----:B-1----:R-:W-:-:S02]  /*110000*/  PRMT R0, R6, 0x7771, RZ ;  /* 0x0000777106007816 */ /* 0x002fc400000000ff */
[----:B------:R-:W3:Y:S04]  /*110010*/  LDL.LU.64 R24, [R1+0x1ee8] ;  /* 0x001ee80001187983 */ /* 0x000ee80000300a00 */
[----:B----4-:R1:W-:Y:S04]  /*110020*/  @P3 STG.E.U8 desc[UR62][R28.64], R0 ;  /* 0x000000001c003986 */ /* 0x0103e8000c10113e */
[----:B-1----:R-:W4:Y:S01]  /*110030*/  LDL.LU.64 R28, [R1+0x1ef0] ;  /* 0x001ef000011c7983 */ /* 0x002f220000300a00 */
[----:B0-----:R-:W-:Y:S01]  /*110040*/  ISETP.LT.AND P6, PT, R16, UR6, !P1 ;  /* 0x0000000610007c0c */ /* 0x001fe2000cfc1270 */
[----:B------:R-:W-:Y:S01]  /*110050*/  VIADD R2, R3, 0x1f8 ;  /* 0x000001f803027836 */ /* 0x000fe20000000000 */
[----:B------:R-:W0:Y:S01]  /*110060*/  LDCU UR6, c[0x0][0x398] ;  /* 0x00007300ff0677ac */ /* 0x000e220008000800 */
[----:B------:R-:W-:-:S02]  /*110070*/  ISETP.LT.AND P1, PT, R17, UR8, !P1 ;  /* 0x0000000811007c0c */ /* 0x000fc4000cf21270 */
[----:B------:R-:W-:Y:S01]  /*110080*/  ISETP.LT.AND P3, PT, R16, UR4, !P2 ;  /* 0x0000000410007c0c */ /* 0x000fe2000d761270 */
[----:B------:R-:W-:Y:S01]  /*110090*/  VIADD R0, R3, 0x1f9 ;  /* 0x000001f903007836 */ /* 0x000fe20000000000 */
[----:B------:R-:W-:Y:S02]  /*1100a0*/  ISETP.GE.AND P5, PT, R2, UR17, PT ;  /* 0x0000001102007c0c */ /* 0x000fe4000bfa6270 */
[C---:B------:R-:W-:Y:S02]  /*1100b0*/  PRMT R2, R6.reuse, 0x7772, RZ ;  /* 0x0000777206027816 */ /* 0x040fe400000000ff */
[----:B------:R-:W-:Y:S01]  /*1100c0*/  PRMT R6, R6, 0x7773, RZ ;  /* 0x0000777306067816 */ /* 0x000fe200000000ff */
[----:B------:R-:W4:Y:S01]  /*1100d0*/  LDL.LU.64 R18, [R1+0x1ee0] ;  /* 0x001ee00001127983 */ /* 0x000f220000300a00 */
[----:B------:R-:W-:Y:S01]  /*1100e0*/  ISETP.LT.AND P2, PT, R17, UR10, !P2 ;  /* 0x0000000a11007c0c */ /* 0x000fe2000d741270 */
[----:B------:R-:W1:Y:S01]  /*1100f0*/  LDCU UR8, c[0x0][0x398] ;  /* 0x00007300ff0877ac */ /* 0x000e620008000800 */
[----:B------:R-:W0:Y:S01]  /*110100*/  LDCU UR4, c[0x0][0x398] ;  /* 0x00007300ff0477ac */ /* 0x000e220008000800 */
[----:B------:R-:W0:Y:S01]  /*110110*/  LDCU UR10, c[0x0][0x398] ;  /* 0x00007300ff0a77ac */ /* 0x000e220008000800 */
[----:B------:R0:W-:Y:S01]  /*110120*/  @P6 STG.E.U8 desc[UR62][R20.64], R2 ;  /* 0x0000000214006986 */ /* 0x0001e2000c10113e */
[----:B------:R-:W-:-:S02]  /*110130*/  ISETP.GE.AND P6, PT, R0, UR7, PT ;  /* 0x0000000700007c0c */ /* 0x000fc4000bfc6270 */
[----:B------:R-:W-:Y:S01]  /*110140*/  PRMT R0, R7, 0x7770, RZ ;  /* 0x0000777007007816 */ /* 0x000fe200000000ff */
[----:B------:R-:W1:Y:S01]  /*110150*/  LDCU UR7, c[0x0][0x398] ;  /* 0x00007300ff0777ac */ /* 0x000e620008000800 */
[----:B0-----:R-:W4:Y:S01]  /*110160*/  LDL.LU.64 R20, [R1+0x1f00] ;  /* 0x001f000001147983 */ /* 0x001f220000300a00 */
[----:B------:R-:W-:-:S03]  /*110170*/  VIADD R2, R3, 0x1fa ;  /* 0x000001fa03027836 */ /* 0x000fc60000000000 */
[----:B------:R0:W-:Y:S02]  /*110180*/  @P1 STG.E.U8 desc[UR62][R22.64], R6 ;  /* 0x0000000616001986 */ /* 0x0001e4000c10113e */
[----:B------:R-:W-:Y:S02]  /*110190*/  ISETP.GE.AND P1, PT, R2, UR15, PT ;  /* 0x0000000f02007c0c */ /* 0x000fe4000bf26270 */
[C---:B------:R-:W-:Y:S01]  /*1101a0*/  PRMT R2, R7.reuse, 0x7771, RZ ;  /* 0x0000777107027816 */ /* 0x040fe200000000ff */
[----:B0-----:R-:W4:Y:S04]  /*1101b0*/  LDL.LU.64 R22, [R1+0x1ef8] ;  /* 0x001ef80001167983 */ /* 0x001f280000300a00 */
[----:B--2---:R0:W-:Y:S01]  /*1101c0*/  @P3 STG.E.U8 desc[UR62][R26.64], R0 ;  /* 0x000000001a003986 */ /* 0x0041e2000c10113e */
[----:B------:R-:W-:Y:S01]  /*1101d0*/  ISETP.LT.AND P3, PT, R16, UR6, !P4 ;  /* 0x0000000610007c0c */ /* 0x000fe2000e761270 */
[----:B------:R-:W2:Y:S02]  /*1101e0*/  LDCU UR6, c[0x0][0x398] ;  /* 0x00007300ff0677ac */ /* 0x000ea40008000800 */
[----:B0-----:R-:W4:Y:S01]  /*1101f0*/  LDL.LU.64 R26, [R1+0x1f20] ;  /* 0x001f2000011a7983 */ /* 0x001f220000300a00 */
[----:B------:R-:W-:-:S03]  /*110200*/  PRMT R0, R7, 0x7772, RZ ;  /* 0x0000777207007816 */ /* 0x000fc600000000ff */
[----:B---3--:R0:W-:Y:S04]  /*110210*/  @P2 STG.E.U8 desc[UR62][R24.64], R2 ;  /* 0x0000000218002986 */ /* 0x0081e8000c10113e */
[----:B0-----:R-:W3:Y:S04]  /*110220*/  LDL.LU.64 R24, [R1+0x1f40] ;  /* 0x001f400001187983 */ /* 0x001ee80000300a00 */
[----:B----4-:R0:W-:Y:S04]  /*110230*/  @P3 STG.E.U8 desc[UR62][R28.64], R0 ;  /* 0x000000001c003986 */ /* 0x0101e8000c10113e */
[----:B0-----:R-:W4:Y:S01]  /*110240*/  LDL.LU.64 R28, [R1+0x1f38] ;  /* 0x001f3800011c7983 */ /* 0x001f220000300a00 */
[----:B-1----:R-:W-:-:S02]  /*110250*/  ISETP.LT.AND P4, PT, R17, UR8, !P4 ;  /* 0x0000000811007c0c */ /* 0x002fc4000e781270 */
[----:B------:R-:W-:Y:S01]  /*110260*/  ISETP.LT.AND P2, PT, R16, UR4, !P5 ;  /* 0x0000000410007c0c */ /* 0x000fe2000ef41270 */
[----:B------:R-:W0:Y:S01]  /*110270*/  LDCU UR8, c[0x0][0x398] ;  /* 0x00007300ff0877ac */ /* 0x000e220008000800 */
[----:B------:R-:W-:Y:S01]  /*110280*/  VIADD R2, R3, 0x1fb ;  /* 0x000001fb03027836 */ /* 0x000fe20000000000 */
[----:B------:R-:W1:Y:S01]  /*110290*/  LDCU UR4, c[0x0][0x398] ;  /* 0x00007300ff0477ac */ /* 0x000e620008000800 */
[----:B------:R-:W-:Y:S02]  /*1102a0*/  ISETP.LT.AND P5, PT, R17, UR7, !P5 ;  /* 0x0000000711007c0c */ /* 0x000fe4000efa1270 */
[----:B------:R-:W-:Y:S01]  /*1102b0*/  PRMT R7, R7, 0x7773, RZ ;  /* 0x0000777307077816 */ /* 0x000fe200000000ff */
[----:B------:R-:W4:Y:S01]  /*1102c0*/  LDL.LU.64 R4, [R1+0x1f18] ;  /* 0x001f180001047983 */ /* 0x000f220000300a00 */
[----:B------:R-:W-:Y:S02]  /*1102d0*/  ISETP.GE.AND P3, PT, R2, UR11, PT ;  /* 0x0000000b02007c0c */ /* 0x000fe4000bf66270 */
[----:B------:R-:W-:Y:S01]  /*1102e0*/  PRMT R2, R8, 0x7770, RZ ;  /* 0x0000777008027816 */ /* 0x000fe200000000ff */
[----:B------:R-:W-:Y:S01]  /*1102f0*/  VIADD R0, R3, 0x1fc ;  /* 0x000001fc03007836 */ /* 0x000fe20000000000 */
[----:B------:R-:W1:Y:S01]  /*110300*/  LDCU UR7, c[0x0][0x398] ;  /* 0x00007300ff0777ac */ /* 0x000e620008000800 */
[----:B------:R1:W-:Y:S01]  /*110310*/  @P4 STG.E.U8 desc[UR62][R18.64], R7 ;  /* 0x0000000712004986 */ /* 0x0003e2000c10113e */
[----:B--2---:R-:W-:Y:S01]  /*110320*/  ISETP.LT.AND P4, PT, R16, UR6, !P6 ;  /* 0x0000000610007c0c */ /* 0x004fe2000f781270 */
[----:B------:R-:W2:Y:S01]  /*110330*/  LDCU UR6, c[0x0][0x398] ;  /* 0x00007300ff0677ac */ /* 0x000ea20008000800 */
[----:B0-----:R-:W-:Y:S01]  /*110340*/  ISETP.LT.AND P6, PT, R17, UR8, !P6 ;  /* 0x0000000811007c0c */ /* 0x001fe2000f7c1270 */
[----:B------:R-:W0:Y:S01]  /*110350*/  LDCU UR8, c[0x0][0x398] ;  /* 0x00007300ff0877ac */ /* 0x000e220008000800 */
[----:B-1----:R-:W2:Y:S04]  /*110360*/  LDL.LU.64 R6, [R1+0x1eb8] ;  /* 0x001eb80001067983 */ /* 0x002ea80000300a00 */
[----:B------:R-:W2:Y:S04]  /*110370*/  LDL.LU.64 R12, [R1+0x1c50] ;  /* 0x001c5000010c7983 */ /* 0x000ea80000300a00 */
[----:B------:R-:W2:Y:S04]  /*110380*/  LDL.LU.64 R14, [R1+0x1be0] ;  /* 0x001be000010e7983 */ /* 0x000ea80000300a00 */
[----:B------:R-:W2:Y:S04]  /*110390*/  LDL.LU.64 R18, [R1+0x1ba0] ;  /* 0x001ba00001127983 */ /* 0x000ea80000300a00 */
[----:B------:R1:W-:Y:S01]  /*1103a0*/  @P2 STG.E.U8 desc[UR62][R20.64], R2 ;  /* 0x0000000214002986 */ /* 0x0003e2000c10113e */
[----:B------:R-:W-:-:S02]  /*1103b0*/  ISETP.GE.AND P2, PT, R0, UR13, PT ;  /* 0x0000000d00007c0c */ /* 0x000fc4000bf46270 */
[C---:B------:R-:W-:Y:S02]  /*1103c0*/  PRMT R0, R8.reuse, 0x7772, RZ ;  /* 0x0000777208007816 */ /* 0x040fe400000000ff */
[----:B-1----:R-:W-:Y:S01]  /*1103d0*/  PRMT R2, R8, 0x7771, RZ ;  /* 0x0000777108027816 */ /* 0x002fe200000000ff */
[----:B------:R-:W2:Y:S04]  /*1103e0*/  LDL.LU.64 R20, [R1+0x1b48] ;  /* 0x001b480001147983 */ /* 0x000ea80000300a00 */
[----:B------:R1:W-:Y:S01]  /*1103f0*/  @P5 STG.E.U8 desc[UR62][R22.64], R2 ;  /* 0x0000000216005986 */ /* 0x0003e2000c10113e */
[----:B------:R-:W-:Y:S02]  /*110400*/  ISETP.LT.AND P5, PT, R16, UR4, !P1 ;  /* 0x0000000410007c0c */ /* 0x000fe4000cfa1270 */
[----:B------:R-:W-:Y:S01]  /*110410*/  PRMT R8, R8, 0x7773, RZ ;  /* 0x0000777308087816 */ /* 0x000fe200000000ff */
[----:B-1----:R-:W2:Y:S04]  /*110420*/  LDL.LU.64 R22, [R1+0x1b08] ;  /* 0x001b080001167983 */ /* 0x002ea80000300a00 */
[----:B------:R1:W-:Y:S01]  /*110430*/  @P4 STG.E.U8 desc[UR62][R26.64], R0 ;  /* 0x000000001a004986 */ /* 0x0003e2000c10113e */
[----:B------:R-:W-:Y:S01]  /*110440*/  VIADD R2, R3, 0x1fd ;  /* 0x000001fd03027836 */ /* 0x000fe20000000000 */
[----:B------:R-:W0:Y:S01]  /*110450*/  LDCU UR4, c[0x0][0x398] ;  /* 0x00007300ff0477ac */ /* 0x000e220008000800 */
[----:B-1----:R-:W-:Y:S01]  /*110460*/  PRMT R0, R9, 0x7770, RZ ;  /* 0x0000777009007816 */ /* 0x002fe200000000ff */
[----:B------:R-:W2:Y:S04]  /*110470*/  LDL.LU.64 R26, [R1+0x1ab8] ;  /* 0x001ab800011a7983 */ /* 0x000ea80000300a00 */
[----:B---3--:R1:W-:Y:S04]  /*110480*/  @P6 STG.E.U8 desc[UR62][R24.64], R8 ;  /* 0x0000000818006986 */ /* 0x0083e8000c10113e */
[----:B-1----:R-:W3:Y:S04]  /*110490*/  LDL.LU.64 R24, [R1+0x19e8] ;  /* 0x0019e80001187983 */ /* 0x002ee80000300a00 */
[----:B----4-:R1:W-:Y:S04]  /*1104a0*/  @P5 STG.E.U8 desc[UR62][R28.64], R0 ;  /* 0x000000001c005986 */ /* 0x0103e8000c10113e */
[----:B-1----:R-:W4:Y:S01]  /*1104b0*/  LDL.LU.64 R28, [R1+0x1a78] ;  /* 0x001a7800011c7983 */ /* 0x002f220000300a00 */
[----:B------:R-:W-:-:S02]  /*1104c0*/  ISETP.LT.AND P1, PT, R17, UR10, !P1 ;  /* 0x0000000a11007c0c */ /* 0x000fc4000cf21270 */
[----:B------:R-:W-:Y:S01]  /*1104d0*/  ISETP.GE.AND P4, PT, R2, UR9, PT ;  /* 0x0000000902007c0c */ /* 0x000fe2000bf86270 */
[----:B------:R-:W1:Y:S01]  /*1104e0*/  LDCU UR9, c[0x0][0x398] ;  /* 0x00007300ff0977ac */ /* 0x000e620008000800 */
[----:B------:R-:W1:Y:S01]  /*1104f0*/  LDCU UR10, c[0x0][0x398] ;  /* 0x00007300ff0a77ac */ /* 0x000e620008000800 */
[C---:B------:R-:W-:Y:S01]  /*110500*/  ISETP.LT.AND P6, PT, R16.reuse, UR7, !P3 ;  /* 0x0000000710007c0c */ /* 0x040fe2000dfc1270 */
[----:B------:R-:W1:Y:S01]  /*110510*/  LDCU UR7, c[0x0][0x398] ;  /* 0x00007300ff0777ac */ /* 0x000e620008000800 */
[----:B--2---:R-:W-:Y:S01]  /*110520*/  ISETP.LT.AND P3, PT, R17, UR6, !P3 ;  /* 0x0000000611007c0c */ /* 0x004fe2000df61270 */
[----:B------:R-:W2:Y:S01]  /*110530*/  LDCU UR6, c[0x0][0x398] ;  /* 0x00007300ff0677ac */ /* 0x000ea20008000800 */
[----:B------:R-:W-:Y:S02]  /*110540*/  PRMT R2, R9, 0x7771, RZ ;  /* 0x0000777109027816 */ /* 0x000fe400000000ff */
[----:B0-----:R-:W-:Y:S01]  /*110550*/  ISETP.LT.AND P5, PT, R16, UR8, !P2 ;  /* 0x0000000810007c0c */ /* 0x001fe2000d7a1270 */
[----:B------:R-:W-:-:S02]  /*110560*/  VIADD R3, R3, 0x1fe ;  /* 0x000001fe03037836 */ /* 0x000fc40000000000 */
[----:B------:R0:W-:Y:S01]  /*110570*/  @P1 STG.E.U8 desc[UR62][R4.64], R2 ;  /* 0x0000000204001986 */ /* 0x0001e2000c10113e */
[----:B------:R-:W-:Y:S02]  /*110580*/  PRMT R0, R10, 0x7770, RZ ;  /* 0x000077700a007816 */ /* 0x000fe400000000ff */
[----:B------:R-:W-:Y:S02]  /*110590*/  ISETP.GE.AND P1, PT, R3, UR5, PT ;  /* 0x0000000503007c0c */ /* 0x000fe4000bf26270 */
[----:B------:R-:W-:Y:S02]  /*1105a0*/  ISETP.LT.AND P2, PT, R17, UR4, !P2 ;  /* 0x0000000411007c0c */ /* 0x000fe4000d741270 */
[C---:B0-----:R-:W-:Y:S02]  /*1105b0*/  PRMT R4, R9.reuse, 0x7772, RZ ;  /* 0x0000777209047816 */ /* 0x041fe400000000ff */
[----:B------:R-:W-:-:S03]  /*1105c0*/  PRMT R9, R9, 0x7773, RZ ;  /* 0x0000777309097816 */ /* 0x000fc600000000ff */
[----:B------:R0:W-:Y:S04]  /*1105d0*/  @P6 STG.E.U8 desc[UR62][R6.64], R4 ;  /* 0x0000000406006986 */ /* 0x0001e8000c10113e */
[----:B------:R-:W-:Y:S04]  /*1105e0*/  @P3 STG.E.U8 desc[UR62][R12.64], R9 ;  /* 0x000000090c003986 */ /* 0x000fe8000c10113e */
[----:B------:R0:W-:Y:S01]  /*1105f0*/  @P5 STG.E.U8 desc[UR62][R14.64], R0 ;  /* 0x000000000e005986 */ /* 0x0001e2000c10113e */
[----:B-1----:R-:W-:Y:S02]  /*110600*/  ISETP.LT.AND P5, PT, R16, UR9, !P4 ;  /* 0x0000000910007c0c */ /* 0x002fe4000e7a1270 */
[----:B------:R-:W-:-:S02]  /*110610*/  ISETP.LT.AND P4, PT, R17, UR10, !P4 ;  /* 0x0000000a11007c0c */ /* 0x000fc4000e781270 */
[C---:B------:R-:W-:Y:S02]  /*110620*/  ISETP.LT.AND P6, PT, R16.reuse, UR7, !P1 ;  /* 0x0000000710007c0c */ /* 0x040fe4000cfc1270 */
[----:B--2---:R-:W-:Y:S02]  /*110630*/  ISETP.LT.AND P1, PT, R17, UR6, !P1 ;  /* 0x0000000611007c0c */ /* 0x004fe4000cf21270 */
[----:B------:R-:W-:Y:S02]  /*110640*/  ISETP.LT.AND P3, PT, R16, UR12, !P0 ;  /* 0x0000000c10007c0c */ /* 0x000fe4000c761270 */
[C---:B------:R-:W-:Y:S02]  /*110650*/  PRMT R2, R10.reuse, 0x7771, RZ ;  /* 0x000077710a027816 */ /* 0x040fe400000000ff */
[C---:B------:R-:W-:Y:S02]  /*110660*/  PRMT R3, R10.reuse, 0x7772, RZ ;  /* 0x000077720a037816 */ /* 0x040fe400000000ff */
[----:B------:R-:W-:-:S02]  /*110670*/  PRMT R10, R10, 0x7773, RZ ;  /* 0x000077730a0a7816 */ /* 0x000fc400000000ff */
[C---:B------:R-:W-:Y:S02]  /*110680*/  PRMT R5, R11.reuse, 0x7772, RZ ;  /* 0x000077720b057816 */ /* 0x040fe400000000ff */
[C---:B0-----:R-:W-:Y:S02]  /*110690*/  PRMT R4, R11.reuse, 0x7771, RZ ;  /* 0x000077710b047816 */ /* 0x041fe400000000ff */
[----:B------:R-:W-:Y:S01]  /*1106a0*/  PRMT R0, R11, 0x7770, RZ ;  /* 0x000077700b007816 */ /* 0x000fe200000000ff */
[----:B------:R0:W-:Y:S01]  /*1106b0*/  @P2 STG.E.U8 desc[UR62][R18.64], R2 ;  /* 0x0000000212002986 */ /* 0x0001e2000c10113e */
[----:B------:R-:W-:-:S03]  /*1106c0*/  ISETP.LT.AND P0, PT, R17, UR12, !P0 ;  /* 0x0000000c11007c0c */ /* 0x000fc6000c701270 */
[----:B------:R0:W-:Y:S04]  /*1106d0*/  @P5 STG.E.U8 desc[UR62][R20.64], R3 ;  /* 0x0000000314005986 */ /* 0x0001e8000c10113e */
[----:B------:R0:W-:Y:S01]  /*1106e0*/  @P4 STG.E.U8 desc[UR62][R22.64], R10 ;  /* 0x0000000a16004986 */ /* 0x0001e2000c10113e */
[----:B------:R-:W-:-:S03]  /*1106f0*/  PRMT R11, R11, 0x7773, RZ ;  /* 0x000077730b0b7816 */ /* 0x000fc600000000ff */
[----:B------:R0:W-:Y:S04]  /*110700*/  @P6 STG.E.U8 desc[UR62][R26.64], R0 ;  /* 0x000000001a006986 */ /* 0x0001e8000c10113e */
[----:B---3--:R0:W-:Y:S04]  /*110710*/  @P1 STG.E.U8 desc[UR62][R24.64], R4 ;  /* 0x0000000418001986 */ /* 0x0081e8000c10113e */
[----:B----4-:R0:W-:Y:S01]  /*110720*/  @P3 STG.E.U8 desc[UR62][R28.64], R5 ;  /* 0x000000051c003986 */ /* 0x0101e2000c10113e */
[----:B------:R-:W-:Y:S05]  /*110730*/  @!P0 EXIT ;  /* 0x000000000000894d */ /* 0x000fea0003800000 */
[----:B0-----:R-:W2:Y:S04]  /*110740*/  LDL.LU.64 R28, [R1+0x1a28] ;  /* 0x001a2800011c7983 */ /* 0x001ea80000300a00 */
[----:B--2---:R-:W-:Y:S01]  /*110750*/  STG.E.U8 desc[UR62][R28.64], R11 ;  /* 0x0000000b1c007986 */ /* 0x004fe2000c10113e */
[----:B------:R-:W-:Y:S05]  /*110760*/  EXIT ;  /* 0x000000000000794d */ /* 0x000fea0003800000 */
.L_x_3:
[----:B------:R-:W-:-:S00]  /*110770*/  BRA `(.L_x_3) ;  /* 0xfffffffc00fc7947 */ /* 0x000fc0000383ffff */
[----:B------:R-:W-:-:S00]  /*110780*/  NOP ;  /* 0x0000000000007918 */ /* 0x000fc00000000000 */
[----:B------:R-:W-:-:S00]  /*110790*/  NOP ;  /* 0x0000000000007918 */ /* 0x000fc00000000000 */
[----:B------:R-:W-:-:S00]  /*1107a0*/  NOP ;  /* 0x0000000000007918 */ /* 0x000fc00000000000 */
[----:B------:R-:W-:-:S00]  /*1107b0*/  NOP ;  /* 0x0000000000007918 */ /* 0x000fc00000000000 */
[----:B------:R-:W-:-:S00]  /*1107c0*/  NOP ;  /* 0x0000000000007918 */ /* 0x000fc00000000000 */
[----:B------:R-:W-:-:S00]  /*1107d0*/  NOP ;  /* 0x0000000000007918 */ /* 0x000fc00000000000 */
[----:B------:R-:W-:-:S00]  /*1107e0*/  NOP ;  /* 0x0000000000007918 */ /* 0x000fc00000000000 */
[----:B------:R-:W-:-:S00]  /*1107f0*/  NOP ;  /* 0x0000000000007918 */ /* 0x000fc00000000000 */
.L_x_4:


//--------------------- .nv.shared.matmul_kernel  --------------------------
	.section	.nv.shared.matmul_kernel,"aw",@nobits
	.sectionflags	@""
	.align	16
	.zero		1024


//--------------------- .nv.shared.reserved.0     --------------------------
	.section	.nv.shared.reserved.0,"aw",@nobits
	.weak		__nv_reservedSMEM_offset_0_alias
	.size		__nv_reservedSMEM_offset_0_alias, 0, 64
	.other		__nv_reservedSMEM_offset_0_alias,@"STO_CUDA_RESERVED_SHARED STV_DEFAULT"
__nv_reservedSMEM_offset_0_alias:
	.zero		0
	.zero		64


//--------------------- .nv.constant0.matmul_kernel --------------------------
	.section	.nv.constant0.matmul_kernel,"a",@progbits
	.sectionflags	@""
	.align	4
.nv.constant0.matmul_kernel:
	.zero		976


//--------------------- SYMBOLS --------------------------

	.type		.nv.reservedSmem.offset0,@object
	.size		.nv.reservedSmem.offset0,0x4
	.type		.nv.reservedSmem.cap,@object
	.size		.nv.reservedSmem.cap,0x4
